//
// Generated by NVIDIA NVVM Compiler
//
// Compiler Build ID: CL-36424714
// Cuda compilation tools, release 13.0, V13.0.88
// Based on NVVM 20.0.0
//

.version 9.0
.target sm_100
.address_size 64

	// .globl	crt_reconstruct_full
// _ZZ22crt_reconstruct_sharedE8s_primes has been demoted
// _ZZ22crt_reconstruct_sharedE10s_inverses has been demoted

.visible .entry crt_reconstruct_full(
	.param .u64 .ptr .align 1 crt_reconstruct_full_param_0,
	.param .u64 .ptr .align 1 crt_reconstruct_full_param_1,
	.param .u64 .ptr .align 1 crt_reconstruct_full_param_2,
	.param .u64 .ptr .align 1 crt_reconstruct_full_param_3,
	.param .u64 .ptr .align 1 crt_reconstruct_full_param_4,
	.param .u64 .ptr .align 1 crt_reconstruct_full_param_5,
	.param .u64 .ptr .align 1 crt_reconstruct_full_param_6,
	.param .u64 .ptr .align 1 crt_reconstruct_full_param_7,
	.param .u64 .ptr .align 1 crt_reconstruct_full_param_8,
	.param .u32 crt_reconstruct_full_param_9,
	.param .u32 crt_reconstruct_full_param_10,
	.param .u32 crt_reconstruct_full_param_11
)
{
	.reg .pred 	%p<79>;
	.reg .b32 	%r<242>;
	.reg .b64 	%rd<464>;

	ld.param.u64 	%rd196, [crt_reconstruct_full_param_0];
	ld.param.u64 	%rd197, [crt_reconstruct_full_param_1];
	ld.param.u64 	%rd198, [crt_reconstruct_full_param_2];
	ld.param.u64 	%rd199, [crt_reconstruct_full_param_3];
	ld.param.u64 	%rd192, [crt_reconstruct_full_param_4];
	ld.param.u64 	%rd193, [crt_reconstruct_full_param_5];
	ld.param.u64 	%rd200, [crt_reconstruct_full_param_6];
	ld.param.u64 	%rd194, [crt_reconstruct_full_param_7];
	ld.param.u32 	%r76, [crt_reconstruct_full_param_9];
	ld.param.u32 	%r74, [crt_reconstruct_full_param_10];
	ld.param.u32 	%r75, [crt_reconstruct_full_param_11];
	cvta.to.global.u64 	%rd1, %rd200;
	cvta.to.global.u64 	%rd2, %rd199;
	cvta.to.global.u64 	%rd3, %rd198;
	cvta.to.global.u64 	%rd4, %rd197;
	cvta.to.global.u64 	%rd5, %rd196;
	mov.u32 	%r77, %ctaid.x;
	mov.u32 	%r78, %ntid.x;
	mov.u32 	%r79, %tid.x;
	mad.lo.s32 	%r1, %r77, %r78, %r79;
	setp.ge.u32 	%p1, %r1, %r76;
	@%p1 bra 	$L__BB0_152;
	cvta.to.global.u64 	%rd6, %rd194;
	mul.lo.s32 	%r2, %r75, %r1;
	mul.wide.u32 	%rd201, %r2, 4;
	add.s64 	%rd7, %rd6, %rd201;
	mul.lo.s32 	%r225, %r74, %r1;
	mul.wide.u32 	%rd202, %r225, 4;
	add.s64 	%rd203, %rd5, %rd202;
	ld.global.nc.u32 	%r80, [%rd203];
	st.global.u32 	[%rd7], %r80;
	setp.lt.u32 	%p2, %r75, 2;
	@%p2 bra 	$L__BB0_14;
	add.s32 	%r4, %r75, -1;
	add.s32 	%r82, %r75, -2;
	and.b32  	%r5, %r4, 15;
	setp.lt.u32 	%p3, %r82, 15;
	mov.b32 	%r221, 1;
	@%p3 bra 	$L__BB0_5;
	and.b32  	%r6, %r4, -16;
	mov.b32 	%r228, 1;
$L__BB0_4:
	.pragma "nounroll";
	mul.wide.u32 	%rd204, %r228, 4;
	add.s64 	%rd205, %rd7, %rd204;
	mov.b32 	%r84, 0;
	st.global.u32 	[%rd205], %r84;
	st.global.u32 	[%rd205+4], %r84;
	st.global.u32 	[%rd205+8], %r84;
	st.global.u32 	[%rd205+12], %r84;
	st.global.u32 	[%rd205+16], %r84;
	st.global.u32 	[%rd205+20], %r84;
	st.global.u32 	[%rd205+24], %r84;
	st.global.u32 	[%rd205+28], %r84;
	st.global.u32 	[%rd205+32], %r84;
	st.global.u32 	[%rd205+36], %r84;
	st.global.u32 	[%rd205+40], %r84;
	st.global.u32 	[%rd205+44], %r84;
	st.global.u32 	[%rd205+48], %r84;
	st.global.u32 	[%rd205+52], %r84;
	st.global.u32 	[%rd205+56], %r84;
	st.global.u32 	[%rd205+60], %r84;
	add.s32 	%r221, %r228, 16;
	add.s32 	%r85, %r228, 15;
	setp.eq.s32 	%p4, %r85, %r6;
	mov.u32 	%r228, %r221;
	@%p4 bra 	$L__BB0_5;
	bra.uni 	$L__BB0_4;
$L__BB0_5:
	setp.eq.s32 	%p5, %r5, 0;
	@%p5 bra 	$L__BB0_14;
	and.b32  	%r8, %r4, 7;
	setp.lt.u32 	%p6, %r5, 8;
	@%p6 bra 	$L__BB0_8;
	mul.wide.u32 	%rd206, %r221, 4;
	add.s64 	%rd207, %rd7, %rd206;
	mov.b32 	%r86, 0;
	st.global.u32 	[%rd207], %r86;
	st.global.u32 	[%rd207+4], %r86;
	st.global.u32 	[%rd207+8], %r86;
	st.global.u32 	[%rd207+12], %r86;
	st.global.u32 	[%rd207+16], %r86;
	st.global.u32 	[%rd207+20], %r86;
	st.global.u32 	[%rd207+24], %r86;
	st.global.u32 	[%rd207+28], %r86;
	add.s32 	%r221, %r221, 8;
$L__BB0_8:
	setp.eq.s32 	%p7, %r8, 0;
	@%p7 bra 	$L__BB0_14;
	and.b32  	%r11, %r4, 3;
	setp.lt.u32 	%p8, %r8, 4;
	@%p8 bra 	$L__BB0_11;
	mul.wide.u32 	%rd208, %r221, 4;
	add.s64 	%rd209, %rd7, %rd208;
	mov.b32 	%r87, 0;
	st.global.u32 	[%rd209], %r87;
	st.global.u32 	[%rd209+4], %r87;
	st.global.u32 	[%rd209+8], %r87;
	st.global.u32 	[%rd209+12], %r87;
	add.s32 	%r221, %r221, 4;
$L__BB0_11:
	setp.eq.s32 	%p9, %r11, 0;
	@%p9 bra 	$L__BB0_14;
	mov.b32 	%r224, 0;
$L__BB0_13:
	.pragma "nounroll";
	mul.wide.u32 	%rd210, %r221, 4;
	add.s64 	%rd211, %rd7, %rd210;
	mov.b32 	%r89, 0;
	st.global.u32 	[%rd211], %r89;
	add.s32 	%r221, %r221, 1;
	add.s32 	%r224, %r224, 1;
	setp.ne.s32 	%p10, %r224, %r11;
	@%p10 bra 	$L__BB0_13;
$L__BB0_14:
	setp.lt.u32 	%p11, %r74, 2;
	mov.b32 	%r241, 1;
	@%p11 bra 	$L__BB0_151;
	setp.ne.s32 	%p12, %r75, 0;
	@%p12 bra 	$L__BB0_28;
	neg.s32 	%r226, %r74;
	add.s64 	%rd411, %rd3, 4;
	add.s64 	%rd410, %rd4, 4;
	mov.b32 	%r241, 1;
$L__BB0_17:
	ld.global.nc.u32 	%r210, [%rd410];
	cvt.u64.u32 	%rd12, %r210;
	ld.global.nc.u32 	%r22, [%rd411];
	add.s32 	%r225, %r225, 1;
	mul.wide.u32 	%rd395, %r225, 4;
	add.s64 	%rd396, %rd5, %rd395;
	ld.global.nc.u32 	%r24, [%rd396];
	setp.ne.s32 	%p72, %r241, 0;
	mov.b64 	%rd412, 0;
	@%p72 bra 	$L__BB0_25;
$L__BB0_18:
	mov.pred 	%p74, 0;
	@%p74 bra 	$L__BB0_20;
	cvt.u32.u64 	%r214, %rd12;
	cvt.u32.u64 	%r215, %rd412;
	rem.u32 	%r216, %r215, %r214;
	cvt.u64.u32 	%rd413, %r216;
	bra.uni 	$L__BB0_21;
$L__BB0_20:
	rem.u64 	%rd413, %rd412, %rd12;
$L__BB0_21:
	cvt.u64.u32 	%rd400, %r24;
	setp.lt.u64 	%p75, %rd400, %rd413;
	selp.b64 	%rd401, %rd12, 0, %p75;
	sub.s64 	%rd402, %rd400, %rd413;
	add.s64 	%rd403, %rd402, %rd401;
	cvt.u64.u32 	%rd404, %r22;
	mul.lo.s64 	%rd17, %rd403, %rd404;
	and.b64  	%rd405, %rd17, -4294967296;
	setp.ne.s64 	%p76, %rd405, 0;
	@%p76 bra 	$L__BB0_23;
	cvt.u32.u64 	%r217, %rd12;
	cvt.u32.u64 	%r218, %rd17;
	rem.u32 	%r219, %r218, %r217;
	cvt.u64.u32 	%rd414, %r219;
	bra.uni 	$L__BB0_24;
$L__BB0_23:
	rem.u64 	%rd414, %rd17, %rd12;
$L__BB0_24:
	setp.eq.s64 	%p77, %rd414, 0;
	selp.b32 	%r241, %r241, 0, %p77;
	add.s32 	%r226, %r226, 1;
	add.s64 	%rd411, %rd411, 4;
	add.s64 	%rd410, %rd410, 4;
	setp.eq.s32 	%p78, %r226, -1;
	@%p78 bra 	$L__BB0_151;
	bra.uni 	$L__BB0_17;
$L__BB0_25:
	ld.global.u32 	%rd397, [%rd7];
	ld.global.nc.u64 	%rd398, [%rd1];
	mul.lo.s64 	%rd23, %rd398, %rd397;
	and.b64  	%rd399, %rd23, -4294967296;
	setp.ne.s64 	%p73, %rd399, 0;
	@%p73 bra 	$L__BB0_27;
	cvt.u32.u64 	%r211, %rd12;
	cvt.u32.u64 	%r212, %rd23;
	rem.u32 	%r213, %r212, %r211;
	cvt.u64.u32 	%rd412, %r213;
	bra.uni 	$L__BB0_18;
$L__BB0_27:
	rem.u64 	%rd412, %rd23, %rd12;
	bra.uni 	$L__BB0_18;
$L__BB0_28:
	and.b32  	%r27, %r75, 7;
	and.b32  	%r28, %r75, 3;
	and.b32  	%r29, %r75, -8;
	and.b32  	%r30, %r75, 1;
	add.s64 	%rd213, %rd201, %rd6;
	add.s64 	%rd26, %rd213, 16;
	cvta.to.global.u64 	%rd27, %rd192;
	cvta.to.global.u64 	%rd28, %rd193;
	mov.b32 	%r229, 1;
	mov.u32 	%r241, %r229;
$L__BB0_29:
	mul.wide.u32 	%rd215, %r229, 4;
	add.s64 	%rd216, %rd4, %rd215;
	ld.global.nc.u32 	%r92, [%rd216];
	cvt.u64.u32 	%rd29, %r92;
	add.s64 	%rd217, %rd3, %rd215;
	ld.global.nc.u32 	%r35, [%rd217];
	add.s32 	%r93, %r229, %r225;
	mul.wide.u32 	%rd218, %r93, 4;
	add.s64 	%rd219, %rd5, %rd218;
	ld.global.nc.u32 	%r36, [%rd219];
	mul.lo.s32 	%r94, %r229, %r75;
	cvt.u64.u32 	%rd30, %r94;
	setp.eq.s32 	%p13, %r241, 0;
	mov.b64 	%rd442, 0;
	@%p13 bra 	$L__BB0_101;
	setp.lt.u32 	%p14, %r241, 8;
	mov.b64 	%rd442, 0;
	mov.b32 	%r234, 0;
	@%p14 bra 	$L__BB0_61;
	and.b32  	%r97, %r241, -8;
	neg.s32 	%r231, %r97;
	shl.b64 	%rd223, %rd30, 3;
	add.s64 	%rd224, %rd1, %rd223;
	add.s64 	%rd415, %rd224, 32;
	mov.b64 	%rd442, 0;
	mov.b32 	%r232, 0;
	mov.u64 	%rd416, %rd26;
$L__BB0_32:
	.pragma "nounroll";
	ld.global.u32 	%rd225, [%rd416+-16];
	ld.global.nc.u64 	%rd226, [%rd415+-32];
	mul.lo.s64 	%rd35, %rd226, %rd225;
	and.b64  	%rd227, %rd35, -4294967296;
	setp.ne.s64 	%p15, %rd227, 0;
	@%p15 bra 	$L__BB0_34;
	cvt.u32.u64 	%r98, %rd29;
	cvt.u32.u64 	%r99, %rd35;
	rem.u32 	%r100, %r99, %r98;
	cvt.u64.u32 	%rd418, %r100;
	bra.uni 	$L__BB0_35;
$L__BB0_34:
	rem.u64 	%rd418, %rd35, %rd29;
$L__BB0_35:
	add.s64 	%rd39, %rd418, %rd442;
	ld.global.u32 	%rd228, [%rd416+-12];
	ld.global.nc.u64 	%rd229, [%rd415+-24];
	mul.lo.s64 	%rd40, %rd229, %rd228;
	and.b64  	%rd230, %rd40, -4294967296;
	setp.ne.s64 	%p16, %rd230, 0;
	@%p16 bra 	$L__BB0_37;
	cvt.u32.u64 	%r101, %rd29;
	cvt.u32.u64 	%r102, %rd40;
	rem.u32 	%r103, %r102, %r101;
	cvt.u64.u32 	%rd419, %r103;
	bra.uni 	$L__BB0_38;
$L__BB0_37:
	rem.u64 	%rd419, %rd40, %rd29;
$L__BB0_38:
	add.s64 	%rd44, %rd419, %rd39;
	ld.global.u32 	%rd231, [%rd416+-8];
	ld.global.nc.u64 	%rd232, [%rd415+-16];
	mul.lo.s64 	%rd45, %rd232, %rd231;
	and.b64  	%rd233, %rd45, -4294967296;
	setp.ne.s64 	%p17, %rd233, 0;
	@%p17 bra 	$L__BB0_40;
	cvt.u32.u64 	%r104, %rd29;
	cvt.u32.u64 	%r105, %rd45;
	rem.u32 	%r106, %r105, %r104;
	cvt.u64.u32 	%rd420, %r106;
	bra.uni 	$L__BB0_41;
$L__BB0_40:
	rem.u64 	%rd420, %rd45, %rd29;
$L__BB0_41:
	add.s64 	%rd49, %rd420, %rd44;
	ld.global.u32 	%rd234, [%rd416+-4];
	ld.global.nc.u64 	%rd235, [%rd415+-8];
	mul.lo.s64 	%rd50, %rd235, %rd234;
	and.b64  	%rd236, %rd50, -4294967296;
	setp.ne.s64 	%p18, %rd236, 0;
	@%p18 bra 	$L__BB0_43;
	cvt.u32.u64 	%r107, %rd29;
	cvt.u32.u64 	%r108, %rd50;
	rem.u32 	%r109, %r108, %r107;
	cvt.u64.u32 	%rd421, %r109;
	bra.uni 	$L__BB0_44;
$L__BB0_43:
	rem.u64 	%rd421, %rd50, %rd29;
$L__BB0_44:
	add.s64 	%rd54, %rd421, %rd49;
	ld.global.u32 	%rd237, [%rd416];
	ld.global.nc.u64 	%rd238, [%rd415];
	mul.lo.s64 	%rd55, %rd238, %rd237;
	and.b64  	%rd239, %rd55, -4294967296;
	setp.ne.s64 	%p19, %rd239, 0;
	@%p19 bra 	$L__BB0_46;
	cvt.u32.u64 	%r110, %rd29;
	cvt.u32.u64 	%r111, %rd55;
	rem.u32 	%r112, %r111, %r110;
	cvt.u64.u32 	%rd422, %r112;
	bra.uni 	$L__BB0_47;
$L__BB0_46:
	rem.u64 	%rd422, %rd55, %rd29;
$L__BB0_47:
	add.s64 	%rd59, %rd422, %rd54;
	ld.global.u32 	%rd240, [%rd416+4];
	ld.global.nc.u64 	%rd241, [%rd415+8];
	mul.lo.s64 	%rd60, %rd241, %rd240;
	and.b64  	%rd242, %rd60, -4294967296;
	setp.ne.s64 	%p20, %rd242, 0;
	@%p20 bra 	$L__BB0_49;
	cvt.u32.u64 	%r113, %rd29;
	cvt.u32.u64 	%r114, %rd60;
	rem.u32 	%r115, %r114, %r113;
	cvt.u64.u32 	%rd423, %r115;
	bra.uni 	$L__BB0_50;
$L__BB0_49:
	rem.u64 	%rd423, %rd60, %rd29;
$L__BB0_50:
	add.s64 	%rd64, %rd423, %rd59;
	ld.global.u32 	%rd243, [%rd416+8];
	ld.global.nc.u64 	%rd244, [%rd415+16];
	mul.lo.s64 	%rd65, %rd244, %rd243;
	and.b64  	%rd245, %rd65, -4294967296;
	setp.ne.s64 	%p21, %rd245, 0;
	@%p21 bra 	$L__BB0_52;
	cvt.u32.u64 	%r116, %rd29;
	cvt.u32.u64 	%r117, %rd65;
	rem.u32 	%r118, %r117, %r116;
	cvt.u64.u32 	%rd424, %r118;
	bra.uni 	$L__BB0_53;
$L__BB0_52:
	rem.u64 	%rd424, %rd65, %rd29;
$L__BB0_53:
	add.s64 	%rd69, %rd424, %rd64;
	ld.global.u32 	%rd246, [%rd416+12];
	ld.global.nc.u64 	%rd247, [%rd415+24];
	mul.lo.s64 	%rd70, %rd247, %rd246;
	and.b64  	%rd248, %rd70, -4294967296;
	setp.ne.s64 	%p22, %rd248, 0;
	@%p22 bra 	$L__BB0_55;
	cvt.u32.u64 	%r119, %rd29;
	cvt.u32.u64 	%r120, %rd70;
	rem.u32 	%r121, %r120, %r119;
	cvt.u64.u32 	%rd425, %r121;
	bra.uni 	$L__BB0_56;
$L__BB0_55:
	rem.u64 	%rd425, %rd70, %rd29;
$L__BB0_56:
	add.s64 	%rd442, %rd425, %rd69;
	add.s32 	%r122, %r232, 7;
	and.b32  	%r123, %r122, 15;
	setp.ne.s32 	%p23, %r123, 15;
	@%p23 bra 	$L__BB0_60;
	and.b64  	%rd249, %rd442, -4294967296;
	setp.ne.s64 	%p24, %rd249, 0;
	@%p24 bra 	$L__BB0_59;
	cvt.u32.u64 	%r124, %rd29;
	cvt.u32.u64 	%r125, %rd442;
	rem.u32 	%r126, %r125, %r124;
	cvt.u64.u32 	%rd442, %r126;
	bra.uni 	$L__BB0_60;
$L__BB0_59:
	rem.u64 	%rd442, %rd442, %rd29;
$L__BB0_60:
	and.b32  	%r234, %r241, -8;
	add.s32 	%r232, %r232, 8;
	add.s32 	%r231, %r231, 8;
	add.s64 	%rd416, %rd416, 32;
	add.s64 	%rd415, %rd415, 64;
	setp.ne.s32 	%p25, %r231, 0;
	@%p25 bra 	$L__BB0_32;
$L__BB0_61:
	and.b32  	%r44, %r241, 7;
	setp.eq.s32 	%p26, %r44, 0;
	@%p26 bra 	$L__BB0_101;
	and.b32  	%r45, %r241, 3;
	setp.lt.u32 	%p27, %r44, 4;
	@%p27 bra 	$L__BB0_76;
	cvt.u64.u32 	%rd251, %r234;
	mul.wide.u32 	%rd252, %r234, 4;
	add.s64 	%rd82, %rd7, %rd252;
	ld.global.u32 	%rd253, [%rd82];
	add.s64 	%rd254, %rd251, %rd30;
	shl.b64 	%rd255, %rd254, 3;
	add.s64 	%rd83, %rd1, %rd255;
	ld.global.nc.u64 	%rd256, [%rd83];
	mul.lo.s64 	%rd84, %rd256, %rd253;
	and.b64  	%rd257, %rd84, -4294967296;
	setp.ne.s64 	%p28, %rd257, 0;
	@%p28 bra 	$L__BB0_65;
	cvt.u32.u64 	%r127, %rd29;
	cvt.u32.u64 	%r128, %rd84;
	rem.u32 	%r129, %r128, %r127;
	cvt.u64.u32 	%rd429, %r129;
	bra.uni 	$L__BB0_66;
$L__BB0_65:
	rem.u64 	%rd429, %rd84, %rd29;
$L__BB0_66:
	add.s64 	%rd88, %rd429, %rd442;
	ld.global.u32 	%rd258, [%rd82+4];
	ld.global.nc.u64 	%rd259, [%rd83+8];
	mul.lo.s64 	%rd89, %rd259, %rd258;
	and.b64  	%rd260, %rd89, -4294967296;
	setp.ne.s64 	%p29, %rd260, 0;
	@%p29 bra 	$L__BB0_68;
	cvt.u32.u64 	%r130, %rd29;
	cvt.u32.u64 	%r131, %rd89;
	rem.u32 	%r132, %r131, %r130;
	cvt.u64.u32 	%rd430, %r132;
	bra.uni 	$L__BB0_69;
$L__BB0_68:
	rem.u64 	%rd430, %rd89, %rd29;
$L__BB0_69:
	add.s64 	%rd93, %rd430, %rd88;
	ld.global.u32 	%rd261, [%rd82+8];
	ld.global.nc.u64 	%rd262, [%rd83+16];
	mul.lo.s64 	%rd94, %rd262, %rd261;
	and.b64  	%rd263, %rd94, -4294967296;
	setp.ne.s64 	%p30, %rd263, 0;
	@%p30 bra 	$L__BB0_71;
	cvt.u32.u64 	%r133, %rd29;
	cvt.u32.u64 	%r134, %rd94;
	rem.u32 	%r135, %r134, %r133;
	cvt.u64.u32 	%rd431, %r135;
	bra.uni 	$L__BB0_72;
$L__BB0_71:
	rem.u64 	%rd431, %rd94, %rd29;
$L__BB0_72:
	add.s64 	%rd98, %rd431, %rd93;
	ld.global.u32 	%rd264, [%rd82+12];
	ld.global.nc.u64 	%rd265, [%rd83+24];
	mul.lo.s64 	%rd99, %rd265, %rd264;
	and.b64  	%rd266, %rd99, -4294967296;
	setp.ne.s64 	%p31, %rd266, 0;
	@%p31 bra 	$L__BB0_74;
	cvt.u32.u64 	%r136, %rd29;
	cvt.u32.u64 	%r137, %rd99;
	rem.u32 	%r138, %r137, %r136;
	cvt.u64.u32 	%rd432, %r138;
	bra.uni 	$L__BB0_75;
$L__BB0_74:
	rem.u64 	%rd432, %rd99, %rd29;
$L__BB0_75:
	add.s64 	%rd442, %rd432, %rd98;
	add.s32 	%r234, %r234, 4;
$L__BB0_76:
	setp.eq.s32 	%p32, %r45, 0;
	@%p32 bra 	$L__BB0_101;
	setp.eq.s32 	%p33, %r45, 1;
	@%p33 bra 	$L__BB0_93;
	cvt.u64.u32 	%rd268, %r234;
	mul.wide.u32 	%rd269, %r234, 4;
	add.s64 	%rd106, %rd7, %rd269;
	ld.global.u32 	%rd270, [%rd106];
	add.s64 	%rd271, %rd268, %rd30;
	shl.b64 	%rd272, %rd271, 3;
	add.s64 	%rd107, %rd1, %rd272;
	ld.global.nc.u64 	%rd273, [%rd107];
	mul.lo.s64 	%rd108, %rd273, %rd270;
	and.b64  	%rd274, %rd108, -4294967296;
	setp.ne.s64 	%p34, %rd274, 0;
	@%p34 bra 	$L__BB0_80;
	cvt.u32.u64 	%r139, %rd29;
	cvt.u32.u64 	%r140, %rd108;
	rem.u32 	%r141, %r140, %r139;
	cvt.u64.u32 	%rd435, %r141;
	bra.uni 	$L__BB0_81;
$L__BB0_80:
	rem.u64 	%rd435, %rd108, %rd29;
$L__BB0_81:
	add.s64 	%rd436, %rd435, %rd442;
	and.b32  	%r142, %r234, 15;
	setp.ne.s32 	%p35, %r142, 15;
	@%p35 bra 	$L__BB0_85;
	and.b64  	%rd275, %rd436, -4294967296;
	setp.ne.s64 	%p36, %rd275, 0;
	@%p36 bra 	$L__BB0_84;
	cvt.u32.u64 	%r143, %rd29;
	cvt.u32.u64 	%r144, %rd436;
	rem.u32 	%r145, %r144, %r143;
	cvt.u64.u32 	%rd436, %r145;
	bra.uni 	$L__BB0_85;
$L__BB0_84:
	rem.u64 	%rd436, %rd436, %rd29;
$L__BB0_85:
	ld.global.u32 	%rd276, [%rd106+4];
	ld.global.nc.u64 	%rd277, [%rd107+8];
	mul.lo.s64 	%rd116, %rd277, %rd276;
	and.b64  	%rd278, %rd116, -4294967296;
	setp.ne.s64 	%p37, %rd278, 0;
	@%p37 bra 	$L__BB0_87;
	cvt.u32.u64 	%r146, %rd29;
	cvt.u32.u64 	%r147, %rd116;
	rem.u32 	%r148, %r147, %r146;
	cvt.u64.u32 	%rd437, %r148;
	bra.uni 	$L__BB0_88;
$L__BB0_87:
	rem.u64 	%rd437, %rd116, %rd29;
$L__BB0_88:
	add.s64 	%rd442, %rd437, %rd436;
	add.s32 	%r149, %r234, 1;
	and.b32  	%r150, %r149, 15;
	setp.ne.s32 	%p38, %r150, 15;
	@%p38 bra 	$L__BB0_92;
	and.b64  	%rd279, %rd442, -4294967296;
	setp.ne.s64 	%p39, %rd279, 0;
	@%p39 bra 	$L__BB0_91;
	cvt.u32.u64 	%r151, %rd29;
	cvt.u32.u64 	%r152, %rd442;
	rem.u32 	%r153, %r152, %r151;
	cvt.u64.u32 	%rd442, %r153;
	bra.uni 	$L__BB0_92;
$L__BB0_91:
	rem.u64 	%rd442, %rd442, %rd29;
$L__BB0_92:
	add.s32 	%r234, %r234, 2;
$L__BB0_93:
	and.b32  	%r154, %r241, 1;
	setp.eq.b32 	%p40, %r154, 1;
	not.pred 	%p41, %p40;
	@%p41 bra 	$L__BB0_101;
	cvt.u64.u32 	%rd280, %r234;
	mul.wide.u32 	%rd281, %r234, 4;
	add.s64 	%rd282, %rd7, %rd281;
	ld.global.u32 	%rd283, [%rd282];
	add.s64 	%rd284, %rd280, %rd30;
	shl.b64 	%rd285, %rd284, 3;
	add.s64 	%rd286, %rd1, %rd285;
	ld.global.nc.u64 	%rd287, [%rd286];
	mul.lo.s64 	%rd126, %rd287, %rd283;
	and.b64  	%rd288, %rd126, -4294967296;
	setp.ne.s64 	%p42, %rd288, 0;
	@%p42 bra 	$L__BB0_96;
	cvt.u32.u64 	%r155, %rd29;
	cvt.u32.u64 	%r156, %rd126;
	rem.u32 	%r157, %r156, %r155;
	cvt.u64.u32 	%rd441, %r157;
	bra.uni 	$L__BB0_97;
$L__BB0_96:
	rem.u64 	%rd441, %rd126, %rd29;
$L__BB0_97:
	add.s64 	%rd442, %rd441, %rd442;
	and.b32  	%r158, %r234, 15;
	setp.ne.s32 	%p43, %r158, 15;
	@%p43 bra 	$L__BB0_101;
	and.b64  	%rd289, %rd442, -4294967296;
	setp.ne.s64 	%p44, %rd289, 0;
	@%p44 bra 	$L__BB0_100;
	cvt.u32.u64 	%r159, %rd29;
	cvt.u32.u64 	%r160, %rd442;
	rem.u32 	%r161, %r160, %r159;
	cvt.u64.u32 	%rd442, %r161;
	bra.uni 	$L__BB0_101;
$L__BB0_100:
	rem.u64 	%rd442, %rd442, %rd29;
$L__BB0_101:
	and.b64  	%rd290, %rd442, -4294967296;
	setp.ne.s64 	%p45, %rd290, 0;
	@%p45 bra 	$L__BB0_103;
	cvt.u32.u64 	%r162, %rd29;
	cvt.u32.u64 	%r163, %rd442;
	rem.u32 	%r164, %r163, %r162;
	cvt.u64.u32 	%rd443, %r164;
	bra.uni 	$L__BB0_104;
$L__BB0_103:
	rem.u64 	%rd443, %rd442, %rd29;
$L__BB0_104:
	cvt.u64.u32 	%rd291, %r36;
	setp.lt.u64 	%p46, %rd291, %rd443;
	selp.b64 	%rd292, %rd29, 0, %p46;
	sub.s64 	%rd293, %rd291, %rd443;
	add.s64 	%rd294, %rd293, %rd292;
	cvt.u64.u32 	%rd295, %r35;
	mul.lo.s64 	%rd137, %rd294, %rd295;
	and.b64  	%rd296, %rd137, -4294967296;
	setp.ne.s64 	%p47, %rd296, 0;
	@%p47 bra 	$L__BB0_106;
	cvt.u32.u64 	%r165, %rd29;
	cvt.u32.u64 	%r166, %rd137;
	rem.u32 	%r167, %r166, %r165;
	cvt.u64.u32 	%rd444, %r167;
	bra.uni 	$L__BB0_107;
$L__BB0_106:
	rem.u64 	%rd444, %rd137, %rd29;
$L__BB0_107:
	setp.eq.s64 	%p48, %rd444, 0;
	@%p48 bra 	$L__BB0_150;
	setp.lt.u32 	%p49, %r75, 8;
	mul.wide.u32 	%rd298, %r229, 4;
	add.s64 	%rd299, %rd27, %rd298;
	ld.global.nc.u32 	%r50, [%rd299];
	add.s64 	%rd300, %rd28, %rd298;
	ld.global.nc.u32 	%r51, [%rd300];
	mov.b64 	%rd454, 0;
	mov.b32 	%r238, 0;
	@%p49 bra 	$L__BB0_127;
	mov.b64 	%rd454, 0;
	mov.b32 	%r236, 0;
$L__BB0_110:
	.pragma "nounroll";
	setp.ge.u32 	%p50, %r236, %r51;
	mov.b64 	%rd446, 0;
	@%p50 bra 	$L__BB0_112;
	add.s32 	%r170, %r236, %r50;
	mul.wide.u32 	%rd303, %r170, 4;
	add.s64 	%rd304, %rd2, %rd303;
	ld.global.nc.u32 	%r171, [%rd304];
	cvt.u64.u32 	%rd446, %r171;
$L__BB0_112:
	mul.wide.u32 	%rd306, %r236, 4;
	add.s64 	%rd144, %rd7, %rd306;
	ld.global.u32 	%rd307, [%rd144];
	mad.lo.s64 	%rd308, %rd446, %rd444, %rd454;
	add.s64 	%rd145, %rd308, %rd307;
	st.global.u32 	[%rd144], %rd145;
	add.s32 	%r53, %r236, 1;
	setp.ge.u32 	%p51, %r53, %r51;
	mov.b64 	%rd447, 0;
	@%p51 bra 	$L__BB0_114;
	add.s32 	%r172, %r53, %r50;
	mul.wide.u32 	%rd309, %r172, 4;
	add.s64 	%rd310, %rd2, %rd309;
	ld.global.nc.u32 	%r173, [%rd310];
	cvt.u64.u32 	%rd447, %r173;
$L__BB0_114:
	ld.global.u32 	%rd312, [%rd144+4];
	shr.u64 	%rd313, %rd145, 32;
	mad.lo.s64 	%rd314, %rd447, %rd444, %rd313;
	add.s64 	%rd148, %rd314, %rd312;
	st.global.u32 	[%rd144+4], %rd148;
	add.s32 	%r54, %r236, 2;
	setp.ge.u32 	%p52, %r54, %r51;
	mov.b64 	%rd448, 0;
	@%p52 bra 	$L__BB0_116;
	add.s32 	%r174, %r54, %r50;
	mul.wide.u32 	%rd315, %r174, 4;
	add.s64 	%rd316, %rd2, %rd315;
	ld.global.nc.u32 	%r175, [%rd316];
	cvt.u64.u32 	%rd448, %r175;
$L__BB0_116:
	ld.global.u32 	%rd318, [%rd144+8];
	shr.u64 	%rd319, %rd148, 32;
	mad.lo.s64 	%rd320, %rd448, %rd444, %rd319;
	add.s64 	%rd151, %rd320, %rd318;
	st.global.u32 	[%rd144+8], %rd151;
	add.s32 	%r55, %r236, 3;
	setp.ge.u32 	%p53, %r55, %r51;
	mov.b64 	%rd449, 0;
	@%p53 bra 	$L__BB0_118;
	add.s32 	%r176, %r55, %r50;
	mul.wide.u32 	%rd321, %r176, 4;
	add.s64 	%rd322, %rd2, %rd321;
	ld.global.nc.u32 	%r177, [%rd322];
	cvt.u64.u32 	%rd449, %r177;
$L__BB0_118:
	ld.global.u32 	%rd324, [%rd144+12];
	shr.u64 	%rd325, %rd151, 32;
	mad.lo.s64 	%rd326, %rd449, %rd444, %rd325;
	add.s64 	%rd154, %rd326, %rd324;
	st.global.u32 	[%rd144+12], %rd154;
	add.s32 	%r56, %r236, 4;
	setp.ge.u32 	%p54, %r56, %r51;
	mov.b64 	%rd450, 0;
	@%p54 bra 	$L__BB0_120;
	add.s32 	%r178, %r56, %r50;
	mul.wide.u32 	%rd327, %r178, 4;
	add.s64 	%rd328, %rd2, %rd327;
	ld.global.nc.u32 	%r179, [%rd328];
	cvt.u64.u32 	%rd450, %r179;
$L__BB0_120:
	ld.global.u32 	%rd330, [%rd144+16];
	shr.u64 	%rd331, %rd154, 32;
	mad.lo.s64 	%rd332, %rd450, %rd444, %rd331;
	add.s64 	%rd157, %rd332, %rd330;
	st.global.u32 	[%rd144+16], %rd157;
	add.s32 	%r57, %r236, 5;
	setp.ge.u32 	%p55, %r57, %r51;
	mov.b64 	%rd451, 0;
	@%p55 bra 	$L__BB0_122;
	add.s32 	%r180, %r57, %r50;
	mul.wide.u32 	%rd333, %r180, 4;
	add.s64 	%rd334, %rd2, %rd333;
	ld.global.nc.u32 	%r181, [%rd334];
	cvt.u64.u32 	%rd451, %r181;
$L__BB0_122:
	ld.global.u32 	%rd336, [%rd144+20];
	shr.u64 	%rd337, %rd157, 32;
	mad.lo.s64 	%rd338, %rd451, %rd444, %rd337;
	add.s64 	%rd160, %rd338, %rd336;
	st.global.u32 	[%rd144+20], %rd160;
	add.s32 	%r58, %r236, 6;
	setp.ge.u32 	%p56, %r58, %r51;
	mov.b64 	%rd452, 0;
	@%p56 bra 	$L__BB0_124;
	add.s32 	%r182, %r58, %r50;
	mul.wide.u32 	%rd339, %r182, 4;
	add.s64 	%rd340, %rd2, %rd339;
	ld.global.nc.u32 	%r183, [%rd340];
	cvt.u64.u32 	%rd452, %r183;
$L__BB0_124:
	ld.global.u32 	%rd342, [%rd144+24];
	shr.u64 	%rd343, %rd160, 32;
	mad.lo.s64 	%rd344, %rd452, %rd444, %rd343;
	add.s64 	%rd163, %rd344, %rd342;
	st.global.u32 	[%rd144+24], %rd163;
	add.s32 	%r59, %r236, 7;
	setp.ge.u32 	%p57, %r59, %r51;
	mov.b64 	%rd453, 0;
	@%p57 bra 	$L__BB0_126;
	add.s32 	%r184, %r59, %r50;
	mul.wide.u32 	%rd345, %r184, 4;
	add.s64 	%rd346, %rd2, %rd345;
	ld.global.nc.u32 	%r185, [%rd346];
	cvt.u64.u32 	%rd453, %r185;
$L__BB0_126:
	ld.global.u32 	%rd347, [%rd144+28];
	shr.u64 	%rd348, %rd163, 32;
	mad.lo.s64 	%rd349, %rd453, %rd444, %rd348;
	add.s64 	%rd350, %rd349, %rd347;
	st.global.u32 	[%rd144+28], %rd350;
	shr.u64 	%rd454, %rd350, 32;
	add.s32 	%r236, %r236, 8;
	setp.ne.s32 	%p58, %r236, %r29;
	mov.u32 	%r238, %r29;
	@%p58 bra 	$L__BB0_110;
$L__BB0_127:
	setp.eq.s32 	%p59, %r27, 0;
	@%p59 bra 	$L__BB0_149;
	add.s32 	%r186, %r27, -1;
	setp.lt.u32 	%p60, %r186, 3;
	@%p60 bra 	$L__BB0_138;
	setp.ge.u32 	%p61, %r238, %r51;
	mov.b64 	%rd455, 0;
	@%p61 bra 	$L__BB0_131;
	add.s32 	%r187, %r238, %r50;
	mul.wide.u32 	%rd352, %r187, 4;
	add.s64 	%rd353, %rd2, %rd352;
	ld.global.nc.u32 	%r188, [%rd353];
	cvt.u64.u32 	%rd455, %r188;
$L__BB0_131:
	mul.wide.u32 	%rd355, %r238, 4;
	add.s64 	%rd170, %rd7, %rd355;
	ld.global.u32 	%rd356, [%rd170];
	mad.lo.s64 	%rd357, %rd455, %rd444, %rd454;
	add.s64 	%rd171, %rd357, %rd356;
	st.global.u32 	[%rd170], %rd171;
	add.s32 	%r62, %r238, 1;
	setp.ge.u32 	%p62, %r62, %r51;
	mov.b64 	%rd456, 0;
	@%p62 bra 	$L__BB0_133;
	add.s32 	%r189, %r62, %r50;
	mul.wide.u32 	%rd358, %r189, 4;
	add.s64 	%rd359, %rd2, %rd358;
	ld.global.nc.u32 	%r190, [%rd359];
	cvt.u64.u32 	%rd456, %r190;
$L__BB0_133:
	ld.global.u32 	%rd361, [%rd170+4];
	shr.u64 	%rd362, %rd171, 32;
	mad.lo.s64 	%rd363, %rd456, %rd444, %rd362;
	add.s64 	%rd174, %rd363, %rd361;
	st.global.u32 	[%rd170+4], %rd174;
	add.s32 	%r63, %r238, 2;
	setp.ge.u32 	%p63, %r63, %r51;
	mov.b64 	%rd457, 0;
	@%p63 bra 	$L__BB0_135;
	add.s32 	%r191, %r63, %r50;
	mul.wide.u32 	%rd364, %r191, 4;
	add.s64 	%rd365, %rd2, %rd364;
	ld.global.nc.u32 	%r192, [%rd365];
	cvt.u64.u32 	%rd457, %r192;
$L__BB0_135:
	ld.global.u32 	%rd367, [%rd170+8];
	shr.u64 	%rd368, %rd174, 32;
	mad.lo.s64 	%rd369, %rd457, %rd444, %rd368;
	add.s64 	%rd177, %rd369, %rd367;
	st.global.u32 	[%rd170+8], %rd177;
	add.s32 	%r64, %r238, 3;
	setp.ge.u32 	%p64, %r64, %r51;
	mov.b64 	%rd458, 0;
	@%p64 bra 	$L__BB0_137;
	add.s32 	%r193, %r64, %r50;
	mul.wide.u32 	%rd370, %r193, 4;
	add.s64 	%rd371, %rd2, %rd370;
	ld.global.nc.u32 	%r194, [%rd371];
	cvt.u64.u32 	%rd458, %r194;
$L__BB0_137:
	ld.global.u32 	%rd372, [%rd170+12];
	shr.u64 	%rd373, %rd177, 32;
	mad.lo.s64 	%rd374, %rd458, %rd444, %rd373;
	add.s64 	%rd375, %rd374, %rd372;
	st.global.u32 	[%rd170+12], %rd375;
	shr.u64 	%rd454, %rd375, 32;
	add.s32 	%r238, %r238, 4;
$L__BB0_138:
	setp.eq.s32 	%p65, %r28, 0;
	@%p65 bra 	$L__BB0_149;
	setp.eq.s32 	%p66, %r28, 1;
	@%p66 bra 	$L__BB0_145;
	setp.ge.u32 	%p67, %r238, %r51;
	mov.b64 	%rd460, 0;
	@%p67 bra 	$L__BB0_142;
	add.s32 	%r195, %r238, %r50;
	mul.wide.u32 	%rd377, %r195, 4;
	add.s64 	%rd378, %rd2, %rd377;
	ld.global.nc.u32 	%r196, [%rd378];
	cvt.u64.u32 	%rd460, %r196;
$L__BB0_142:
	mul.wide.u32 	%rd380, %r238, 4;
	add.s64 	%rd184, %rd7, %rd380;
	ld.global.u32 	%rd381, [%rd184];
	mad.lo.s64 	%rd382, %rd460, %rd444, %rd454;
	add.s64 	%rd185, %rd382, %rd381;
	st.global.u32 	[%rd184], %rd185;
	add.s32 	%r67, %r238, 1;
	setp.ge.u32 	%p68, %r67, %r51;
	mov.b64 	%rd461, 0;
	@%p68 bra 	$L__BB0_144;
	add.s32 	%r197, %r67, %r50;
	mul.wide.u32 	%rd383, %r197, 4;
	add.s64 	%rd384, %rd2, %rd383;
	ld.global.nc.u32 	%r198, [%rd384];
	cvt.u64.u32 	%rd461, %r198;
$L__BB0_144:
	ld.global.u32 	%rd385, [%rd184+4];
	shr.u64 	%rd386, %rd185, 32;
	mad.lo.s64 	%rd387, %rd461, %rd444, %rd386;
	add.s64 	%rd388, %rd387, %rd385;
	st.global.u32 	[%rd184+4], %rd388;
	shr.u64 	%rd454, %rd388, 32;
	add.s32 	%r238, %r238, 2;
$L__BB0_145:
	setp.eq.s32 	%p69, %r30, 0;
	@%p69 bra 	$L__BB0_149;
	setp.ge.u32 	%p70, %r238, %r51;
	mov.b64 	%rd463, 0;
	@%p70 bra 	$L__BB0_148;
	add.s32 	%r199, %r238, %r50;
	mul.wide.u32 	%rd390, %r199, 4;
	add.s64 	%rd391, %rd2, %rd390;
	ld.global.nc.u32 	%r200, [%rd391];
	cvt.u64.u32 	%rd463, %r200;
$L__BB0_148:
	mul.wide.u32 	%rd392, %r238, 4;
	add.s64 	%rd393, %rd7, %rd392;
	ld.global.u32 	%r201, [%rd393];
	cvt.u32.u64 	%r202, %rd454;
	cvt.u32.u64 	%r203, %rd444;
	cvt.u32.u64 	%r204, %rd463;
	mad.lo.s32 	%r205, %r204, %r203, %r202;
	add.s32 	%r206, %r201, %r205;
	st.global.u32 	[%rd393], %r206;
$L__BB0_149:
	add.s32 	%r207, %r51, 1;
	max.u32 	%r208, %r207, %r241;
	min.u32 	%r241, %r208, %r75;
$L__BB0_150:
	add.s32 	%r229, %r229, 1;
	setp.ne.s32 	%p71, %r229, %r74;
	@%p71 bra 	$L__BB0_29;
$L__BB0_151:
	ld.param.u64 	%rd409, [crt_reconstruct_full_param_8];
	cvta.to.global.u64 	%rd406, %rd409;
	mul.wide.u32 	%rd407, %r1, 4;
	add.s64 	%rd408, %rd406, %rd407;
	st.global.u32 	[%rd408], %r241;
$L__BB0_152:
	ret;

}
	// .globl	crt_reconstruct_shared
.visible .entry crt_reconstruct_shared(
	.param .u64 .ptr .align 1 crt_reconstruct_shared_param_0,
	.param .u64 .ptr .align 1 crt_reconstruct_shared_param_1,
	.param .u64 .ptr .align 1 crt_reconstruct_shared_param_2,
	.param .u64 .ptr .align 1 crt_reconstruct_shared_param_3,
	.param .u64 .ptr .align 1 crt_reconstruct_shared_param_4,
	.param .u64 .ptr .align 1 crt_reconstruct_shared_param_5,
	.param .u64 .ptr .align 1 crt_reconstruct_shared_param_6,
	.param .u64 .ptr .align 1 crt_reconstruct_shared_param_7,
	.param .u64 .ptr .align 1 crt_reconstruct_shared_param_8,
	.param .u32 crt_reconstruct_shared_param_9,
	.param .u32 crt_reconstruct_shared_param_10,
	.param .u32 crt_reconstruct_shared_param_11
)
{
	.reg .pred 	%p<80>;
	.reg .b32 	%r<261>;
	.reg .b64 	%rd<455>;
	// demoted variable
	.shared .align 4 .b8 _ZZ22crt_reconstruct_sharedE8s_primes[1024];
	// demoted variable
	.shared .align 4 .b8 _ZZ22crt_reconstruct_sharedE10s_inverses[1024];
	ld.param.u64 	%rd189, [crt_reconstruct_shared_param_0];
	ld.param.u64 	%rd184, [crt_reconstruct_shared_param_1];
	ld.param.u64 	%rd185, [crt_reconstruct_shared_param_2];
	ld.param.u64 	%rd190, [crt_reconstruct_shared_param_3];
	ld.param.u64 	%rd186, [crt_reconstruct_shared_param_4];
	ld.param.u64 	%rd187, [crt_reconstruct_shared_param_5];
	ld.param.u64 	%rd191, [crt_reconstruct_shared_param_6];
	ld.param.u64 	%rd192, [crt_reconstruct_shared_param_7];
	ld.param.u64 	%rd188, [crt_reconstruct_shared_param_8];
	ld.param.u32 	%r79, [crt_reconstruct_shared_param_9];
	ld.param.u32 	%r80, [crt_reconstruct_shared_param_10];
	ld.param.u32 	%r81, [crt_reconstruct_shared_param_11];
	cvta.to.global.u64 	%rd1, %rd191;
	cvta.to.global.u64 	%rd2, %rd190;
	cvta.to.global.u64 	%rd3, %rd192;
	cvta.to.global.u64 	%rd4, %rd189;
	mov.u32 	%r1, %tid.x;
	mov.u32 	%r82, %ctaid.x;
	mov.u32 	%r83, %ntid.x;
	mad.lo.s32 	%r2, %r82, %r83, %r1;
	setp.ge.u32 	%p1, %r1, %r80;
	@%p1 bra 	$L__BB1_2;
	cvta.to.global.u64 	%rd193, %rd184;
	cvta.to.global.u64 	%rd194, %rd185;
	mul.wide.u32 	%rd195, %r1, 4;
	add.s64 	%rd196, %rd193, %rd195;
	ld.global.nc.u32 	%r84, [%rd196];
	shl.b32 	%r85, %r1, 2;
	mov.u32 	%r86, _ZZ22crt_reconstruct_sharedE8s_primes;
	add.s32 	%r87, %r86, %r85;
	st.shared.u32 	[%r87], %r84;
	add.s64 	%rd197, %rd194, %rd195;
	ld.global.nc.u32 	%r88, [%rd197];
	mov.u32 	%r89, _ZZ22crt_reconstruct_sharedE10s_inverses;
	add.s32 	%r90, %r89, %r85;
	st.shared.u32 	[%r90], %r88;
$L__BB1_2:
	bar.sync 	0;
	setp.ge.u32 	%p2, %r2, %r79;
	@%p2 bra 	$L__BB1_154;
	mul.lo.s32 	%r3, %r81, %r2;
	mul.wide.u32 	%rd198, %r3, 4;
	add.s64 	%rd5, %rd3, %rd198;
	mul.lo.s32 	%r244, %r80, %r2;
	mul.wide.u32 	%rd199, %r244, 4;
	add.s64 	%rd200, %rd4, %rd199;
	ld.global.nc.u32 	%r91, [%rd200];
	st.global.u32 	[%rd5], %r91;
	setp.lt.u32 	%p3, %r81, 2;
	@%p3 bra 	$L__BB1_16;
	add.s32 	%r5, %r81, -1;
	add.s32 	%r93, %r81, -2;
	and.b32  	%r6, %r5, 15;
	setp.lt.u32 	%p4, %r93, 15;
	mov.b32 	%r238, 1;
	@%p4 bra 	$L__BB1_7;
	and.b32  	%r7, %r5, -16;
	mov.b32 	%r247, 1;
$L__BB1_6:
	.pragma "nounroll";
	mul.wide.u32 	%rd201, %r247, 4;
	add.s64 	%rd202, %rd5, %rd201;
	mov.b32 	%r95, 0;
	st.global.u32 	[%rd202], %r95;
	st.global.u32 	[%rd202+4], %r95;
	st.global.u32 	[%rd202+8], %r95;
	st.global.u32 	[%rd202+12], %r95;
	st.global.u32 	[%rd202+16], %r95;
	st.global.u32 	[%rd202+20], %r95;
	st.global.u32 	[%rd202+24], %r95;
	st.global.u32 	[%rd202+28], %r95;
	st.global.u32 	[%rd202+32], %r95;
	st.global.u32 	[%rd202+36], %r95;
	st.global.u32 	[%rd202+40], %r95;
	st.global.u32 	[%rd202+44], %r95;
	st.global.u32 	[%rd202+48], %r95;
	st.global.u32 	[%rd202+52], %r95;
	st.global.u32 	[%rd202+56], %r95;
	st.global.u32 	[%rd202+60], %r95;
	add.s32 	%r238, %r247, 16;
	add.s32 	%r96, %r247, 15;
	setp.eq.s32 	%p5, %r96, %r7;
	mov.u32 	%r247, %r238;
	@%p5 bra 	$L__BB1_7;
	bra.uni 	$L__BB1_6;
$L__BB1_7:
	setp.eq.s32 	%p6, %r6, 0;
	@%p6 bra 	$L__BB1_16;
	and.b32  	%r9, %r5, 7;
	setp.lt.u32 	%p7, %r6, 8;
	@%p7 bra 	$L__BB1_10;
	mul.wide.u32 	%rd203, %r238, 4;
	add.s64 	%rd204, %rd5, %rd203;
	mov.b32 	%r97, 0;
	st.global.u32 	[%rd204], %r97;
	st.global.u32 	[%rd204+4], %r97;
	st.global.u32 	[%rd204+8], %r97;
	st.global.u32 	[%rd204+12], %r97;
	st.global.u32 	[%rd204+16], %r97;
	st.global.u32 	[%rd204+20], %r97;
	st.global.u32 	[%rd204+24], %r97;
	st.global.u32 	[%rd204+28], %r97;
	add.s32 	%r238, %r238, 8;
$L__BB1_10:
	setp.eq.s32 	%p8, %r9, 0;
	@%p8 bra 	$L__BB1_16;
	and.b32  	%r12, %r5, 3;
	setp.lt.u32 	%p9, %r9, 4;
	@%p9 bra 	$L__BB1_13;
	mul.wide.u32 	%rd205, %r238, 4;
	add.s64 	%rd206, %rd5, %rd205;
	mov.b32 	%r98, 0;
	st.global.u32 	[%rd206], %r98;
	st.global.u32 	[%rd206+4], %r98;
	st.global.u32 	[%rd206+8], %r98;
	st.global.u32 	[%rd206+12], %r98;
	add.s32 	%r238, %r238, 4;
$L__BB1_13:
	setp.eq.s32 	%p10, %r12, 0;
	@%p10 bra 	$L__BB1_16;
	mov.b32 	%r241, 0;
$L__BB1_15:
	.pragma "nounroll";
	mul.wide.u32 	%rd207, %r238, 4;
	add.s64 	%rd208, %rd5, %rd207;
	mov.b32 	%r100, 0;
	st.global.u32 	[%rd208], %r100;
	add.s32 	%r238, %r238, 1;
	add.s32 	%r241, %r241, 1;
	setp.ne.s32 	%p11, %r241, %r12;
	@%p11 bra 	$L__BB1_15;
$L__BB1_16:
	setp.lt.u32 	%p12, %r80, 2;
	mov.b32 	%r260, 1;
	@%p12 bra 	$L__BB1_153;
	setp.ne.s32 	%p13, %r81, 0;
	@%p13 bra 	$L__BB1_30;
	mov.u32 	%r226, _ZZ22crt_reconstruct_sharedE10s_inverses;
	add.s32 	%r243, %r226, 4;
	mov.u32 	%r227, _ZZ22crt_reconstruct_sharedE8s_primes;
	add.s32 	%r242, %r227, 4;
	neg.s32 	%r245, %r80;
	mov.b32 	%r260, 1;
$L__BB1_19:
	ld.shared.u32 	%rd6, [%r242];
	ld.shared.u32 	%r25, [%r243];
	add.s32 	%r244, %r244, 1;
	mul.wide.u32 	%rd389, %r244, 4;
	add.s64 	%rd390, %rd4, %rd389;
	ld.global.nc.u32 	%r27, [%rd390];
	setp.ne.s32 	%p73, %r260, 0;
	mov.b64 	%rd403, 0;
	@%p73 bra 	$L__BB1_27;
$L__BB1_20:
	mov.pred 	%p75, 0;
	@%p75 bra 	$L__BB1_22;
	cvt.u32.u64 	%r231, %rd6;
	cvt.u32.u64 	%r232, %rd403;
	rem.u32 	%r233, %r232, %r231;
	cvt.u64.u32 	%rd404, %r233;
	bra.uni 	$L__BB1_23;
$L__BB1_22:
	rem.u64 	%rd404, %rd403, %rd6;
$L__BB1_23:
	cvt.u64.u32 	%rd394, %r27;
	setp.lt.u64 	%p76, %rd394, %rd404;
	selp.b64 	%rd395, %rd6, 0, %p76;
	sub.s64 	%rd396, %rd394, %rd404;
	add.s64 	%rd397, %rd396, %rd395;
	cvt.u64.u32 	%rd398, %r25;
	mul.lo.s64 	%rd11, %rd397, %rd398;
	and.b64  	%rd399, %rd11, -4294967296;
	setp.ne.s64 	%p77, %rd399, 0;
	@%p77 bra 	$L__BB1_25;
	cvt.u32.u64 	%r234, %rd6;
	cvt.u32.u64 	%r235, %rd11;
	rem.u32 	%r236, %r235, %r234;
	cvt.u64.u32 	%rd405, %r236;
	bra.uni 	$L__BB1_26;
$L__BB1_25:
	rem.u64 	%rd405, %rd11, %rd6;
$L__BB1_26:
	setp.eq.s64 	%p78, %rd405, 0;
	selp.b32 	%r260, %r260, 0, %p78;
	add.s32 	%r245, %r245, 1;
	add.s32 	%r243, %r243, 4;
	add.s32 	%r242, %r242, 4;
	setp.eq.s32 	%p79, %r245, -1;
	@%p79 bra 	$L__BB1_153;
	bra.uni 	$L__BB1_19;
$L__BB1_27:
	ld.global.u32 	%rd391, [%rd5];
	ld.global.nc.u64 	%rd392, [%rd1];
	mul.lo.s64 	%rd15, %rd392, %rd391;
	and.b64  	%rd393, %rd15, -4294967296;
	setp.ne.s64 	%p74, %rd393, 0;
	@%p74 bra 	$L__BB1_29;
	cvt.u32.u64 	%r228, %rd6;
	cvt.u32.u64 	%r229, %rd15;
	rem.u32 	%r230, %r229, %r228;
	cvt.u64.u32 	%rd403, %r230;
	bra.uni 	$L__BB1_20;
$L__BB1_29:
	rem.u64 	%rd403, %rd15, %rd6;
	bra.uni 	$L__BB1_20;
$L__BB1_30:
	and.b32  	%r32, %r81, 7;
	and.b32  	%r33, %r81, 3;
	and.b32  	%r34, %r81, -8;
	and.b32  	%r35, %r81, 1;
	add.s64 	%rd210, %rd198, %rd3;
	add.s64 	%rd18, %rd210, 16;
	cvta.to.global.u64 	%rd19, %rd186;
	cvta.to.global.u64 	%rd20, %rd187;
	mov.b32 	%r248, 1;
	mov.u32 	%r260, %r248;
$L__BB1_31:
	shl.b32 	%r103, %r248, 2;
	mov.u32 	%r104, _ZZ22crt_reconstruct_sharedE8s_primes;
	add.s32 	%r105, %r104, %r103;
	ld.shared.u32 	%rd21, [%r105];
	mov.u32 	%r106, _ZZ22crt_reconstruct_sharedE10s_inverses;
	add.s32 	%r107, %r106, %r103;
	ld.shared.u32 	%r40, [%r107];
	add.s32 	%r108, %r248, %r244;
	mul.wide.u32 	%rd212, %r108, 4;
	add.s64 	%rd213, %rd4, %rd212;
	ld.global.nc.u32 	%r41, [%rd213];
	mul.lo.s32 	%r109, %r248, %r81;
	cvt.u64.u32 	%rd22, %r109;
	setp.eq.s32 	%p14, %r260, 0;
	mov.b64 	%rd433, 0;
	@%p14 bra 	$L__BB1_103;
	and.b32  	%r42, %r260, 7;
	setp.lt.u32 	%p15, %r260, 8;
	mov.b64 	%rd433, 0;
	mov.b32 	%r253, 0;
	@%p15 bra 	$L__BB1_63;
	and.b32  	%r253, %r260, -8;
	neg.s32 	%r250, %r253;
	shl.b64 	%rd217, %rd22, 3;
	add.s64 	%rd218, %rd1, %rd217;
	add.s64 	%rd406, %rd218, 32;
	mov.b64 	%rd433, 0;
	mov.b32 	%r251, 0;
	mov.u64 	%rd407, %rd18;
$L__BB1_34:
	.pragma "nounroll";
	ld.global.u32 	%rd219, [%rd407+-16];
	ld.global.nc.u64 	%rd220, [%rd406+-32];
	mul.lo.s64 	%rd27, %rd220, %rd219;
	and.b64  	%rd221, %rd27, -4294967296;
	setp.ne.s64 	%p16, %rd221, 0;
	@%p16 bra 	$L__BB1_36;
	cvt.u32.u64 	%r112, %rd21;
	cvt.u32.u64 	%r113, %rd27;
	rem.u32 	%r114, %r113, %r112;
	cvt.u64.u32 	%rd409, %r114;
	bra.uni 	$L__BB1_37;
$L__BB1_36:
	rem.u64 	%rd409, %rd27, %rd21;
$L__BB1_37:
	add.s64 	%rd31, %rd409, %rd433;
	ld.global.u32 	%rd222, [%rd407+-12];
	ld.global.nc.u64 	%rd223, [%rd406+-24];
	mul.lo.s64 	%rd32, %rd223, %rd222;
	and.b64  	%rd224, %rd32, -4294967296;
	setp.ne.s64 	%p17, %rd224, 0;
	@%p17 bra 	$L__BB1_39;
	cvt.u32.u64 	%r115, %rd21;
	cvt.u32.u64 	%r116, %rd32;
	rem.u32 	%r117, %r116, %r115;
	cvt.u64.u32 	%rd410, %r117;
	bra.uni 	$L__BB1_40;
$L__BB1_39:
	rem.u64 	%rd410, %rd32, %rd21;
$L__BB1_40:
	add.s64 	%rd36, %rd410, %rd31;
	ld.global.u32 	%rd225, [%rd407+-8];
	ld.global.nc.u64 	%rd226, [%rd406+-16];
	mul.lo.s64 	%rd37, %rd226, %rd225;
	and.b64  	%rd227, %rd37, -4294967296;
	setp.ne.s64 	%p18, %rd227, 0;
	@%p18 bra 	$L__BB1_42;
	cvt.u32.u64 	%r118, %rd21;
	cvt.u32.u64 	%r119, %rd37;
	rem.u32 	%r120, %r119, %r118;
	cvt.u64.u32 	%rd411, %r120;
	bra.uni 	$L__BB1_43;
$L__BB1_42:
	rem.u64 	%rd411, %rd37, %rd21;
$L__BB1_43:
	add.s64 	%rd41, %rd411, %rd36;
	ld.global.u32 	%rd228, [%rd407+-4];
	ld.global.nc.u64 	%rd229, [%rd406+-8];
	mul.lo.s64 	%rd42, %rd229, %rd228;
	and.b64  	%rd230, %rd42, -4294967296;
	setp.ne.s64 	%p19, %rd230, 0;
	@%p19 bra 	$L__BB1_45;
	cvt.u32.u64 	%r121, %rd21;
	cvt.u32.u64 	%r122, %rd42;
	rem.u32 	%r123, %r122, %r121;
	cvt.u64.u32 	%rd412, %r123;
	bra.uni 	$L__BB1_46;
$L__BB1_45:
	rem.u64 	%rd412, %rd42, %rd21;
$L__BB1_46:
	add.s64 	%rd46, %rd412, %rd41;
	ld.global.u32 	%rd231, [%rd407];
	ld.global.nc.u64 	%rd232, [%rd406];
	mul.lo.s64 	%rd47, %rd232, %rd231;
	and.b64  	%rd233, %rd47, -4294967296;
	setp.ne.s64 	%p20, %rd233, 0;
	@%p20 bra 	$L__BB1_48;
	cvt.u32.u64 	%r124, %rd21;
	cvt.u32.u64 	%r125, %rd47;
	rem.u32 	%r126, %r125, %r124;
	cvt.u64.u32 	%rd413, %r126;
	bra.uni 	$L__BB1_49;
$L__BB1_48:
	rem.u64 	%rd413, %rd47, %rd21;
$L__BB1_49:
	add.s64 	%rd51, %rd413, %rd46;
	ld.global.u32 	%rd234, [%rd407+4];
	ld.global.nc.u64 	%rd235, [%rd406+8];
	mul.lo.s64 	%rd52, %rd235, %rd234;
	and.b64  	%rd236, %rd52, -4294967296;
	setp.ne.s64 	%p21, %rd236, 0;
	@%p21 bra 	$L__BB1_51;
	cvt.u32.u64 	%r127, %rd21;
	cvt.u32.u64 	%r128, %rd52;
	rem.u32 	%r129, %r128, %r127;
	cvt.u64.u32 	%rd414, %r129;
	bra.uni 	$L__BB1_52;
$L__BB1_51:
	rem.u64 	%rd414, %rd52, %rd21;
$L__BB1_52:
	add.s64 	%rd56, %rd414, %rd51;
	ld.global.u32 	%rd237, [%rd407+8];
	ld.global.nc.u64 	%rd238, [%rd406+16];
	mul.lo.s64 	%rd57, %rd238, %rd237;
	and.b64  	%rd239, %rd57, -4294967296;
	setp.ne.s64 	%p22, %rd239, 0;
	@%p22 bra 	$L__BB1_54;
	cvt.u32.u64 	%r130, %rd21;
	cvt.u32.u64 	%r131, %rd57;
	rem.u32 	%r132, %r131, %r130;
	cvt.u64.u32 	%rd415, %r132;
	bra.uni 	$L__BB1_55;
$L__BB1_54:
	rem.u64 	%rd415, %rd57, %rd21;
$L__BB1_55:
	add.s64 	%rd61, %rd415, %rd56;
	ld.global.u32 	%rd240, [%rd407+12];
	ld.global.nc.u64 	%rd241, [%rd406+24];
	mul.lo.s64 	%rd62, %rd241, %rd240;
	and.b64  	%rd242, %rd62, -4294967296;
	setp.ne.s64 	%p23, %rd242, 0;
	@%p23 bra 	$L__BB1_57;
	cvt.u32.u64 	%r133, %rd21;
	cvt.u32.u64 	%r134, %rd62;
	rem.u32 	%r135, %r134, %r133;
	cvt.u64.u32 	%rd416, %r135;
	bra.uni 	$L__BB1_58;
$L__BB1_57:
	rem.u64 	%rd416, %rd62, %rd21;
$L__BB1_58:
	add.s64 	%rd433, %rd416, %rd61;
	add.s32 	%r136, %r251, 7;
	and.b32  	%r137, %r136, 15;
	setp.ne.s32 	%p24, %r137, 15;
	@%p24 bra 	$L__BB1_62;
	and.b64  	%rd243, %rd433, -4294967296;
	setp.ne.s64 	%p25, %rd243, 0;
	@%p25 bra 	$L__BB1_61;
	cvt.u32.u64 	%r138, %rd21;
	cvt.u32.u64 	%r139, %rd433;
	rem.u32 	%r140, %r139, %r138;
	cvt.u64.u32 	%rd433, %r140;
	bra.uni 	$L__BB1_62;
$L__BB1_61:
	rem.u64 	%rd433, %rd433, %rd21;
$L__BB1_62:
	add.s32 	%r251, %r251, 8;
	add.s32 	%r250, %r250, 8;
	add.s64 	%rd407, %rd407, 32;
	add.s64 	%rd406, %rd406, 64;
	setp.ne.s32 	%p26, %r250, 0;
	@%p26 bra 	$L__BB1_34;
$L__BB1_63:
	setp.eq.s32 	%p27, %r42, 0;
	@%p27 bra 	$L__BB1_103;
	and.b32  	%r50, %r260, 3;
	setp.lt.u32 	%p28, %r42, 4;
	@%p28 bra 	$L__BB1_78;
	cvt.u64.u32 	%rd245, %r253;
	mul.wide.u32 	%rd246, %r253, 4;
	add.s64 	%rd74, %rd5, %rd246;
	ld.global.u32 	%rd247, [%rd74];
	add.s64 	%rd248, %rd245, %rd22;
	shl.b64 	%rd249, %rd248, 3;
	add.s64 	%rd75, %rd1, %rd249;
	ld.global.nc.u64 	%rd250, [%rd75];
	mul.lo.s64 	%rd76, %rd250, %rd247;
	and.b64  	%rd251, %rd76, -4294967296;
	setp.ne.s64 	%p29, %rd251, 0;
	@%p29 bra 	$L__BB1_67;
	cvt.u32.u64 	%r141, %rd21;
	cvt.u32.u64 	%r142, %rd76;
	rem.u32 	%r143, %r142, %r141;
	cvt.u64.u32 	%rd420, %r143;
	bra.uni 	$L__BB1_68;
$L__BB1_67:
	rem.u64 	%rd420, %rd76, %rd21;
$L__BB1_68:
	add.s64 	%rd80, %rd420, %rd433;
	ld.global.u32 	%rd252, [%rd74+4];
	ld.global.nc.u64 	%rd253, [%rd75+8];
	mul.lo.s64 	%rd81, %rd253, %rd252;
	and.b64  	%rd254, %rd81, -4294967296;
	setp.ne.s64 	%p30, %rd254, 0;
	@%p30 bra 	$L__BB1_70;
	cvt.u32.u64 	%r144, %rd21;
	cvt.u32.u64 	%r145, %rd81;
	rem.u32 	%r146, %r145, %r144;
	cvt.u64.u32 	%rd421, %r146;
	bra.uni 	$L__BB1_71;
$L__BB1_70:
	rem.u64 	%rd421, %rd81, %rd21;
$L__BB1_71:
	add.s64 	%rd85, %rd421, %rd80;
	ld.global.u32 	%rd255, [%rd74+8];
	ld.global.nc.u64 	%rd256, [%rd75+16];
	mul.lo.s64 	%rd86, %rd256, %rd255;
	and.b64  	%rd257, %rd86, -4294967296;
	setp.ne.s64 	%p31, %rd257, 0;
	@%p31 bra 	$L__BB1_73;
	cvt.u32.u64 	%r147, %rd21;
	cvt.u32.u64 	%r148, %rd86;
	rem.u32 	%r149, %r148, %r147;
	cvt.u64.u32 	%rd422, %r149;
	bra.uni 	$L__BB1_74;
$L__BB1_73:
	rem.u64 	%rd422, %rd86, %rd21;
$L__BB1_74:
	add.s64 	%rd90, %rd422, %rd85;
	ld.global.u32 	%rd258, [%rd74+12];
	ld.global.nc.u64 	%rd259, [%rd75+24];
	mul.lo.s64 	%rd91, %rd259, %rd258;
	and.b64  	%rd260, %rd91, -4294967296;
	setp.ne.s64 	%p32, %rd260, 0;
	@%p32 bra 	$L__BB1_76;
	cvt.u32.u64 	%r150, %rd21;
	cvt.u32.u64 	%r151, %rd91;
	rem.u32 	%r152, %r151, %r150;
	cvt.u64.u32 	%rd423, %r152;
	bra.uni 	$L__BB1_77;
$L__BB1_76:
	rem.u64 	%rd423, %rd91, %rd21;
$L__BB1_77:
	add.s64 	%rd433, %rd423, %rd90;
	add.s32 	%r253, %r253, 4;
$L__BB1_78:
	setp.eq.s32 	%p33, %r50, 0;
	@%p33 bra 	$L__BB1_103;
	setp.eq.s32 	%p34, %r50, 1;
	@%p34 bra 	$L__BB1_95;
	cvt.u64.u32 	%rd262, %r253;
	mul.wide.u32 	%rd263, %r253, 4;
	add.s64 	%rd98, %rd5, %rd263;
	ld.global.u32 	%rd264, [%rd98];
	add.s64 	%rd265, %rd262, %rd22;
	shl.b64 	%rd266, %rd265, 3;
	add.s64 	%rd99, %rd1, %rd266;
	ld.global.nc.u64 	%rd267, [%rd99];
	mul.lo.s64 	%rd100, %rd267, %rd264;
	and.b64  	%rd268, %rd100, -4294967296;
	setp.ne.s64 	%p35, %rd268, 0;
	@%p35 bra 	$L__BB1_82;
	cvt.u32.u64 	%r153, %rd21;
	cvt.u32.u64 	%r154, %rd100;
	rem.u32 	%r155, %r154, %r153;
	cvt.u64.u32 	%rd426, %r155;
	bra.uni 	$L__BB1_83;
$L__BB1_82:
	rem.u64 	%rd426, %rd100, %rd21;
$L__BB1_83:
	add.s64 	%rd427, %rd426, %rd433;
	and.b32  	%r156, %r253, 15;
	setp.ne.s32 	%p36, %r156, 15;
	@%p36 bra 	$L__BB1_87;
	and.b64  	%rd269, %rd427, -4294967296;
	setp.ne.s64 	%p37, %rd269, 0;
	@%p37 bra 	$L__BB1_86;
	cvt.u32.u64 	%r157, %rd21;
	cvt.u32.u64 	%r158, %rd427;
	rem.u32 	%r159, %r158, %r157;
	cvt.u64.u32 	%rd427, %r159;
	bra.uni 	$L__BB1_87;
$L__BB1_86:
	rem.u64 	%rd427, %rd427, %rd21;
$L__BB1_87:
	ld.global.u32 	%rd270, [%rd98+4];
	ld.global.nc.u64 	%rd271, [%rd99+8];
	mul.lo.s64 	%rd108, %rd271, %rd270;
	and.b64  	%rd272, %rd108, -4294967296;
	setp.ne.s64 	%p38, %rd272, 0;
	@%p38 bra 	$L__BB1_89;
	cvt.u32.u64 	%r160, %rd21;
	cvt.u32.u64 	%r161, %rd108;
	rem.u32 	%r162, %r161, %r160;
	cvt.u64.u32 	%rd428, %r162;
	bra.uni 	$L__BB1_90;
$L__BB1_89:
	rem.u64 	%rd428, %rd108, %rd21;
$L__BB1_90:
	add.s64 	%rd433, %rd428, %rd427;
	add.s32 	%r163, %r253, 1;
	and.b32  	%r164, %r163, 15;
	setp.ne.s32 	%p39, %r164, 15;
	@%p39 bra 	$L__BB1_94;
	and.b64  	%rd273, %rd433, -4294967296;
	setp.ne.s64 	%p40, %rd273, 0;
	@%p40 bra 	$L__BB1_93;
	cvt.u32.u64 	%r165, %rd21;
	cvt.u32.u64 	%r166, %rd433;
	rem.u32 	%r167, %r166, %r165;
	cvt.u64.u32 	%rd433, %r167;
	bra.uni 	$L__BB1_94;
$L__BB1_93:
	rem.u64 	%rd433, %rd433, %rd21;
$L__BB1_94:
	add.s32 	%r253, %r253, 2;
$L__BB1_95:
	and.b32  	%r168, %r260, 1;
	setp.eq.b32 	%p41, %r168, 1;
	not.pred 	%p42, %p41;
	@%p42 bra 	$L__BB1_103;
	cvt.u64.u32 	%rd274, %r253;
	mul.wide.u32 	%rd275, %r253, 4;
	add.s64 	%rd276, %rd5, %rd275;
	ld.global.u32 	%rd277, [%rd276];
	add.s64 	%rd278, %rd274, %rd22;
	shl.b64 	%rd279, %rd278, 3;
	add.s64 	%rd280, %rd1, %rd279;
	ld.global.nc.u64 	%rd281, [%rd280];
	mul.lo.s64 	%rd118, %rd281, %rd277;
	and.b64  	%rd282, %rd118, -4294967296;
	setp.ne.s64 	%p43, %rd282, 0;
	@%p43 bra 	$L__BB1_98;
	cvt.u32.u64 	%r169, %rd21;
	cvt.u32.u64 	%r170, %rd118;
	rem.u32 	%r171, %r170, %r169;
	cvt.u64.u32 	%rd432, %r171;
	bra.uni 	$L__BB1_99;
$L__BB1_98:
	rem.u64 	%rd432, %rd118, %rd21;
$L__BB1_99:
	add.s64 	%rd433, %rd432, %rd433;
	and.b32  	%r172, %r253, 15;
	setp.ne.s32 	%p44, %r172, 15;
	@%p44 bra 	$L__BB1_103;
	and.b64  	%rd283, %rd433, -4294967296;
	setp.ne.s64 	%p45, %rd283, 0;
	@%p45 bra 	$L__BB1_102;
	cvt.u32.u64 	%r173, %rd21;
	cvt.u32.u64 	%r174, %rd433;
	rem.u32 	%r175, %r174, %r173;
	cvt.u64.u32 	%rd433, %r175;
	bra.uni 	$L__BB1_103;
$L__BB1_102:
	rem.u64 	%rd433, %rd433, %rd21;
$L__BB1_103:
	and.b64  	%rd284, %rd433, -4294967296;
	setp.ne.s64 	%p46, %rd284, 0;
	@%p46 bra 	$L__BB1_105;
	cvt.u32.u64 	%r176, %rd21;
	cvt.u32.u64 	%r177, %rd433;
	rem.u32 	%r178, %r177, %r176;
	cvt.u64.u32 	%rd434, %r178;
	bra.uni 	$L__BB1_106;
$L__BB1_105:
	rem.u64 	%rd434, %rd433, %rd21;
$L__BB1_106:
	cvt.u64.u32 	%rd285, %r41;
	setp.lt.u64 	%p47, %rd285, %rd434;
	selp.b64 	%rd286, %rd21, 0, %p47;
	sub.s64 	%rd287, %rd285, %rd434;
	add.s64 	%rd288, %rd287, %rd286;
	cvt.u64.u32 	%rd289, %r40;
	mul.lo.s64 	%rd129, %rd288, %rd289;
	and.b64  	%rd290, %rd129, -4294967296;
	setp.ne.s64 	%p48, %rd290, 0;
	@%p48 bra 	$L__BB1_108;
	cvt.u32.u64 	%r179, %rd21;
	cvt.u32.u64 	%r180, %rd129;
	rem.u32 	%r181, %r180, %r179;
	cvt.u64.u32 	%rd435, %r181;
	bra.uni 	$L__BB1_109;
$L__BB1_108:
	rem.u64 	%rd435, %rd129, %rd21;
$L__BB1_109:
	setp.eq.s64 	%p49, %rd435, 0;
	@%p49 bra 	$L__BB1_152;
	setp.lt.u32 	%p50, %r81, 8;
	mul.wide.u32 	%rd292, %r248, 4;
	add.s64 	%rd293, %rd19, %rd292;
	ld.global.nc.u32 	%r55, [%rd293];
	add.s64 	%rd294, %rd20, %rd292;
	ld.global.nc.u32 	%r56, [%rd294];
	mov.b64 	%rd445, 0;
	mov.b32 	%r257, 0;
	@%p50 bra 	$L__BB1_129;
	mov.b64 	%rd445, 0;
	mov.b32 	%r255, 0;
$L__BB1_112:
	.pragma "nounroll";
	setp.ge.u32 	%p51, %r255, %r56;
	mov.b64 	%rd437, 0;
	@%p51 bra 	$L__BB1_114;
	add.s32 	%r184, %r255, %r55;
	mul.wide.u32 	%rd297, %r184, 4;
	add.s64 	%rd298, %rd2, %rd297;
	ld.global.nc.u32 	%r185, [%rd298];
	cvt.u64.u32 	%rd437, %r185;
$L__BB1_114:
	mul.wide.u32 	%rd300, %r255, 4;
	add.s64 	%rd136, %rd5, %rd300;
	ld.global.u32 	%rd301, [%rd136];
	mad.lo.s64 	%rd302, %rd437, %rd435, %rd445;
	add.s64 	%rd137, %rd302, %rd301;
	st.global.u32 	[%rd136], %rd137;
	add.s32 	%r58, %r255, 1;
	setp.ge.u32 	%p52, %r58, %r56;
	mov.b64 	%rd438, 0;
	@%p52 bra 	$L__BB1_116;
	add.s32 	%r186, %r58, %r55;
	mul.wide.u32 	%rd303, %r186, 4;
	add.s64 	%rd304, %rd2, %rd303;
	ld.global.nc.u32 	%r187, [%rd304];
	cvt.u64.u32 	%rd438, %r187;
$L__BB1_116:
	ld.global.u32 	%rd306, [%rd136+4];
	shr.u64 	%rd307, %rd137, 32;
	mad.lo.s64 	%rd308, %rd438, %rd435, %rd307;
	add.s64 	%rd140, %rd308, %rd306;
	st.global.u32 	[%rd136+4], %rd140;
	add.s32 	%r59, %r255, 2;
	setp.ge.u32 	%p53, %r59, %r56;
	mov.b64 	%rd439, 0;
	@%p53 bra 	$L__BB1_118;
	add.s32 	%r188, %r59, %r55;
	mul.wide.u32 	%rd309, %r188, 4;
	add.s64 	%rd310, %rd2, %rd309;
	ld.global.nc.u32 	%r189, [%rd310];
	cvt.u64.u32 	%rd439, %r189;
$L__BB1_118:
	ld.global.u32 	%rd312, [%rd136+8];
	shr.u64 	%rd313, %rd140, 32;
	mad.lo.s64 	%rd314, %rd439, %rd435, %rd313;
	add.s64 	%rd143, %rd314, %rd312;
	st.global.u32 	[%rd136+8], %rd143;
	add.s32 	%r60, %r255, 3;
	setp.ge.u32 	%p54, %r60, %r56;
	mov.b64 	%rd440, 0;
	@%p54 bra 	$L__BB1_120;
	add.s32 	%r190, %r60, %r55;
	mul.wide.u32 	%rd315, %r190, 4;
	add.s64 	%rd316, %rd2, %rd315;
	ld.global.nc.u32 	%r191, [%rd316];
	cvt.u64.u32 	%rd440, %r191;
$L__BB1_120:
	ld.global.u32 	%rd318, [%rd136+12];
	shr.u64 	%rd319, %rd143, 32;
	mad.lo.s64 	%rd320, %rd440, %rd435, %rd319;
	add.s64 	%rd146, %rd320, %rd318;
	st.global.u32 	[%rd136+12], %rd146;
	add.s32 	%r61, %r255, 4;
	setp.ge.u32 	%p55, %r61, %r56;
	mov.b64 	%rd441, 0;
	@%p55 bra 	$L__BB1_122;
	add.s32 	%r192, %r61, %r55;
	mul.wide.u32 	%rd321, %r192, 4;
	add.s64 	%rd322, %rd2, %rd321;
	ld.global.nc.u32 	%r193, [%rd322];
	cvt.u64.u32 	%rd441, %r193;
$L__BB1_122:
	ld.global.u32 	%rd324, [%rd136+16];
	shr.u64 	%rd325, %rd146, 32;
	mad.lo.s64 	%rd326, %rd441, %rd435, %rd325;
	add.s64 	%rd149, %rd326, %rd324;
	st.global.u32 	[%rd136+16], %rd149;
	add.s32 	%r62, %r255, 5;
	setp.ge.u32 	%p56, %r62, %r56;
	mov.b64 	%rd442, 0;
	@%p56 bra 	$L__BB1_124;
	add.s32 	%r194, %r62, %r55;
	mul.wide.u32 	%rd327, %r194, 4;
	add.s64 	%rd328, %rd2, %rd327;
	ld.global.nc.u32 	%r195, [%rd328];
	cvt.u64.u32 	%rd442, %r195;
$L__BB1_124:
	ld.global.u32 	%rd330, [%rd136+20];
	shr.u64 	%rd331, %rd149, 32;
	mad.lo.s64 	%rd332, %rd442, %rd435, %rd331;
	add.s64 	%rd152, %rd332, %rd330;
	st.global.u32 	[%rd136+20], %rd152;
	add.s32 	%r63, %r255, 6;
	setp.ge.u32 	%p57, %r63, %r56;
	mov.b64 	%rd443, 0;
	@%p57 bra 	$L__BB1_126;
	add.s32 	%r196, %r63, %r55;
	mul.wide.u32 	%rd333, %r196, 4;
	add.s64 	%rd334, %rd2, %rd333;
	ld.global.nc.u32 	%r197, [%rd334];
	cvt.u64.u32 	%rd443, %r197;
$L__BB1_126:
	ld.global.u32 	%rd336, [%rd136+24];
	shr.u64 	%rd337, %rd152, 32;
	mad.lo.s64 	%rd338, %rd443, %rd435, %rd337;
	add.s64 	%rd155, %rd338, %rd336;
	st.global.u32 	[%rd136+24], %rd155;
	add.s32 	%r64, %r255, 7;
	setp.ge.u32 	%p58, %r64, %r56;
	mov.b64 	%rd444, 0;
	@%p58 bra 	$L__BB1_128;
	add.s32 	%r198, %r64, %r55;
	mul.wide.u32 	%rd339, %r198, 4;
	add.s64 	%rd340, %rd2, %rd339;
	ld.global.nc.u32 	%r199, [%rd340];
	cvt.u64.u32 	%rd444, %r199;
$L__BB1_128:
	ld.global.u32 	%rd341, [%rd136+28];
	shr.u64 	%rd342, %rd155, 32;
	mad.lo.s64 	%rd343, %rd444, %rd435, %rd342;
	add.s64 	%rd344, %rd343, %rd341;
	st.global.u32 	[%rd136+28], %rd344;
	shr.u64 	%rd445, %rd344, 32;
	add.s32 	%r255, %r255, 8;
	setp.ne.s32 	%p59, %r255, %r34;
	mov.u32 	%r257, %r34;
	@%p59 bra 	$L__BB1_112;
$L__BB1_129:
	setp.eq.s32 	%p60, %r32, 0;
	@%p60 bra 	$L__BB1_151;
	add.s32 	%r200, %r32, -1;
	setp.lt.u32 	%p61, %r200, 3;
	@%p61 bra 	$L__BB1_140;
	setp.ge.u32 	%p62, %r257, %r56;
	mov.b64 	%rd446, 0;
	@%p62 bra 	$L__BB1_133;
	add.s32 	%r201, %r257, %r55;
	mul.wide.u32 	%rd346, %r201, 4;
	add.s64 	%rd347, %rd2, %rd346;
	ld.global.nc.u32 	%r202, [%rd347];
	cvt.u64.u32 	%rd446, %r202;
$L__BB1_133:
	mul.wide.u32 	%rd349, %r257, 4;
	add.s64 	%rd162, %rd5, %rd349;
	ld.global.u32 	%rd350, [%rd162];
	mad.lo.s64 	%rd351, %rd446, %rd435, %rd445;
	add.s64 	%rd163, %rd351, %rd350;
	st.global.u32 	[%rd162], %rd163;
	add.s32 	%r67, %r257, 1;
	setp.ge.u32 	%p63, %r67, %r56;
	mov.b64 	%rd447, 0;
	@%p63 bra 	$L__BB1_135;
	add.s32 	%r203, %r67, %r55;
	mul.wide.u32 	%rd352, %r203, 4;
	add.s64 	%rd353, %rd2, %rd352;
	ld.global.nc.u32 	%r204, [%rd353];
	cvt.u64.u32 	%rd447, %r204;
$L__BB1_135:
	ld.global.u32 	%rd355, [%rd162+4];
	shr.u64 	%rd356, %rd163, 32;
	mad.lo.s64 	%rd357, %rd447, %rd435, %rd356;
	add.s64 	%rd166, %rd357, %rd355;
	st.global.u32 	[%rd162+4], %rd166;
	add.s32 	%r68, %r257, 2;
	setp.ge.u32 	%p64, %r68, %r56;
	mov.b64 	%rd448, 0;
	@%p64 bra 	$L__BB1_137;
	add.s32 	%r205, %r68, %r55;
	mul.wide.u32 	%rd358, %r205, 4;
	add.s64 	%rd359, %rd2, %rd358;
	ld.global.nc.u32 	%r206, [%rd359];
	cvt.u64.u32 	%rd448, %r206;
$L__BB1_137:
	ld.global.u32 	%rd361, [%rd162+8];
	shr.u64 	%rd362, %rd166, 32;
	mad.lo.s64 	%rd363, %rd448, %rd435, %rd362;
	add.s64 	%rd169, %rd363, %rd361;
	st.global.u32 	[%rd162+8], %rd169;
	add.s32 	%r69, %r257, 3;
	setp.ge.u32 	%p65, %r69, %r56;
	mov.b64 	%rd449, 0;
	@%p65 bra 	$L__BB1_139;
	add.s32 	%r207, %r69, %r55;
	mul.wide.u32 	%rd364, %r207, 4;
	add.s64 	%rd365, %rd2, %rd364;
	ld.global.nc.u32 	%r208, [%rd365];
	cvt.u64.u32 	%rd449, %r208;
$L__BB1_139:
	ld.global.u32 	%rd366, [%rd162+12];
	shr.u64 	%rd367, %rd169, 32;
	mad.lo.s64 	%rd368, %rd449, %rd435, %rd367;
	add.s64 	%rd369, %rd368, %rd366;
	st.global.u32 	[%rd162+12], %rd369;
	shr.u64 	%rd445, %rd369, 32;
	add.s32 	%r257, %r257, 4;
$L__BB1_140:
	setp.eq.s32 	%p66, %r33, 0;
	@%p66 bra 	$L__BB1_151;
	setp.eq.s32 	%p67, %r33, 1;
	@%p67 bra 	$L__BB1_147;
	setp.ge.u32 	%p68, %r257, %r56;
	mov.b64 	%rd451, 0;
	@%p68 bra 	$L__BB1_144;
	add.s32 	%r209, %r257, %r55;
	mul.wide.u32 	%rd371, %r209, 4;
	add.s64 	%rd372, %rd2, %rd371;
	ld.global.nc.u32 	%r210, [%rd372];
	cvt.u64.u32 	%rd451, %r210;
$L__BB1_144:
	mul.wide.u32 	%rd374, %r257, 4;
	add.s64 	%rd176, %rd5, %rd374;
	ld.global.u32 	%rd375, [%rd176];
	mad.lo.s64 	%rd376, %rd451, %rd435, %rd445;
	add.s64 	%rd177, %rd376, %rd375;
	st.global.u32 	[%rd176], %rd177;
	add.s32 	%r72, %r257, 1;
	setp.ge.u32 	%p69, %r72, %r56;
	mov.b64 	%rd452, 0;
	@%p69 bra 	$L__BB1_146;
	add.s32 	%r211, %r72, %r55;
	mul.wide.u32 	%rd377, %r211, 4;
	add.s64 	%rd378, %rd2, %rd377;
	ld.global.nc.u32 	%r212, [%rd378];
	cvt.u64.u32 	%rd452, %r212;
$L__BB1_146:
	ld.global.u32 	%rd379, [%rd176+4];
	shr.u64 	%rd380, %rd177, 32;
	mad.lo.s64 	%rd381, %rd452, %rd435, %rd380;
	add.s64 	%rd382, %rd381, %rd379;
	st.global.u32 	[%rd176+4], %rd382;
	shr.u64 	%rd445, %rd382, 32;
	add.s32 	%r257, %r257, 2;
$L__BB1_147:
	setp.eq.s32 	%p70, %r35, 0;
	@%p70 bra 	$L__BB1_151;
	setp.ge.u32 	%p71, %r257, %r56;
	mov.b64 	%rd454, 0;
	@%p71 bra 	$L__BB1_150;
	add.s32 	%r213, %r257, %r55;
	mul.wide.u32 	%rd384, %r213, 4;
	add.s64 	%rd385, %rd2, %rd384;
	ld.global.nc.u32 	%r214, [%rd385];
	cvt.u64.u32 	%rd454, %r214;
$L__BB1_150:
	mul.wide.u32 	%rd386, %r257, 4;
	add.s64 	%rd387, %rd5, %rd386;
	ld.global.u32 	%r215, [%rd387];
	cvt.u32.u64 	%r216, %rd445;
	cvt.u32.u64 	%r217, %rd435;
	cvt.u32.u64 	%r218, %rd454;
	mad.lo.s32 	%r219, %r218, %r217, %r216;
	add.s32 	%r220, %r215, %r219;
	st.global.u32 	[%rd387], %r220;
$L__BB1_151:
	add.s32 	%r221, %r56, 1;
	max.u32 	%r222, %r221, %r260;
	min.u32 	%r260, %r222, %r81;
$L__BB1_152:
	add.s32 	%r248, %r248, 1;
	setp.ne.s32 	%p72, %r248, %r80;
	@%p72 bra 	$L__BB1_31;
$L__BB1_153:
	cvta.to.global.u64 	%rd400, %rd188;
	mul.wide.u32 	%rd401, %r2, 4;
	add.s64 	%rd402, %rd400, %rd401;
	st.global.u32 	[%rd402], %r260;
$L__BB1_154:
	ret;

}
	// .globl	crt_to_signed
.visible .entry crt_to_signed(
	.param .u64 .ptr .align 1 crt_to_signed_param_0,
	.param .u64 .ptr .align 1 crt_to_signed_param_1,
	.param .u64 .ptr .align 1 crt_to_signed_param_2,
	.param .u64 .ptr .align 1 crt_to_signed_param_3,
	.param .u32 crt_to_signed_param_4,
	.param .u32 crt_to_signed_param_5,
	.param .u32 crt_to_signed_param_6,
	.param .u32 crt_to_signed_param_7
)
{
	.reg .pred 	%p<48>;
	.reg .b32 	%r<65>;
	.reg .b64 	%rd<171>;

	ld.param.u64 	%rd64, [crt_to_signed_param_0];
	ld.param.u64 	%rd65, [crt_to_signed_param_1];
	ld.param.u64 	%rd66, [crt_to_signed_param_2];
	ld.param.u64 	%rd67, [crt_to_signed_param_3];
	ld.param.u32 	%r30, [crt_to_signed_param_4];
	ld.param.u32 	%r27, [crt_to_signed_param_5];
	ld.param.u32 	%r28, [crt_to_signed_param_6];
	ld.param.u32 	%r29, [crt_to_signed_param_7];
	cvta.to.global.u64 	%rd1, %rd66;
	cvta.to.global.u64 	%rd2, %rd67;
	mov.u32 	%r31, %ctaid.x;
	mov.u32 	%r32, %ntid.x;
	mov.u32 	%r33, %tid.x;
	mad.lo.s32 	%r1, %r31, %r32, %r33;
	setp.ge.u32 	%p1, %r1, %r30;
	@%p1 bra 	$L__BB2_51;
	cvta.to.global.u64 	%rd3, %rd64;
	mul.lo.s32 	%r2, %r27, %r1;
	mul.wide.u32 	%rd68, %r2, 4;
	add.s64 	%rd4, %rd3, %rd68;
	min.u32 	%r60, %r27, %r28;
	mov.u32 	%r59, %r27;
$L__BB2_2:
	add.s32 	%r59, %r59, -1;
	setp.lt.u32 	%p2, %r59, %r28;
	@%p2 bra 	$L__BB2_5;
	mul.wide.u32 	%rd69, %r59, 4;
	add.s64 	%rd70, %rd4, %rd69;
	ld.global.u32 	%r34, [%rd70];
	setp.ne.s32 	%p3, %r34, 0;
	@%p3 bra 	$L__BB2_9;
	setp.ne.s32 	%p4, %r59, 0;
	@%p4 bra 	$L__BB2_2;
$L__BB2_5:
	setp.lt.s32 	%p5, %r60, 1;
	@%p5 bra 	$L__BB2_52;
	cvta.to.global.u64 	%rd5, %rd65;
$L__BB2_7:
	add.s32 	%r7, %r60, -1;
	mul.wide.u32 	%rd71, %r7, 4;
	add.s64 	%rd72, %rd4, %rd71;
	ld.global.u32 	%r8, [%rd72];
	add.s64 	%rd73, %rd5, %rd71;
	ld.global.nc.u32 	%r9, [%rd73];
	setp.gt.u32 	%p6, %r60, 1;
	setp.eq.s32 	%p7, %r8, %r9;
	and.pred  	%p8, %p6, %p7;
	mov.u32 	%r60, %r7;
	@%p8 bra 	$L__BB2_7;
	setp.le.u32 	%p9, %r8, %r9;
	@%p9 bra 	$L__BB2_52;
$L__BB2_9:
	mul.wide.u32 	%rd76, %r1, 4;
	add.s64 	%rd77, %rd2, %rd76;
	mov.b32 	%r36, 1;
	st.global.u32 	[%rd77], %r36;
	setp.eq.s32 	%p10, %r27, 0;
	@%p10 bra 	$L__BB2_51;
	and.b32  	%r10, %r27, 7;
	setp.lt.u32 	%p11, %r27, 8;
	mov.b64 	%rd161, 0;
	mov.b32 	%r63, 0;
	@%p11 bra 	$L__BB2_29;
	and.b32  	%r63, %r27, -8;
	add.s64 	%rd151, %rd1, 16;
	add.s64 	%rd81, %rd68, %rd3;
	add.s64 	%rd150, %rd81, 16;
	mov.b64 	%rd161, 0;
	mov.b32 	%r61, 0;
$L__BB2_12:
	.pragma "nounroll";
	setp.ge.u32 	%p12, %r61, %r29;
	mov.b64 	%rd153, 0;
	@%p12 bra 	$L__BB2_14;
	ld.global.nc.u32 	%r39, [%rd151+-16];
	cvt.u64.u32 	%rd153, %r39;
$L__BB2_14:
	ld.global.u32 	%rd84, [%rd150+-16];
	add.s64 	%rd85, %rd161, %rd84;
	setp.lt.u64 	%p13, %rd153, %rd85;
	selp.u64 	%rd13, 1, 0, %p13;
	sub.s64 	%rd86, %rd153, %rd85;
	st.global.u32 	[%rd150+-16], %rd86;
	add.s32 	%r13, %r61, 1;
	setp.ge.u32 	%p14, %r13, %r29;
	mov.b64 	%rd154, 0;
	@%p14 bra 	$L__BB2_16;
	ld.global.nc.u32 	%r40, [%rd151+-12];
	cvt.u64.u32 	%rd154, %r40;
$L__BB2_16:
	ld.global.u32 	%rd88, [%rd150+-12];
	add.s64 	%rd89, %rd13, %rd88;
	setp.lt.u64 	%p15, %rd154, %rd89;
	selp.u64 	%rd16, 1, 0, %p15;
	sub.s64 	%rd90, %rd154, %rd89;
	st.global.u32 	[%rd150+-12], %rd90;
	add.s32 	%r14, %r13, 1;
	setp.ge.u32 	%p16, %r14, %r29;
	mov.b64 	%rd155, 0;
	@%p16 bra 	$L__BB2_18;
	ld.global.nc.u32 	%r41, [%rd151+-8];
	cvt.u64.u32 	%rd155, %r41;
$L__BB2_18:
	ld.global.u32 	%rd92, [%rd150+-8];
	add.s64 	%rd93, %rd16, %rd92;
	setp.lt.u64 	%p17, %rd155, %rd93;
	selp.u64 	%rd19, 1, 0, %p17;
	sub.s64 	%rd94, %rd155, %rd93;
	st.global.u32 	[%rd150+-8], %rd94;
	add.s32 	%r15, %r14, 1;
	setp.ge.u32 	%p18, %r15, %r29;
	mov.b64 	%rd156, 0;
	@%p18 bra 	$L__BB2_20;
	ld.global.nc.u32 	%r42, [%rd151+-4];
	cvt.u64.u32 	%rd156, %r42;
$L__BB2_20:
	ld.global.u32 	%rd96, [%rd150+-4];
	add.s64 	%rd97, %rd19, %rd96;
	setp.lt.u64 	%p19, %rd156, %rd97;
	selp.u64 	%rd22, 1, 0, %p19;
	sub.s64 	%rd98, %rd156, %rd97;
	st.global.u32 	[%rd150+-4], %rd98;
	add.s32 	%r16, %r15, 1;
	setp.ge.u32 	%p20, %r16, %r29;
	mov.b64 	%rd157, 0;
	@%p20 bra 	$L__BB2_22;
	ld.global.nc.u32 	%r43, [%rd151];
	cvt.u64.u32 	%rd157, %r43;
$L__BB2_22:
	ld.global.u32 	%rd100, [%rd150];
	add.s64 	%rd101, %rd22, %rd100;
	setp.lt.u64 	%p21, %rd157, %rd101;
	selp.u64 	%rd25, 1, 0, %p21;
	sub.s64 	%rd102, %rd157, %rd101;
	st.global.u32 	[%rd150], %rd102;
	add.s32 	%r17, %r16, 1;
	setp.ge.u32 	%p22, %r17, %r29;
	mov.b64 	%rd158, 0;
	@%p22 bra 	$L__BB2_24;
	ld.global.nc.u32 	%r44, [%rd151+4];
	cvt.u64.u32 	%rd158, %r44;
$L__BB2_24:
	ld.global.u32 	%rd104, [%rd150+4];
	add.s64 	%rd105, %rd25, %rd104;
	setp.lt.u64 	%p23, %rd158, %rd105;
	selp.u64 	%rd28, 1, 0, %p23;
	sub.s64 	%rd106, %rd158, %rd105;
	st.global.u32 	[%rd150+4], %rd106;
	add.s32 	%r18, %r17, 1;
	setp.ge.u32 	%p24, %r18, %r29;
	mov.b64 	%rd159, 0;
	@%p24 bra 	$L__BB2_26;
	ld.global.nc.u32 	%r45, [%rd151+8];
	cvt.u64.u32 	%rd159, %r45;
$L__BB2_26:
	ld.global.u32 	%rd108, [%rd150+8];
	add.s64 	%rd109, %rd28, %rd108;
	setp.lt.u64 	%p25, %rd159, %rd109;
	selp.u64 	%rd31, 1, 0, %p25;
	sub.s64 	%rd110, %rd159, %rd109;
	st.global.u32 	[%rd150+8], %rd110;
	add.s32 	%r19, %r18, 1;
	setp.ge.u32 	%p26, %r19, %r29;
	mov.b64 	%rd160, 0;
	@%p26 bra 	$L__BB2_28;
	ld.global.nc.u32 	%r46, [%rd151+12];
	cvt.u64.u32 	%rd160, %r46;
$L__BB2_28:
	ld.global.u32 	%rd111, [%rd150+12];
	add.s64 	%rd112, %rd31, %rd111;
	setp.lt.u64 	%p27, %rd160, %rd112;
	selp.u64 	%rd161, 1, 0, %p27;
	sub.s64 	%rd113, %rd160, %rd112;
	st.global.u32 	[%rd150+12], %rd113;
	add.s64 	%rd151, %rd151, 32;
	add.s64 	%rd150, %rd150, 32;
	add.s32 	%r61, %r19, 1;
	setp.eq.s32 	%p28, %r61, %r63;
	@%p28 bra 	$L__BB2_29;
	bra.uni 	$L__BB2_12;
$L__BB2_29:
	setp.eq.s32 	%p29, %r10, 0;
	@%p29 bra 	$L__BB2_51;
	and.b32  	%r22, %r27, 3;
	setp.lt.u32 	%p30, %r10, 4;
	@%p30 bra 	$L__BB2_40;
	setp.ge.u32 	%p31, %r63, %r29;
	mul.wide.u32 	%rd115, %r63, 4;
	add.s64 	%rd38, %rd1, %rd115;
	mov.b64 	%rd162, 0;
	@%p31 bra 	$L__BB2_33;
	ld.global.nc.u32 	%r47, [%rd38];
	cvt.u64.u32 	%rd162, %r47;
$L__BB2_33:
	add.s64 	%rd41, %rd4, %rd115;
	ld.global.u32 	%rd118, [%rd41];
	add.s64 	%rd119, %rd161, %rd118;
	setp.lt.u64 	%p32, %rd162, %rd119;
	selp.u64 	%rd42, 1, 0, %p32;
	sub.s64 	%rd120, %rd162, %rd119;
	st.global.u32 	[%rd41], %rd120;
	add.s32 	%r48, %r63, 1;
	setp.ge.u32 	%p33, %r48, %r29;
	mov.b64 	%rd163, 0;
	@%p33 bra 	$L__BB2_35;
	ld.global.nc.u32 	%r49, [%rd38+4];
	cvt.u64.u32 	%rd163, %r49;
$L__BB2_35:
	ld.global.u32 	%rd122, [%rd41+4];
	add.s64 	%rd123, %rd42, %rd122;
	setp.lt.u64 	%p34, %rd163, %rd123;
	selp.u64 	%rd45, 1, 0, %p34;
	sub.s64 	%rd124, %rd163, %rd123;
	st.global.u32 	[%rd41+4], %rd124;
	add.s32 	%r50, %r63, 2;
	setp.ge.u32 	%p35, %r50, %r29;
	mov.b64 	%rd164, 0;
	@%p35 bra 	$L__BB2_37;
	ld.global.nc.u32 	%r51, [%rd38+8];
	cvt.u64.u32 	%rd164, %r51;
$L__BB2_37:
	ld.global.u32 	%rd126, [%rd41+8];
	add.s64 	%rd127, %rd45, %rd126;
	setp.lt.u64 	%p36, %rd164, %rd127;
	selp.u64 	%rd48, 1, 0, %p36;
	sub.s64 	%rd128, %rd164, %rd127;
	st.global.u32 	[%rd41+8], %rd128;
	add.s32 	%r52, %r63, 3;
	setp.ge.u32 	%p37, %r52, %r29;
	mov.b64 	%rd165, 0;
	@%p37 bra 	$L__BB2_39;
	ld.global.nc.u32 	%r53, [%rd38+12];
	cvt.u64.u32 	%rd165, %r53;
$L__BB2_39:
	ld.global.u32 	%rd129, [%rd41+12];
	add.s64 	%rd130, %rd48, %rd129;
	setp.lt.u64 	%p38, %rd165, %rd130;
	sub.s64 	%rd131, %rd165, %rd130;
	st.global.u32 	[%rd41+12], %rd131;
	selp.u64 	%rd161, 1, 0, %p38;
	add.s32 	%r63, %r63, 4;
$L__BB2_40:
	setp.eq.s32 	%p39, %r22, 0;
	@%p39 bra 	$L__BB2_51;
	setp.eq.s32 	%p40, %r22, 1;
	@%p40 bra 	$L__BB2_47;
	setp.ge.u32 	%p41, %r63, %r29;
	mul.wide.u32 	%rd133, %r63, 4;
	add.s64 	%rd53, %rd1, %rd133;
	mov.b64 	%rd167, 0;
	@%p41 bra 	$L__BB2_44;
	ld.global.nc.u32 	%r54, [%rd53];
	cvt.u64.u32 	%rd167, %r54;
$L__BB2_44:
	add.s64 	%rd56, %rd4, %rd133;
	ld.global.u32 	%rd136, [%rd56];
	add.s64 	%rd137, %rd161, %rd136;
	setp.lt.u64 	%p42, %rd167, %rd137;
	selp.u64 	%rd57, 1, 0, %p42;
	sub.s64 	%rd138, %rd167, %rd137;
	st.global.u32 	[%rd56], %rd138;
	add.s32 	%r55, %r63, 1;
	setp.ge.u32 	%p43, %r55, %r29;
	mov.b64 	%rd168, 0;
	@%p43 bra 	$L__BB2_46;
	ld.global.nc.u32 	%r56, [%rd53+4];
	cvt.u64.u32 	%rd168, %r56;
$L__BB2_46:
	ld.global.u32 	%rd139, [%rd56+4];
	add.s64 	%rd140, %rd57, %rd139;
	setp.lt.u64 	%p44, %rd168, %rd140;
	sub.s64 	%rd141, %rd168, %rd140;
	st.global.u32 	[%rd56+4], %rd141;
	selp.u64 	%rd161, 1, 0, %p44;
	add.s32 	%r63, %r63, 2;
$L__BB2_47:
	and.b32  	%r57, %r27, 1;
	setp.eq.b32 	%p45, %r57, 1;
	not.pred 	%p46, %p45;
	@%p46 bra 	$L__BB2_51;
	setp.ge.u32 	%p47, %r63, %r29;
	mov.b64 	%rd170, 0;
	@%p47 bra 	$L__BB2_50;
	mul.wide.u32 	%rd143, %r63, 4;
	add.s64 	%rd144, %rd1, %rd143;
	ld.global.nc.u32 	%r58, [%rd144];
	cvt.u64.u32 	%rd170, %r58;
$L__BB2_50:
	mul.wide.u32 	%rd145, %r63, 4;
	add.s64 	%rd146, %rd4, %rd145;
	ld.global.u32 	%rd147, [%rd146];
	add.s64 	%rd148, %rd161, %rd147;
	sub.s64 	%rd149, %rd170, %rd148;
	st.global.u32 	[%rd146], %rd149;
$L__BB2_51:
	ret;
$L__BB2_52:
	mul.wide.u32 	%rd74, %r1, 4;
	add.s64 	%rd75, %rd2, %rd74;
	mov.b32 	%r35, 0;
	st.global.u32 	[%rd75], %r35;
	bra.uni 	$L__BB2_51;

}
	// .globl	crt_reconstruct_warp
.visible .entry crt_reconstruct_warp(
	.param .u64 .ptr .align 1 crt_reconstruct_warp_param_0,
	.param .u64 .ptr .align 1 crt_reconstruct_warp_param_1,
	.param .u64 .ptr .align 1 crt_reconstruct_warp_param_2,
	.param .u64 .ptr .align 1 crt_reconstruct_warp_param_3,
	.param .u64 .ptr .align 1 crt_reconstruct_warp_param_4,
	.param .u64 .ptr .align 1 crt_reconstruct_warp_param_5,
	.param .u64 .ptr .align 1 crt_reconstruct_warp_param_6,
	.param .u64 .ptr .align 1 crt_reconstruct_warp_param_7,
	.param .u64 .ptr .align 1 crt_reconstruct_warp_param_8,
	.param .u32 crt_reconstruct_warp_param_9,
	.param .u32 crt_reconstruct_warp_param_10,
	.param .u32 crt_reconstruct_warp_param_11
)
{
	.reg .pred 	%p<76>;
	.reg .b32 	%r<226>;
	.reg .b64 	%rd<432>;

	ld.param.u64 	%rd168, [crt_reconstruct_warp_param_0];
	ld.param.u64 	%rd169, [crt_reconstruct_warp_param_3];
	ld.param.u64 	%rd170, [crt_reconstruct_warp_param_6];
	ld.param.u64 	%rd166, [crt_reconstruct_warp_param_7];
	ld.param.u32 	%r67, [crt_reconstruct_warp_param_9];
	ld.param.u32 	%r65, [crt_reconstruct_warp_param_10];
	ld.param.u32 	%r66, [crt_reconstruct_warp_param_11];
	cvta.to.global.u64 	%rd1, %rd170;
	cvta.to.global.u64 	%rd2, %rd169;
	cvta.to.global.u64 	%rd3, %rd168;
	mov.u32 	%r68, %ctaid.x;
	mov.u32 	%r69, %ntid.x;
	mov.u32 	%r1, %tid.x;
	mad.lo.s32 	%r70, %r68, %r69, %r1;
	shr.u32 	%r2, %r70, 5;
	and.b32  	%r3, %r1, 31;
	setp.ge.u32 	%p2, %r2, %r67;
	@%p2 bra 	$L__BB3_122;
	cvta.to.global.u64 	%rd4, %rd166;
	mul.lo.s32 	%r4, %r66, %r2;
	mul.wide.u32 	%rd171, %r4, 4;
	add.s64 	%rd5, %rd4, %rd171;
	setp.ge.u32 	%p3, %r3, %r66;
	@%p3 bra 	$L__BB3_11;
	mul.lo.s32 	%r71, %r65, %r2;
	mul.wide.u32 	%rd172, %r71, 4;
	add.s64 	%rd6, %rd3, %rd172;
	not.b32 	%r72, %r3;
	add.s32 	%r5, %r66, %r72;
	and.b32  	%r73, %r5, 96;
	setp.eq.s32 	%p4, %r73, 96;
	mov.u32 	%r210, %r3;
	@%p4 bra 	$L__BB3_7;
	shr.u32 	%r75, %r5, 5;
	add.s32 	%r76, %r75, 1;
	and.b32  	%r6, %r76, 3;
	mov.b32 	%r208, 0;
	mov.u32 	%r210, %r3;
$L__BB3_4:
	.pragma "nounroll";
	setp.ne.s32 	%p5, %r210, 0;
	mov.b32 	%r209, 0;
	@%p5 bra 	$L__BB3_6;
	ld.global.nc.u32 	%r209, [%rd6];
$L__BB3_6:
	mul.wide.u32 	%rd173, %r210, 4;
	add.s64 	%rd174, %rd5, %rd173;
	st.global.u32 	[%rd174], %r209;
	add.s32 	%r210, %r210, 32;
	add.s32 	%r208, %r208, 1;
	setp.ne.s32 	%p6, %r208, %r6;
	@%p6 bra 	$L__BB3_4;
$L__BB3_7:
	setp.lt.u32 	%p7, %r5, 96;
	@%p7 bra 	$L__BB3_11;
$L__BB3_8:
	setp.ne.s32 	%p8, %r210, 0;
	mov.b32 	%r212, 0;
	@%p8 bra 	$L__BB3_10;
	ld.global.nc.u32 	%r212, [%rd6];
$L__BB3_10:
	mul.wide.u32 	%rd175, %r210, 4;
	add.s64 	%rd176, %rd5, %rd175;
	st.global.u32 	[%rd176], %r212;
	mov.b32 	%r79, 0;
	st.global.u32 	[%rd176+128], %r79;
	st.global.u32 	[%rd176+256], %r79;
	st.global.u32 	[%rd176+384], %r79;
	add.s32 	%r210, %r210, 128;
	setp.lt.u32 	%p9, %r210, %r66;
	@%p9 bra 	$L__BB3_8;
$L__BB3_11:
	bar.warp.sync 	-1;
	setp.lt.u32 	%p10, %r65, 2;
	mov.b32 	%r224, 1;
	@%p10 bra 	$L__BB3_120;
	mul.lo.s32 	%r18, %r65, %r2;
	setp.ne.s32 	%p11, %r3, 0;
	setp.eq.s32 	%p12, %r66, 0;
	or.pred  	%p1, %p11, %p12;
	add.s32 	%r19, %r66, -1;
	and.b32  	%r20, %r66, 7;
	and.b32  	%r21, %r66, 3;
	and.b32  	%r22, %r66, -8;
	and.b32  	%r23, %r66, 1;
	cvt.u64.u32 	%rd178, %r1;
	and.b64  	%rd7, %rd178, 31;
	mul.wide.u32 	%rd179, %r3, 4;
	add.s64 	%rd180, %rd171, %rd179;
	add.s64 	%rd181, %rd180, %rd4;
	add.s64 	%rd8, %rd181, 512;
	mov.b32 	%r213, 1;
	mov.u32 	%r224, %r213;
$L__BB3_13:
	ld.param.u64 	%rd379, [crt_reconstruct_warp_param_2];
	ld.param.u64 	%rd378, [crt_reconstruct_warp_param_1];
	cvta.to.global.u64 	%rd183, %rd378;
	mul.wide.u32 	%rd184, %r213, 4;
	add.s64 	%rd185, %rd183, %rd184;
	ld.global.nc.u32 	%r83, [%rd185];
	cvt.u64.u32 	%rd9, %r83;
	cvta.to.global.u64 	%rd186, %rd379;
	add.s64 	%rd187, %rd186, %rd184;
	ld.global.nc.u32 	%r26, [%rd187];
	add.s32 	%r84, %r213, %r18;
	mul.wide.u32 	%rd188, %r84, 4;
	add.s64 	%rd189, %rd3, %rd188;
	ld.global.nc.u32 	%r27, [%rd189];
	mul.lo.s32 	%r85, %r213, %r66;
	cvt.u64.u32 	%rd10, %r85;
	setp.ge.u32 	%p13, %r3, %r224;
	mov.b64 	%rd410, 0;
	@%p13 bra 	$L__BB3_69;
	not.b32 	%r86, %r3;
	add.s32 	%r28, %r224, %r86;
	shr.u32 	%r87, %r28, 5;
	add.s32 	%r29, %r87, 1;
	and.b32  	%r30, %r29, 7;
	setp.lt.u32 	%p14, %r28, 224;
	mov.b64 	%rd410, 0;
	mov.u32 	%r219, %r3;
	@%p14 bra 	$L__BB3_18;
	and.b32  	%r88, %r29, 268435448;
	neg.s32 	%r218, %r88;
	add.s64 	%rd193, %rd7, %rd10;
	shl.b64 	%rd194, %rd193, 3;
	add.s64 	%rd195, %rd1, %rd194;
	add.s64 	%rd399, %rd195, 1024;
	mov.b64 	%rd410, 0;
	mov.u64 	%rd400, %rd8;
	mov.u32 	%r219, %r3;
$L__BB3_16:
	.pragma "nounroll";
	ld.global.u32 	%rd196, [%rd400+-512];
	ld.global.nc.u64 	%rd197, [%rd399+-1024];
	mul.lo.s64 	%rd60, %rd197, %rd196;
	and.b64  	%rd198, %rd60, -4294967296;
	setp.ne.s64 	%p15, %rd198, 0;
	@%p15 bra 	$L__BB3_45;
	cvt.u32.u64 	%r89, %rd9;
	cvt.u32.u64 	%r90, %rd60;
	rem.u32 	%r91, %r90, %r89;
	cvt.u64.u32 	%rd402, %r91;
	bra.uni 	$L__BB3_46;
$L__BB3_18:
	setp.eq.s32 	%p24, %r30, 0;
	@%p24 bra 	$L__BB3_69;
	setp.lt.u32 	%p25, %r30, 4;
	@%p25 bra 	$L__BB3_33;
	cvt.u64.u32 	%rd221, %r219;
	mul.wide.u32 	%rd222, %r219, 4;
	add.s64 	%rd14, %rd5, %rd222;
	ld.global.u32 	%rd223, [%rd14];
	add.s64 	%rd224, %rd221, %rd10;
	shl.b64 	%rd225, %rd224, 3;
	add.s64 	%rd15, %rd1, %rd225;
	ld.global.nc.u64 	%rd226, [%rd15];
	mul.lo.s64 	%rd16, %rd226, %rd223;
	and.b64  	%rd227, %rd16, -4294967296;
	setp.ne.s64 	%p26, %rd227, 0;
	@%p26 bra 	$L__BB3_22;
	cvt.u32.u64 	%r113, %rd9;
	cvt.u32.u64 	%r114, %rd16;
	rem.u32 	%r115, %r114, %r113;
	cvt.u64.u32 	%rd389, %r115;
	bra.uni 	$L__BB3_23;
$L__BB3_22:
	rem.u64 	%rd389, %rd16, %rd9;
$L__BB3_23:
	add.s64 	%rd20, %rd389, %rd410;
	ld.global.u32 	%rd228, [%rd14+128];
	ld.global.nc.u64 	%rd229, [%rd15+256];
	mul.lo.s64 	%rd21, %rd229, %rd228;
	and.b64  	%rd230, %rd21, -4294967296;
	setp.ne.s64 	%p27, %rd230, 0;
	@%p27 bra 	$L__BB3_25;
	cvt.u32.u64 	%r116, %rd9;
	cvt.u32.u64 	%r117, %rd21;
	rem.u32 	%r118, %r117, %r116;
	cvt.u64.u32 	%rd390, %r118;
	bra.uni 	$L__BB3_26;
$L__BB3_25:
	rem.u64 	%rd390, %rd21, %rd9;
$L__BB3_26:
	add.s64 	%rd25, %rd390, %rd20;
	ld.global.u32 	%rd231, [%rd14+256];
	ld.global.nc.u64 	%rd232, [%rd15+512];
	mul.lo.s64 	%rd26, %rd232, %rd231;
	and.b64  	%rd233, %rd26, -4294967296;
	setp.ne.s64 	%p28, %rd233, 0;
	@%p28 bra 	$L__BB3_28;
	cvt.u32.u64 	%r119, %rd9;
	cvt.u32.u64 	%r120, %rd26;
	rem.u32 	%r121, %r120, %r119;
	cvt.u64.u32 	%rd391, %r121;
	bra.uni 	$L__BB3_29;
$L__BB3_28:
	rem.u64 	%rd391, %rd26, %rd9;
$L__BB3_29:
	add.s64 	%rd30, %rd391, %rd25;
	ld.global.u32 	%rd234, [%rd14+384];
	ld.global.nc.u64 	%rd235, [%rd15+768];
	mul.lo.s64 	%rd31, %rd235, %rd234;
	and.b64  	%rd236, %rd31, -4294967296;
	setp.ne.s64 	%p29, %rd236, 0;
	@%p29 bra 	$L__BB3_31;
	cvt.u32.u64 	%r122, %rd9;
	cvt.u32.u64 	%r123, %rd31;
	rem.u32 	%r124, %r123, %r122;
	cvt.u64.u32 	%rd392, %r124;
	bra.uni 	$L__BB3_32;
$L__BB3_31:
	rem.u64 	%rd392, %rd31, %rd9;
$L__BB3_32:
	add.s64 	%rd410, %rd392, %rd30;
	add.s32 	%r219, %r219, 128;
$L__BB3_33:
	and.b32  	%r125, %r29, 3;
	setp.eq.s32 	%p30, %r125, 0;
	@%p30 bra 	$L__BB3_69;
	setp.eq.s32 	%p31, %r125, 1;
	@%p31 bra 	$L__BB3_42;
	cvt.u64.u32 	%rd238, %r219;
	mul.wide.u32 	%rd239, %r219, 4;
	add.s64 	%rd38, %rd5, %rd239;
	ld.global.u32 	%rd240, [%rd38];
	add.s64 	%rd241, %rd238, %rd10;
	shl.b64 	%rd242, %rd241, 3;
	add.s64 	%rd39, %rd1, %rd242;
	ld.global.nc.u64 	%rd243, [%rd39];
	mul.lo.s64 	%rd40, %rd243, %rd240;
	and.b64  	%rd244, %rd40, -4294967296;
	setp.ne.s64 	%p32, %rd244, 0;
	@%p32 bra 	$L__BB3_37;
	cvt.u32.u64 	%r126, %rd9;
	cvt.u32.u64 	%r127, %rd40;
	rem.u32 	%r128, %r127, %r126;
	cvt.u64.u32 	%rd395, %r128;
	bra.uni 	$L__BB3_38;
$L__BB3_37:
	rem.u64 	%rd395, %rd40, %rd9;
$L__BB3_38:
	add.s64 	%rd44, %rd395, %rd410;
	ld.global.u32 	%rd245, [%rd38+128];
	ld.global.nc.u64 	%rd246, [%rd39+256];
	mul.lo.s64 	%rd45, %rd246, %rd245;
	and.b64  	%rd247, %rd45, -4294967296;
	setp.ne.s64 	%p33, %rd247, 0;
	@%p33 bra 	$L__BB3_40;
	cvt.u32.u64 	%r129, %rd9;
	cvt.u32.u64 	%r130, %rd45;
	rem.u32 	%r131, %r130, %r129;
	cvt.u64.u32 	%rd396, %r131;
	bra.uni 	$L__BB3_41;
$L__BB3_40:
	rem.u64 	%rd396, %rd45, %rd9;
$L__BB3_41:
	add.s64 	%rd410, %rd396, %rd44;
	add.s32 	%r219, %r219, 64;
$L__BB3_42:
	and.b32  	%r132, %r28, 32;
	setp.ne.s32 	%p34, %r132, 0;
	@%p34 bra 	$L__BB3_69;
	cvt.u64.u32 	%rd248, %r219;
	mul.wide.u32 	%rd249, %r219, 4;
	add.s64 	%rd250, %rd5, %rd249;
	ld.global.u32 	%rd251, [%rd250];
	add.s64 	%rd252, %rd248, %rd10;
	shl.b64 	%rd253, %rd252, 3;
	add.s64 	%rd254, %rd1, %rd253;
	ld.global.nc.u64 	%rd255, [%rd254];
	mul.lo.s64 	%rd52, %rd255, %rd251;
	and.b64  	%rd256, %rd52, -4294967296;
	setp.ne.s64 	%p35, %rd256, 0;
	@%p35 bra 	$L__BB3_68;
	cvt.u32.u64 	%r133, %rd9;
	cvt.u32.u64 	%r134, %rd52;
	rem.u32 	%r135, %r134, %r133;
	cvt.u64.u32 	%rd53, %r135;
	add.s64 	%rd410, %rd53, %rd410;
	bra.uni 	$L__BB3_69;
$L__BB3_45:
	rem.u64 	%rd402, %rd60, %rd9;
$L__BB3_46:
	add.s64 	%rd64, %rd402, %rd410;
	ld.global.u32 	%rd199, [%rd400+-384];
	ld.global.nc.u64 	%rd200, [%rd399+-768];
	mul.lo.s64 	%rd65, %rd200, %rd199;
	and.b64  	%rd201, %rd65, -4294967296;
	setp.ne.s64 	%p16, %rd201, 0;
	@%p16 bra 	$L__BB3_48;
	cvt.u32.u64 	%r92, %rd9;
	cvt.u32.u64 	%r93, %rd65;
	rem.u32 	%r94, %r93, %r92;
	cvt.u64.u32 	%rd403, %r94;
	bra.uni 	$L__BB3_49;
$L__BB3_48:
	rem.u64 	%rd403, %rd65, %rd9;
$L__BB3_49:
	add.s64 	%rd69, %rd403, %rd64;
	ld.global.u32 	%rd202, [%rd400+-256];
	ld.global.nc.u64 	%rd203, [%rd399+-512];
	mul.lo.s64 	%rd70, %rd203, %rd202;
	and.b64  	%rd204, %rd70, -4294967296;
	setp.ne.s64 	%p17, %rd204, 0;
	@%p17 bra 	$L__BB3_51;
	cvt.u32.u64 	%r95, %rd9;
	cvt.u32.u64 	%r96, %rd70;
	rem.u32 	%r97, %r96, %r95;
	cvt.u64.u32 	%rd404, %r97;
	bra.uni 	$L__BB3_52;
$L__BB3_51:
	rem.u64 	%rd404, %rd70, %rd9;
$L__BB3_52:
	add.s64 	%rd74, %rd404, %rd69;
	ld.global.u32 	%rd205, [%rd400+-128];
	ld.global.nc.u64 	%rd206, [%rd399+-256];
	mul.lo.s64 	%rd75, %rd206, %rd205;
	and.b64  	%rd207, %rd75, -4294967296;
	setp.ne.s64 	%p18, %rd207, 0;
	@%p18 bra 	$L__BB3_54;
	cvt.u32.u64 	%r98, %rd9;
	cvt.u32.u64 	%r99, %rd75;
	rem.u32 	%r100, %r99, %r98;
	cvt.u64.u32 	%rd405, %r100;
	bra.uni 	$L__BB3_55;
$L__BB3_54:
	rem.u64 	%rd405, %rd75, %rd9;
$L__BB3_55:
	add.s64 	%rd79, %rd405, %rd74;
	ld.global.u32 	%rd208, [%rd400];
	ld.global.nc.u64 	%rd209, [%rd399];
	mul.lo.s64 	%rd80, %rd209, %rd208;
	and.b64  	%rd210, %rd80, -4294967296;
	setp.ne.s64 	%p19, %rd210, 0;
	@%p19 bra 	$L__BB3_57;
	cvt.u32.u64 	%r101, %rd9;
	cvt.u32.u64 	%r102, %rd80;
	rem.u32 	%r103, %r102, %r101;
	cvt.u64.u32 	%rd406, %r103;
	bra.uni 	$L__BB3_58;
$L__BB3_57:
	rem.u64 	%rd406, %rd80, %rd9;
$L__BB3_58:
	add.s64 	%rd84, %rd406, %rd79;
	ld.global.u32 	%rd211, [%rd400+128];
	ld.global.nc.u64 	%rd212, [%rd399+256];
	mul.lo.s64 	%rd85, %rd212, %rd211;
	and.b64  	%rd213, %rd85, -4294967296;
	setp.ne.s64 	%p20, %rd213, 0;
	@%p20 bra 	$L__BB3_60;
	cvt.u32.u64 	%r104, %rd9;
	cvt.u32.u64 	%r105, %rd85;
	rem.u32 	%r106, %r105, %r104;
	cvt.u64.u32 	%rd407, %r106;
	bra.uni 	$L__BB3_61;
$L__BB3_60:
	rem.u64 	%rd407, %rd85, %rd9;
$L__BB3_61:
	add.s64 	%rd89, %rd407, %rd84;
	ld.global.u32 	%rd214, [%rd400+256];
	ld.global.nc.u64 	%rd215, [%rd399+512];
	mul.lo.s64 	%rd90, %rd215, %rd214;
	and.b64  	%rd216, %rd90, -4294967296;
	setp.ne.s64 	%p21, %rd216, 0;
	@%p21 bra 	$L__BB3_63;
	cvt.u32.u64 	%r107, %rd9;
	cvt.u32.u64 	%r108, %rd90;
	rem.u32 	%r109, %r108, %r107;
	cvt.u64.u32 	%rd408, %r109;
	bra.uni 	$L__BB3_64;
$L__BB3_63:
	rem.u64 	%rd408, %rd90, %rd9;
$L__BB3_64:
	add.s64 	%rd94, %rd408, %rd89;
	ld.global.u32 	%rd217, [%rd400+384];
	ld.global.nc.u64 	%rd218, [%rd399+768];
	mul.lo.s64 	%rd95, %rd218, %rd217;
	and.b64  	%rd219, %rd95, -4294967296;
	setp.ne.s64 	%p22, %rd219, 0;
	@%p22 bra 	$L__BB3_66;
	cvt.u32.u64 	%r110, %rd9;
	cvt.u32.u64 	%r111, %rd95;
	rem.u32 	%r112, %r111, %r110;
	cvt.u64.u32 	%rd409, %r112;
	bra.uni 	$L__BB3_67;
$L__BB3_66:
	rem.u64 	%rd409, %rd95, %rd9;
$L__BB3_67:
	add.s64 	%rd410, %rd409, %rd94;
	add.s32 	%r219, %r219, 256;
	add.s32 	%r218, %r218, 8;
	add.s64 	%rd400, %rd400, 1024;
	add.s64 	%rd399, %rd399, 2048;
	setp.eq.s32 	%p23, %r218, 0;
	@%p23 bra 	$L__BB3_18;
	bra.uni 	$L__BB3_16;
$L__BB3_68:
	rem.u64 	%rd54, %rd52, %rd9;
	add.s64 	%rd410, %rd54, %rd410;
$L__BB3_69:
	// begin inline asm
	mov.b64 {%r136,%r137}, %rd410;
	// end inline asm
	shfl.sync.down.b32	%r139|%p36, %r137, 16, 31, -1;
	shfl.sync.down.b32	%r138|%p37, %r136, 16, 31, -1;
	// begin inline asm
	mov.b64 %rd258, {%r138,%r139};
	// end inline asm
	add.s64 	%rd259, %rd258, %rd410;
	// begin inline asm
	mov.b64 {%r140,%r141}, %rd259;
	// end inline asm
	shfl.sync.down.b32	%r143|%p38, %r141, 8, 31, -1;
	shfl.sync.down.b32	%r142|%p39, %r140, 8, 31, -1;
	// begin inline asm
	mov.b64 %rd260, {%r142,%r143};
	// end inline asm
	add.s64 	%rd261, %rd260, %rd259;
	// begin inline asm
	mov.b64 {%r144,%r145}, %rd261;
	// end inline asm
	shfl.sync.down.b32	%r147|%p40, %r145, 4, 31, -1;
	shfl.sync.down.b32	%r146|%p41, %r144, 4, 31, -1;
	// begin inline asm
	mov.b64 %rd262, {%r146,%r147};
	// end inline asm
	add.s64 	%rd263, %rd262, %rd261;
	// begin inline asm
	mov.b64 {%r148,%r149}, %rd263;
	// end inline asm
	shfl.sync.down.b32	%r151|%p42, %r149, 2, 31, -1;
	shfl.sync.down.b32	%r150|%p43, %r148, 2, 31, -1;
	// begin inline asm
	mov.b64 %rd264, {%r150,%r151};
	// end inline asm
	add.s64 	%rd265, %rd264, %rd263;
	// begin inline asm
	mov.b64 {%r152,%r153}, %rd265;
	// end inline asm
	shfl.sync.down.b32	%r155|%p44, %r153, 1, 31, -1;
	shfl.sync.down.b32	%r154|%p45, %r152, 1, 31, -1;
	// begin inline asm
	mov.b64 %rd266, {%r154,%r155};
	// end inline asm
	add.s64 	%rd103, %rd266, %rd265;
	and.b64  	%rd267, %rd103, -4294967296;
	setp.ne.s64 	%p46, %rd267, 0;
	@%p46 bra 	$L__BB3_71;
	cvt.u32.u64 	%r156, %rd9;
	cvt.u32.u64 	%r157, %rd103;
	rem.u32 	%r158, %r157, %r156;
	cvt.u64.u32 	%rd411, %r158;
	bra.uni 	$L__BB3_72;
$L__BB3_71:
	rem.u64 	%rd411, %rd103, %rd9;
$L__BB3_72:
	cvt.u64.u32 	%rd270, %r27;
	// begin inline asm
	mov.b64 {%r159,%r160}, %rd411;
	// end inline asm
	shfl.sync.idx.b32	%r162|%p47, %r160, 0, 31, -1;
	shfl.sync.idx.b32	%r161|%p48, %r159, 0, 31, -1;
	// begin inline asm
	mov.b64 %rd269, {%r161,%r162};
	// end inline asm
	setp.lt.u64 	%p49, %rd270, %rd269;
	selp.b64 	%rd271, %rd9, 0, %p49;
	sub.s64 	%rd272, %rd270, %rd269;
	add.s64 	%rd273, %rd272, %rd271;
	cvt.u64.u32 	%rd274, %r26;
	mul.lo.s64 	%rd107, %rd273, %rd274;
	and.b64  	%rd275, %rd107, -4294967296;
	setp.ne.s64 	%p50, %rd275, 0;
	@%p50 bra 	$L__BB3_74;
	cvt.u32.u64 	%r163, %rd9;
	cvt.u32.u64 	%r164, %rd107;
	rem.u32 	%r165, %r164, %r163;
	cvt.u64.u32 	%rd412, %r165;
	bra.uni 	$L__BB3_75;
$L__BB3_74:
	rem.u64 	%rd412, %rd107, %rd9;
$L__BB3_75:
	setp.eq.s64 	%p51, %rd412, 0;
	@%p51 bra 	$L__BB3_119;
	ld.param.u64 	%rd381, [crt_reconstruct_warp_param_5];
	ld.param.u64 	%rd380, [crt_reconstruct_warp_param_4];
	cvta.to.global.u64 	%rd276, %rd380;
	mul.wide.u32 	%rd277, %r213, 4;
	add.s64 	%rd278, %rd276, %rd277;
	ld.global.nc.u32 	%r41, [%rd278];
	cvta.to.global.u64 	%rd279, %rd381;
	add.s64 	%rd280, %rd279, %rd277;
	ld.global.nc.u32 	%r42, [%rd280];
	@%p1 bra 	$L__BB3_118;
	setp.lt.u32 	%p52, %r19, 7;
	mov.b64 	%rd422, 0;
	mov.b32 	%r222, 0;
	@%p52 bra 	$L__BB3_96;
	mov.b64 	%rd422, 0;
	mov.b32 	%r220, 0;
$L__BB3_79:
	.pragma "nounroll";
	setp.ge.u32 	%p53, %r220, %r42;
	mov.b64 	%rd414, 0;
	@%p53 bra 	$L__BB3_81;
	add.s32 	%r168, %r220, %r41;
	mul.wide.u32 	%rd284, %r168, 4;
	add.s64 	%rd285, %rd2, %rd284;
	ld.global.nc.u32 	%r169, [%rd285];
	cvt.u64.u32 	%rd414, %r169;
$L__BB3_81:
	mul.wide.u32 	%rd287, %r220, 4;
	add.s64 	%rd114, %rd5, %rd287;
	ld.global.u32 	%rd288, [%rd114];
	mad.lo.s64 	%rd289, %rd414, %rd412, %rd422;
	add.s64 	%rd115, %rd289, %rd288;
	st.global.u32 	[%rd114], %rd115;
	add.s32 	%r44, %r220, 1;
	setp.ge.u32 	%p54, %r44, %r42;
	mov.b64 	%rd415, 0;
	@%p54 bra 	$L__BB3_83;
	add.s32 	%r170, %r44, %r41;
	mul.wide.u32 	%rd290, %r170, 4;
	add.s64 	%rd291, %rd2, %rd290;
	ld.global.nc.u32 	%r171, [%rd291];
	cvt.u64.u32 	%rd415, %r171;
$L__BB3_83:
	ld.global.u32 	%rd293, [%rd114+4];
	shr.u64 	%rd294, %rd115, 32;
	mad.lo.s64 	%rd295, %rd415, %rd412, %rd294;
	add.s64 	%rd118, %rd295, %rd293;
	st.global.u32 	[%rd114+4], %rd118;
	add.s32 	%r45, %r220, 2;
	setp.ge.u32 	%p55, %r45, %r42;
	mov.b64 	%rd416, 0;
	@%p55 bra 	$L__BB3_85;
	add.s32 	%r172, %r45, %r41;
	mul.wide.u32 	%rd296, %r172, 4;
	add.s64 	%rd297, %rd2, %rd296;
	ld.global.nc.u32 	%r173, [%rd297];
	cvt.u64.u32 	%rd416, %r173;
$L__BB3_85:
	ld.global.u32 	%rd299, [%rd114+8];
	shr.u64 	%rd300, %rd118, 32;
	mad.lo.s64 	%rd301, %rd416, %rd412, %rd300;
	add.s64 	%rd121, %rd301, %rd299;
	st.global.u32 	[%rd114+8], %rd121;
	add.s32 	%r46, %r220, 3;
	setp.ge.u32 	%p56, %r46, %r42;
	mov.b64 	%rd417, 0;
	@%p56 bra 	$L__BB3_87;
	add.s32 	%r174, %r46, %r41;
	mul.wide.u32 	%rd302, %r174, 4;
	add.s64 	%rd303, %rd2, %rd302;
	ld.global.nc.u32 	%r175, [%rd303];
	cvt.u64.u32 	%rd417, %r175;
$L__BB3_87:
	ld.global.u32 	%rd305, [%rd114+12];
	shr.u64 	%rd306, %rd121, 32;
	mad.lo.s64 	%rd307, %rd417, %rd412, %rd306;
	add.s64 	%rd124, %rd307, %rd305;
	st.global.u32 	[%rd114+12], %rd124;
	add.s32 	%r47, %r220, 4;
	setp.ge.u32 	%p57, %r47, %r42;
	mov.b64 	%rd418, 0;
	@%p57 bra 	$L__BB3_89;
	add.s32 	%r176, %r47, %r41;
	mul.wide.u32 	%rd308, %r176, 4;
	add.s64 	%rd309, %rd2, %rd308;
	ld.global.nc.u32 	%r177, [%rd309];
	cvt.u64.u32 	%rd418, %r177;
$L__BB3_89:
	ld.global.u32 	%rd311, [%rd114+16];
	shr.u64 	%rd312, %rd124, 32;
	mad.lo.s64 	%rd313, %rd418, %rd412, %rd312;
	add.s64 	%rd127, %rd313, %rd311;
	st.global.u32 	[%rd114+16], %rd127;
	add.s32 	%r48, %r220, 5;
	setp.ge.u32 	%p58, %r48, %r42;
	mov.b64 	%rd419, 0;
	@%p58 bra 	$L__BB3_91;
	add.s32 	%r178, %r48, %r41;
	mul.wide.u32 	%rd314, %r178, 4;
	add.s64 	%rd315, %rd2, %rd314;
	ld.global.nc.u32 	%r179, [%rd315];
	cvt.u64.u32 	%rd419, %r179;
$L__BB3_91:
	ld.global.u32 	%rd317, [%rd114+20];
	shr.u64 	%rd318, %rd127, 32;
	mad.lo.s64 	%rd319, %rd419, %rd412, %rd318;
	add.s64 	%rd130, %rd319, %rd317;
	st.global.u32 	[%rd114+20], %rd130;
	add.s32 	%r49, %r220, 6;
	setp.ge.u32 	%p59, %r49, %r42;
	mov.b64 	%rd420, 0;
	@%p59 bra 	$L__BB3_93;
	add.s32 	%r180, %r49, %r41;
	mul.wide.u32 	%rd320, %r180, 4;
	add.s64 	%rd321, %rd2, %rd320;
	ld.global.nc.u32 	%r181, [%rd321];
	cvt.u64.u32 	%rd420, %r181;
$L__BB3_93:
	ld.global.u32 	%rd323, [%rd114+24];
	shr.u64 	%rd324, %rd130, 32;
	mad.lo.s64 	%rd325, %rd420, %rd412, %rd324;
	add.s64 	%rd133, %rd325, %rd323;
	st.global.u32 	[%rd114+24], %rd133;
	add.s32 	%r50, %r220, 7;
	setp.ge.u32 	%p60, %r50, %r42;
	mov.b64 	%rd421, 0;
	@%p60 bra 	$L__BB3_95;
	add.s32 	%r182, %r50, %r41;
	mul.wide.u32 	%rd326, %r182, 4;
	add.s64 	%rd327, %rd2, %rd326;
	ld.global.nc.u32 	%r183, [%rd327];
	cvt.u64.u32 	%rd421, %r183;
$L__BB3_95:
	ld.global.u32 	%rd328, [%rd114+28];
	shr.u64 	%rd329, %rd133, 32;
	mad.lo.s64 	%rd330, %rd421, %rd412, %rd329;
	add.s64 	%rd331, %rd330, %rd328;
	st.global.u32 	[%rd114+28], %rd331;
	shr.u64 	%rd422, %rd331, 32;
	add.s32 	%r220, %r220, 8;
	setp.ne.s32 	%p61, %r220, %r22;
	mov.u32 	%r222, %r22;
	@%p61 bra 	$L__BB3_79;
$L__BB3_96:
	setp.eq.s32 	%p62, %r20, 0;
	@%p62 bra 	$L__BB3_118;
	add.s32 	%r184, %r20, -1;
	setp.lt.u32 	%p63, %r184, 3;
	@%p63 bra 	$L__BB3_107;
	setp.ge.u32 	%p64, %r222, %r42;
	mov.b64 	%rd423, 0;
	@%p64 bra 	$L__BB3_100;
	add.s32 	%r185, %r222, %r41;
	mul.wide.u32 	%rd333, %r185, 4;
	add.s64 	%rd334, %rd2, %rd333;
	ld.global.nc.u32 	%r186, [%rd334];
	cvt.u64.u32 	%rd423, %r186;
$L__BB3_100:
	mul.wide.u32 	%rd336, %r222, 4;
	add.s64 	%rd140, %rd5, %rd336;
	ld.global.u32 	%rd337, [%rd140];
	mad.lo.s64 	%rd338, %rd423, %rd412, %rd422;
	add.s64 	%rd141, %rd338, %rd337;
	st.global.u32 	[%rd140], %rd141;
	add.s32 	%r53, %r222, 1;
	setp.ge.u32 	%p65, %r53, %r42;
	mov.b64 	%rd424, 0;
	@%p65 bra 	$L__BB3_102;
	add.s32 	%r187, %r53, %r41;
	mul.wide.u32 	%rd339, %r187, 4;
	add.s64 	%rd340, %rd2, %rd339;
	ld.global.nc.u32 	%r188, [%rd340];
	cvt.u64.u32 	%rd424, %r188;
$L__BB3_102:
	ld.global.u32 	%rd342, [%rd140+4];
	shr.u64 	%rd343, %rd141, 32;
	mad.lo.s64 	%rd344, %rd424, %rd412, %rd343;
	add.s64 	%rd144, %rd344, %rd342;
	st.global.u32 	[%rd140+4], %rd144;
	add.s32 	%r54, %r222, 2;
	setp.ge.u32 	%p66, %r54, %r42;
	mov.b64 	%rd425, 0;
	@%p66 bra 	$L__BB3_104;
	add.s32 	%r189, %r54, %r41;
	mul.wide.u32 	%rd345, %r189, 4;
	add.s64 	%rd346, %rd2, %rd345;
	ld.global.nc.u32 	%r190, [%rd346];
	cvt.u64.u32 	%rd425, %r190;
$L__BB3_104:
	ld.global.u32 	%rd348, [%rd140+8];
	shr.u64 	%rd349, %rd144, 32;
	mad.lo.s64 	%rd350, %rd425, %rd412, %rd349;
	add.s64 	%rd147, %rd350, %rd348;
	st.global.u32 	[%rd140+8], %rd147;
	add.s32 	%r55, %r222, 3;
	setp.ge.u32 	%p67, %r55, %r42;
	mov.b64 	%rd426, 0;
	@%p67 bra 	$L__BB3_106;
	add.s32 	%r191, %r55, %r41;
	mul.wide.u32 	%rd351, %r191, 4;
	add.s64 	%rd352, %rd2, %rd351;
	ld.global.nc.u32 	%r192, [%rd352];
	cvt.u64.u32 	%rd426, %r192;
$L__BB3_106:
	ld.global.u32 	%rd353, [%rd140+12];
	shr.u64 	%rd354, %rd147, 32;
	mad.lo.s64 	%rd355, %rd426, %rd412, %rd354;
	add.s64 	%rd356, %rd355, %rd353;
	st.global.u32 	[%rd140+12], %rd356;
	shr.u64 	%rd422, %rd356, 32;
	add.s32 	%r222, %r222, 4;
$L__BB3_107:
	setp.eq.s32 	%p68, %r21, 0;
	@%p68 bra 	$L__BB3_118;
	setp.eq.s32 	%p69, %r21, 1;
	@%p69 bra 	$L__BB3_114;
	setp.ge.u32 	%p70, %r222, %r42;
	mov.b64 	%rd428, 0;
	@%p70 bra 	$L__BB3_111;
	add.s32 	%r193, %r222, %r41;
	mul.wide.u32 	%rd358, %r193, 4;
	add.s64 	%rd359, %rd2, %rd358;
	ld.global.nc.u32 	%r194, [%rd359];
	cvt.u64.u32 	%rd428, %r194;
$L__BB3_111:
	mul.wide.u32 	%rd361, %r222, 4;
	add.s64 	%rd154, %rd5, %rd361;
	ld.global.u32 	%rd362, [%rd154];
	mad.lo.s64 	%rd363, %rd428, %rd412, %rd422;
	add.s64 	%rd155, %rd363, %rd362;
	st.global.u32 	[%rd154], %rd155;
	add.s32 	%r58, %r222, 1;
	setp.ge.u32 	%p71, %r58, %r42;
	mov.b64 	%rd429, 0;
	@%p71 bra 	$L__BB3_113;
	add.s32 	%r195, %r58, %r41;
	mul.wide.u32 	%rd364, %r195, 4;
	add.s64 	%rd365, %rd2, %rd364;
	ld.global.nc.u32 	%r196, [%rd365];
	cvt.u64.u32 	%rd429, %r196;
$L__BB3_113:
	ld.global.u32 	%rd366, [%rd154+4];
	shr.u64 	%rd367, %rd155, 32;
	mad.lo.s64 	%rd368, %rd429, %rd412, %rd367;
	add.s64 	%rd369, %rd368, %rd366;
	st.global.u32 	[%rd154+4], %rd369;
	shr.u64 	%rd422, %rd369, 32;
	add.s32 	%r222, %r222, 2;
$L__BB3_114:
	setp.eq.s32 	%p72, %r23, 0;
	@%p72 bra 	$L__BB3_118;
	setp.ge.u32 	%p73, %r222, %r42;
	mov.b64 	%rd431, 0;
	@%p73 bra 	$L__BB3_117;
	add.s32 	%r197, %r222, %r41;
	mul.wide.u32 	%rd371, %r197, 4;
	add.s64 	%rd372, %rd2, %rd371;
	ld.global.nc.u32 	%r198, [%rd372];
	cvt.u64.u32 	%rd431, %r198;
$L__BB3_117:
	mul.wide.u32 	%rd373, %r222, 4;
	add.s64 	%rd374, %rd5, %rd373;
	ld.global.u32 	%r199, [%rd374];
	cvt.u32.u64 	%r200, %rd422;
	cvt.u32.u64 	%r201, %rd412;
	cvt.u32.u64 	%r202, %rd431;
	mad.lo.s32 	%r203, %r202, %r201, %r200;
	add.s32 	%r204, %r199, %r203;
	st.global.u32 	[%rd374], %r204;
$L__BB3_118:
	bar.warp.sync 	-1;
	add.s32 	%r205, %r42, 1;
	max.u32 	%r206, %r205, %r224;
	min.u32 	%r224, %r206, %r66;
$L__BB3_119:
	add.s32 	%r213, %r213, 1;
	setp.ne.s32 	%p74, %r213, %r65;
	@%p74 bra 	$L__BB3_13;
$L__BB3_120:
	setp.ne.s32 	%p75, %r3, 0;
	@%p75 bra 	$L__BB3_122;
	ld.param.u64 	%rd382, [crt_reconstruct_warp_param_8];
	cvta.to.global.u64 	%rd375, %rd382;
	mul.wide.u32 	%rd376, %r2, 4;
	add.s64 	%rd377, %rd375, %rd376;
	st.global.u32 	[%rd377], %r224;
$L__BB3_122:
	ret;

}


// ===== COMPILED SASS (sm_100) =====

	.target	sm_100

	.elftype	@"ET_EXEC"


//--------------------- .note.nv.tkinfo           --------------------------
	.section	.note.nv.tkinfo,"",@"SHT_NOTE"
	.sectionflags	@"SHF_NOTE_NV_TKINFO"
	.tkinfo
        /*0018*/ 	.word	0x00000002
        /*0030*/ 	.string	""
        /*0030*/ 	.string	"ptxas"
        /*0030*/ 	.string	"Cuda compilation tools, release 13.0, V13.0.88"
        /*0030*/ 	.string	"Build cuda_13.0.r13.0/compiler.36424714_0"
        /*0030*/ 	.string	"-arch sm_100 -m 64 "



//--------------------- .note.nv.cuinfo           --------------------------
	.section	.note.nv.cuinfo,"",@"SHT_NOTE"
	.sectionflags	@"SHF_NOTE_NV_CUINFO"
        /*0018*/ 	.short	0x0002
        /*001a*/ 	.short	0x0064
        /*001c*/ 	.short	0x0082
	.zero		2


//--------------------- .nv.info                  --------------------------
	.section	.nv.info,"",@"SHT_CUDA_INFO"
	.align	4


	//----- nvinfo : EIATTR_REGCOUNT
	.align		4
        /*0000*/ 	.byte	0x04, 0x2f
        /*0002*/ 	.short	(.L_1 - .L_0)
	.align		4
.L_0:
        /*0004*/ 	.word	index@(crt_reconstruct_full)
        /*0008*/ 	.word	0x00000028


	//----- nvinfo : EIATTR_FRAME_SIZE
	.align		4
.L_1:
        /*000c*/ 	.byte	0x04, 0x11
        /*000e*/ 	.short	(.L_3 - .L_2)
	.align		4
.L_2:
        /*0010*/ 	.word	index@($__internal_2_$__cuda_sm20_rem_u64)
        /*0014*/ 	.word	0x00000000


	//----- nvinfo : EIATTR_FRAME_SIZE
	.align		4
.L_3:
        /*0018*/ 	.byte	0x04, 0x11
        /*001a*/ 	.short	(.L_5 - .L_4)
	.align		4
.L_4:
        /*001c*/ 	.word	index@(crt_reconstruct_full)
        /*0020*/ 	.word	0x00000000


	//----- nvinfo : EIATTR_REGCOUNT
	.align		4
.L_5:
        /*0024*/ 	.byte	0x04, 0x2f
        /*0026*/ 	.short	(.L_7 - .L_6)
	.align		4
.L_6:
        /*0028*/ 	.word	index@(crt_reconstruct_shared)
        /*002c*/ 	.word	0x00000028


	//----- nvinfo : EIATTR_FRAME_SIZE
	.align		4
.L_7:
        /*0030*/ 	.byte	0x04, 0x11
        /*0032*/ 	.short	(.L_9 - .L_8)
	.align		4
.L_8:
        /*0034*/ 	.word	index@($__internal_1_$__cuda_sm20_rem_u64)
        /*0038*/ 	.word	0x00000000


	//----- nvinfo : EIATTR_FRAME_SIZE
	.align		4
.L_9:
        /*003c*/ 	.byte	0x04, 0x11
        /*003e*/ 	.short	(.L_11 - .L_10)
	.align		4
.L_10:
        /*0040*/ 	.word	index@(crt_reconstruct_shared)
        /*0044*/ 	.word	0x00000000


	//----- nvinfo : EIATTR_REGCOUNT
	.align		4
.L_11:
        /*0048*/ 	.byte	0x04, 0x2f
        /*004a*/ 	.short	(.L_13 - .L_12)
	.align		4
.L_12:
        /*004c*/ 	.word	index@(crt_to_signed)
        /*0050*/ 	.word	0x00000020


	//----- nvinfo : EIATTR_FRAME_SIZE
	.align		4
.L_13:
        /*0054*/ 	.byte	0x04, 0x11
        /*0056*/ 	.short	(.L_15 - .L_14)
	.align		4
.L_14:
        /*0058*/ 	.word	index@(crt_to_signed)
        /*005c*/ 	.word	0x00000000


	//----- nvinfo : EIATTR_REGCOUNT
	.align		4
.L_15:
        /*0060*/ 	.byte	0x04, 0x2f
        /*0062*/ 	.short	(.L_17 - .L_16)
	.align		4
.L_16:
        /*0064*/ 	.word	index@(crt_reconstruct_warp)
        /*0068*/ 	.word	0x00000028


	//----- nvinfo : EIATTR_FRAME_SIZE
	.align		4
.L_17:
        /*006c*/ 	.byte	0x04, 0x11
        /*006e*/ 	.short	(.L_19 - .L_18)
	.align		4
.L_18:
        /*0070*/ 	.word	index@($__internal_0_$__cuda_sm20_rem_u64)
        /*0074*/ 	.word	0x00000000


	//----- nvinfo : EIATTR_FRAME_SIZE
	.align		4
.L_19:
        /*0078*/ 	.byte	0x04, 0x11
        /*007a*/ 	.short	(.L_21 - .L_20)
	.align		4
.L_20:
        /*007c*/ 	.word	index@(crt_reconstruct_warp)
        /*0080*/ 	.word	0x00000000


	//----- nvinfo : EIATTR_MIN_STACK_SIZE
	.align		4
.L_21:
        /*0084*/ 	.byte	0x04, 0x12
        /*0086*/ 	.short	(.L_23 - .L_22)
	.align		4
.L_22:
        /*0088*/ 	.word	index@(crt_reconstruct_warp)
        /*008c*/ 	.word	0x00000000


	//----- nvinfo : EIATTR_MIN_STACK_SIZE
	.align		4
.L_23:
        /*0090*/ 	.byte	0x04, 0x12
        /*0092*/ 	.short	(.L_25 - .L_24)
	.align		4
.L_24:
        /*0094*/ 	.word	index@(crt_to_signed)
        /*0098*/ 	.word	0x00000000


	//----- nvinfo : EIATTR_MIN_STACK_SIZE
	.align		4
.L_25:
        /*009c*/ 	.byte	0x04, 0x12
        /*009e*/ 	.short	(.L_27 - .L_26)
	.align		4
.L_26:
        /*00a0*/ 	.word	index@(crt_reconstruct_shared)
        /*00a4*/ 	.word	0x00000000


	//----- nvinfo : EIATTR_MIN_STACK_SIZE
	.align		4
.L_27:
        /*00a8*/ 	.byte	0x04, 0x12
        /*00aa*/ 	.short	(.L_29 - .L_28)
	.align		4
.L_28:
        /*00ac*/ 	.word	index@(crt_reconstruct_full)
        /*00b0*/ 	.word	0x00000000
.L_29:


//--------------------- .nv.compat                --------------------------
	.section	.nv.compat,"",@"SHT_CUDA_COMPAT_INFO"
	.align	4
        /*0000*/ 	.byte	0x02, 0x09, 0x00, 0x00, 0x02, 0x02, 0x01, 0x00, 0x02, 0x05, 0x05, 0x00, 0x03, 0x07, 0x01, 0x01
        /*0010*/ 	.byte	0x02, 0x03, 0x00, 0x00, 0x02, 0x06, 0x01, 0x00, 0x04, 0x0b, 0x08, 0x00, 0x09, 0x00, 0x00, 0x00
        /*0020*/ 	.byte	0x00, 0x00, 0x00, 0x00


//--------------------- .nv.info.crt_reconstruct_warp --------------------------
	.section	.nv.info.crt_reconstruct_warp,"",@"SHT_CUDA_INFO"
	.sectionflags	@""
	.align	4


	//----- nvinfo : EIATTR_CUDA_API_VERSION
	.align		4
        /*0000*/ 	.byte	0x04, 0x37
        /*0002*/ 	.short	(.L_31 - .L_30)
.L_30:
        /*0004*/ 	.word	0x00000082


	//----- nvinfo : EIATTR_KPARAM_INFO
	.align		4
.L_31:
        /*0008*/ 	.byte	0x04, 0x17
        /*000a*/ 	.short	(.L_33 - .L_32)
.L_32:
        /*000c*/ 	.word	0x00000000
        /*0010*/ 	.short	0x000b
        /*0012*/ 	.short	0x0050
        /*0014*/ 	.byte	0x00, 0xf0, 0x11, 0x00


	//----- nvinfo : EIATTR_KPARAM_INFO
	.align		4
.L_33:
        /*0018*/ 	.byte	0x04, 0x17
        /*001a*/ 	.short	(.L_35 - .L_34)
.L_34:
        /*001c*/ 	.word	0x00000000
        /*0020*/ 	.short	0x000a
        /*0022*/ 	.short	0x004c
        /*0024*/ 	.byte	0x00, 0xf0, 0x11, 0x00


	//----- nvinfo : EIATTR_KPARAM_INFO
	.align		4
.L_35:
        /*0028*/ 	.byte	0x04, 0x17
        /*002a*/ 	.short	(.L_37 - .L_36)
.L_36:
        /*002c*/ 	.word	0x00000000
        /*0030*/ 	.short	0x0009
        /*0032*/ 	.short	0x0048
        /*0034*/ 	.byte	0x00, 0xf0, 0x11, 0x00


	//----- nvinfo : EIATTR_KPARAM_INFO
	.align		4
.L_37:
        /*0038*/ 	.byte	0x04, 0x17
        /*003a*/ 	.short	(.L_39 - .L_38)
.L_38:
        /*003c*/ 	.word	0x00000000
        /*0040*/ 	.short	0x0008
        /*0042*/ 	.short	0x0040
        /*0044*/ 	.byte	0x00, 0xf5, 0x21, 0x00


	//----- nvinfo : EIATTR_KPARAM_INFO
	.align		4
.L_39:
        /*0048*/ 	.byte	0x04, 0x17
        /*004a*/ 	.short	(.L_41 - .L_40)
.L_40:
        /*004c*/ 	.word	0x00000000
        /*0050*/ 	.short	0x0007
        /*0052*/ 	.short	0x0038
        /*0054*/ 	.byte	0x00, 0xf5, 0x21, 0x00


	//----- nvinfo : EIATTR_KPARAM_INFO
	.align		4
.L_41:
        /*0058*/ 	.byte	0x04, 0x17
        /*005a*/ 	.short	(.L_43 - .L_42)
.L_42:
        /*005c*/ 	.word	0x00000000
        /*0060*/ 	.short	0x0006
        /*0062*/ 	.short	0x0030
        /*0064*/ 	.byte	0x00, 0xf5, 0x21, 0x00


	//----- nvinfo : EIATTR_KPARAM_INFO
	.align		4
.L_43:
        /*0068*/ 	.byte	0x04, 0x17
        /*006a*/ 	.short	(.L_45 - .L_44)
.L_44:
        /*006c*/ 	.word	0x00000000
        /*0070*/ 	.short	0x0005
        /*0072*/ 	.short	0x0028
        /*0074*/ 	.byte	0x00, 0xf5, 0x21, 0x00


	//----- nvinfo : EIATTR_KPARAM_INFO
	.align		4
.L_45:
        /*0078*/ 	.byte	0x04, 0x17
        /*007a*/ 	.short	(.L_47 - .L_46)
.L_46:
        /*007c*/ 	.word	0x00000000
        /*0080*/ 	.short	0x0004
        /*0082*/ 	.short	0x0020
        /*0084*/ 	.byte	0x00, 0xf5, 0x21, 0x00


	//----- nvinfo : EIATTR_KPARAM_INFO
	.align		4
.L_47:
        /*0088*/ 	.byte	0x04, 0x17
        /*008a*/ 	.short	(.L_49 - .L_48)
.L_48:
        /*008c*/ 	.word	0x00000000
        /*0090*/ 	.short	0x0003
        /*0092*/ 	.short	0x0018
        /*0094*/ 	.byte	0x00, 0xf5, 0x21, 0x00


	//----- nvinfo : EIATTR_KPARAM_INFO
	.align		4
.L_49:
        /*0098*/ 	.byte	0x04, 0x17
        /*009a*/ 	.short	(.L_51 - .L_50)
.L_50:
        /*009c*/ 	.word	0x00000000
        /*00a0*/ 	.short	0x0002
        /*00a2*/ 	.short	0x0010
        /*00a4*/ 	.byte	0x00, 0xf5, 0x21, 0x00


	//----- nvinfo : EIATTR_KPARAM_INFO
	.align		4
.L_51:
        /*00a8*/ 	.byte	0x04, 0x17
        /*00aa*/ 	.short	(.L_53 - .L_52)
.L_52:
        /*00ac*/ 	.word	0x00000000
        /*00b0*/ 	.short	0x0001
        /*00b2*/ 	.short	0x0008
        /*00b4*/ 	.byte	0x00, 0xf5, 0x21, 0x00


	//----- nvinfo : EIATTR_KPARAM_INFO
	.align		4
.L_53:
        /*00b8*/ 	.byte	0x04, 0x17
        /*00ba*/ 	.short	(.L_55 - .L_54)
.L_54:
        /*00bc*/ 	.word	0x00000000
        /*00c0*/ 	.short	0x0000
        /*00c2*/ 	.short	0x0000
        /*00c4*/ 	.byte	0x00, 0xf5, 0x21, 0x00


	//----- nvinfo : EIATTR_SPARSE_MMA_MASK
	.align		4
.L_55:
        /*00c8*/ 	.byte	0x03, 0x50
        /*00ca*/ 	.short	0x0000


	//----- nvinfo : EIATTR_MAXREG_COUNT
	.align		4
        /*00cc*/ 	.byte	0x03, 0x1b
        /*00ce*/ 	.short	0x00ff


	//----- nvinfo : EIATTR_MERCURY_ISA_VERSION
	.align		4
        /*00d0*/ 	.byte	0x03, 0x5f
        /*00d2*/ 	.short	0x0101


	//----- nvinfo : EIATTR_COOP_GROUP_MASK_REGIDS
	.align		4
        /*00d4*/ 	.byte	0x04, 0x29
        /*00d6*/ 	.short	(.L_57 - .L_56)


	//   ....[0]....
.L_56:
        /*00d8*/ 	.word	0xffffffff


	//   ....[1]....
        /*00dc*/ 	.word	0xffffffff


	//   ....[2]....
        /*00e0*/ 	.word	0xffffffff


	//   ....[3]....
        /*00e4*/ 	.word	0xffffffff


	//   ....[4]....
        /*00e8*/ 	.word	0xffffffff


	//   ....[5]....
        /*00ec*/ 	.word	0xffffffff


	//   ....[6]....
        /*00f0*/ 	.word	0xffffffff


	//   ....[7]....
        /*00f4*/ 	.word	0xffffffff


	//   ....[8]....
        /*00f8*/ 	.word	0xffffffff


	//   ....[9]....
        /*00fc*/ 	.word	0xffffffff


	//   ....[10]....
        /*0100*/ 	.word	0xffffffff


	//   ....[11]....
        /*0104*/ 	.word	0xffffffff


	//   ....[12]....
        /*0108*/ 	.word	0xffffffff


	//   ....[13]....
        /*010c*/ 	.word	0xffffffff


	//   ....[14]....
        /*0110*/ 	.word	0x05000004


	//   ....[15]....
        /*0114*/ 	.word	0x05000004


	//   ....[16]....
        /*0118*/ 	.word	0x05000004


	//   ....[17]....
        /*011c*/ 	.word	0x05000004


	//   ....[18]....
        /*0120*/ 	.word	0x05000004


	//   ....[19]....
        /*0124*/ 	.word	0x05000004


	//   ....[20]....
        /*0128*/ 	.word	0x05000004


	//   ....[21]....
        /*012c*/ 	.word	0x05000004


	//   ....[22]....
        /*0130*/ 	.word	0x05000004


	//   ....[23]....
        /*0134*/ 	.word	0x05000004


	//   ....[24]....
        /*0138*/ 	.word	0x05000004


	//   ....[25]....
        /*013c*/ 	.word	0x05000004


	//----- nvinfo : EIATTR_COOP_GROUP_INSTR_OFFSETS
	.align		4
.L_57:
        /*0140*/ 	.byte	0x04, 0x28
        /*0142*/ 	.short	(.L_59 - .L_58)


	//   ....[0]....
.L_58:
        /*0144*/ 	.word	0x000003f0


	//   ....[1]....
        /*0148*/ 	.word	0x00002a20


	//   ....[2]....
        /*014c*/ 	.word	0x00002a30


	//   ....[3]....
        /*0150*/ 	.word	0x00002a60


	//   ....[4]....
        /*0154*/ 	.word	0x00002a70


	//   ....[5]....
        /*0158*/ 	.word	0x00002aa0


	//   ....[6]....
        /*015c*/ 	.word	0x00002ab0


	//   ....[7]....
        /*0160*/ 	.word	0x00002ae0


	//   ....[8]....
        /*0164*/ 	.word	0x00002af0


	//   ....[9]....
        /*0168*/ 	.word	0x00002b20


	//   ....[10]....
        /*016c*/ 	.word	0x00002b30


	//   ....[11]....
        /*0170*/ 	.word	0x00002d30


	//   ....[12]....
        /*0174*/ 	.word	0x00002d40


	//   ....[13]....
        /*0178*/ 	.word	0x00004160


	//   ....[14]....
        /*017c*/ 	.word	0x000042b0


	//   ....[15]....
        /*0180*/ 	.word	0x00004340


	//   ....[16]....
        /*0184*/ 	.word	0x000043b0


	//   ....[17]....
        /*0188*/ 	.word	0x00004400


	//   ....[18]....
        /*018c*/ 	.word	0x00004470


	//   ....[19]....
        /*0190*/ 	.word	0x000044c0


	//   ....[20]....
        /*0194*/ 	.word	0x00004530


	//   ....[21]....
        /*0198*/ 	.word	0x00004580


	//   ....[22]....
        /*019c*/ 	.word	0x000045f0


	//   ....[23]....
        /*01a0*/ 	.word	0x00004640


	//   ....[24]....
        /*01a4*/ 	.word	0x000046d0


	//   ....[25]....
        /*01a8*/ 	.word	0x00004760


	//----- nvinfo : EIATTR_VRC_CTA_INIT_COUNT
	.align		4
.L_59:
        /*01ac*/ 	.byte	0x02, 0x4a
	.zero		1
	.zero		1


	//----- nvinfo : EIATTR_EXIT_INSTR_OFFSETS
	.align		4
        /*01b0*/ 	.byte	0x04, 0x1c
        /*01b2*/ 	.short	(.L_61 - .L_60)


	//   ....[0]....
.L_60:
        /*01b4*/ 	.word	0x00000080


	//   ....[1]....
        /*01b8*/ 	.word	0x00004200


	//   ....[2]....
        /*01bc*/ 	.word	0x00004240


	//----- nvinfo : EIATTR_CRS_STACK_SIZE
	.align		4
.L_61:
        /*01c0*/ 	.byte	0x04, 0x1e
        /*01c2*/ 	.short	(.L_63 - .L_62)
.L_62:
        /*01c4*/ 	.word	0x00000000


	//----- nvinfo : EIATTR_CBANK_PARAM_SIZE
	.align		4
.L_63:
        /*01c8*/ 	.byte	0x03, 0x19
        /*01ca*/ 	.short	0x0054


	//----- nvinfo : EIATTR_PARAM_CBANK
	.align		4
        /*01cc*/ 	.byte	0x04, 0x0a
        /*01ce*/ 	.short	(.L_65 - .L_64)
	.align		4
.L_64:
        /*01d0*/ 	.word	index@(.nv.constant0.crt_reconstruct_warp)
        /*01d4*/ 	.short	0x0380
        /*01d6*/ 	.short	0x0054


	//----- nvinfo : EIATTR_SW_WAR
	.align		4
.L_65:
        /*01d8*/ 	.byte	0x04, 0x36
        /*01da*/ 	.short	(.L_67 - .L_66)
.L_66:
        /*01dc*/ 	.word	0x00000008
.L_67:


//--------------------- .nv.info.crt_to_signed    --------------------------
	.section	.nv.info.crt_to_signed,"",@"SHT_CUDA_INFO"
	.sectionflags	@""
	.align	4


	//----- nvinfo : EIATTR_CUDA_API_VERSION
	.align		4
        /*0000*/ 	.byte	0x04, 0x37
        /*0002*/ 	.short	(.L_69 - .L_68)
.L_68:
        /*0004*/ 	.word	0x00000082


	//----- nvinfo : EIATTR_KPARAM_INFO
	.align		4
.L_69:
        /*0008*/ 	.byte	0x04, 0x17
        /*000a*/ 	.short	(.L_71 - .L_70)
.L_70:
        /*000c*/ 	.word	0x00000000
        /*0010*/ 	.short	0x0007
        /*0012*/ 	.short	0x002c
        /*0014*/ 	.byte	0x00, 0xf0, 0x11, 0x00


	//----- nvinfo : EIATTR_KPARAM_INFO
	.align		4
.L_71:
        /*0018*/ 	.byte	0x04, 0x17
        /*001a*/ 	.short	(.L_73 - .L_72)
.L_72:
        /*001c*/ 	.word	0x00000000
        /*0020*/ 	.short	0x0006
        /*0022*/ 	.short	0x0028
        /*0024*/ 	.byte	0x00, 0xf0, 0x11, 0x00


	//----- nvinfo : EIATTR_KPARAM_INFO
	.align		4
.L_73:
        /*0028*/ 	.byte	0x04, 0x17
        /*002a*/ 	.short	(.L_75 - .L_74)
.L_74:
        /*002c*/ 	.word	0x00000000
        /*0030*/ 	.short	0x0005
        /*0032*/ 	.short	0x0024
        /*0034*/ 	.byte	0x00, 0xf0, 0x11, 0x00


	//----- nvinfo : EIATTR_KPARAM_INFO
	.align		4
.L_75:
        /*0038*/ 	.byte	0x04, 0x17
        /*003a*/ 	.short	(.L_77 - .L_76)
.L_76:
        /*003c*/ 	.word	0x00000000
        /*0040*/ 	.short	0x0004
        /*0042*/ 	.short	0x0020
        /*0044*/ 	.byte	0x00, 0xf0, 0x11, 0x00


	//----- nvinfo : EIATTR_KPARAM_INFO
	.align		4
.L_77:
        /*0048*/ 	.byte	0x04, 0x17
        /*004a*/ 	.short	(.L_79 - .L_78)
.L_78:
        /*004c*/ 	.word	0x00000000
        /*0050*/ 	.short	0x0003
        /*0052*/ 	.short	0x0018
        /*0054*/ 	.byte	0x00, 0xf5, 0x21, 0x00


	//----- nvinfo : EIATTR_KPARAM_INFO
	.align		4
.L_79:
        /*0058*/ 	.byte	0x04, 0x17
        /*005a*/ 	.short	(.L_81 - .L_80)
.L_80:
        /*005c*/ 	.word	0x00000000
        /*0060*/ 	.short	0x0002
        /*0062*/ 	.short	0x0010
        /*0064*/ 	.byte	0x00, 0xf5, 0x21, 0x00


	//----- nvinfo : EIATTR_KPARAM_INFO
	.align		4
.L_81:
        /*0068*/ 	.byte	0x04, 0x17
        /*006a*/ 	.short	(.L_83 - .L_82)
.L_82:
        /*006c*/ 	.word	0x00000000
        /*0070*/ 	.short	0x0001
        /*0072*/ 	.short	0x0008
        /*0074*/ 	.byte	0x00, 0xf5, 0x21, 0x00


	//----- nvinfo : EIATTR_KPARAM_INFO
	.align		4
.L_83:
        /*0078*/ 	.byte	0x04, 0x17
        /*007a*/ 	.short	(.L_85 - .L_84)
.L_84:
        /*007c*/ 	.word	0x00000000
        /*0080*/ 	.short	0x0000
        /*0082*/ 	.short	0x0000
        /*0084*/ 	.byte	0x00, 0xf5, 0x21, 0x00


	//----- nvinfo : EIATTR_SPARSE_MMA_MASK
	.align		4
.L_85:
        /*0088*/ 	.byte	0x03, 0x50
        /*008a*/ 	.short	0x0000


	//----- nvinfo : EIATTR_MAXREG_COUNT
	.align		4
        /*008c*/ 	.byte	0x03, 0x1b
        /*008e*/ 	.short	0x00ff


	//----- nvinfo : EIATTR_MERCURY_ISA_VERSION
	.align		4
        /*0090*/ 	.byte	0x03, 0x5f
        /*0092*/ 	.short	0x0101


	//----- nvinfo : EIATTR_VRC_CTA_INIT_COUNT
	.align		4
        /*0094*/ 	.byte	0x02, 0x4a
	.zero		1
	.zero		1


	//----- nvinfo : EIATTR_EXIT_INSTR_OFFSETS
	.align		4
        /*0098*/ 	.byte	0x04, 0x1c
        /*009a*/ 	.short	(.L_87 - .L_86)


	//   ....[0]....
.L_86:
        /*009c*/ 	.word	0x00000070


	//   ....[1]....
        /*00a0*/ 	.word	0x00000350


	//   ....[2]....
        /*00a4*/ 	.word	0x000012e0


	//   ....[3]....
        /*00a8*/ 	.word	0x00001700


	//   ....[4]....
        /*00ac*/ 	.word	0x00001950


	//   ....[5]....
        /*00b0*/ 	.word	0x00001a00


	//   ....[6]....
        /*00b4*/ 	.word	0x00001a40


	//----- nvinfo : EIATTR_CRS_STACK_SIZE
	.align		4
.L_87:
        /*00b8*/ 	.byte	0x04, 0x1e
        /*00ba*/ 	.short	(.L_89 - .L_88)
.L_88:
        /*00bc*/ 	.word	0x00000000


	//----- nvinfo : EIATTR_CBANK_PARAM_SIZE
	.align		4
.L_89:
        /*00c0*/ 	.byte	0x03, 0x19
        /*00c2*/ 	.short	0x0030


	//----- nvinfo : EIATTR_PARAM_CBANK
	.align		4
        /*00c4*/ 	.byte	0x04, 0x0a
        /*00c6*/ 	.short	(.L_91 - .L_90)
	.align		4
.L_90:
        /*00c8*/ 	.word	index@(.nv.constant0.crt_to_signed)
        /*00cc*/ 	.short	0x0380
        /*00ce*/ 	.short	0x0030


	//----- nvinfo : EIATTR_SW_WAR
	.align		4
.L_91:
        /*00d0*/ 	.byte	0x04, 0x36
        /*00d2*/ 	.short	(.L_93 - .L_92)
.L_92:
        /*00d4*/ 	.word	0x00000008
.L_93:


//--------------------- .nv.info.crt_reconstruct_shared --------------------------
	.section	.nv.info.crt_reconstruct_shared,"",@"SHT_CUDA_INFO"
	.sectionflags	@""
	.align	4


	//----- nvinfo : EIATTR_CUDA_API_VERSION
	.align		4
        /*0000*/ 	.byte	0x04, 0x37
        /*0002*/ 	.short	(.L_95 - .L_94)
.L_94:
        /*0004*/ 	.word	0x00000082


	//----- nvinfo : EIATTR_KPARAM_INFO
	.align		4
.L_95:
        /*0008*/ 	.byte	0x04, 0x17
        /*000a*/ 	.short	(.L_97 - .L_96)
.L_96:
        /*000c*/ 	.word	0x00000000
        /*0010*/ 	.short	0x000b
        /*0012*/ 	.short	0x0050
        /*0014*/ 	.byte	0x00, 0xf0, 0x11, 0x00


	//----- nvinfo : EIATTR_KPARAM_INFO
	.align		4
.L_97:
        /*0018*/ 	.byte	0x04, 0x17
        /*001a*/ 	.short	(.L_99 - .L_98)
.L_98:
        /*001c*/ 	.word	0x00000000
        /*0020*/ 	.short	0x000a
        /*0022*/ 	.short	0x004c
        /*0024*/ 	.byte	0x00, 0xf0, 0x11, 0x00


	//----- nvinfo : EIATTR_KPARAM_INFO
	.align		4
.L_99:
        /*0028*/ 	.byte	0x04, 0x17
        /*002a*/ 	.short	(.L_101 - .L_100)
.L_100:
        /*002c*/ 	.word	0x00000000
        /*0030*/ 	.short	0x0009
        /*0032*/ 	.short	0x0048
        /*0034*/ 	.byte	0x00, 0xf0, 0x11, 0x00


	//----- nvinfo : EIATTR_KPARAM_INFO
	.align		4
.L_101:
        /*0038*/ 	.byte	0x04, 0x17
        /*003a*/ 	.short	(.L_103 - .L_102)
.L_102:
        /*003c*/ 	.word	0x00000000
        /*0040*/ 	.short	0x0008
        /*0042*/ 	.short	0x0040
        /*0044*/ 	.byte	0x00, 0xf5, 0x21, 0x00


	//----- nvinfo : EIATTR_KPARAM_INFO
	.align		4
.L_103:
        /*0048*/ 	.byte	0x04, 0x17
        /*004a*/ 	.short	(.L_105 - .L_104)
.L_104:
        /*004c*/ 	.word	0x00000000
        /*0050*/ 	.short	0x0007
        /*0052*/ 	.short	0x0038
        /*0054*/ 	.byte	0x00, 0xf5, 0x21, 0x00


	//----- nvinfo : EIATTR_KPARAM_INFO
	.align		4
.L_105:
        /*0058*/ 	.byte	0x04, 0x17
        /*005a*/ 	.short	(.L_107 - .L_106)
.L_106:
        /*005c*/ 	.word	0x00000000
        /*0060*/ 	.short	0x0006
        /*0062*/ 	.short	0x0030
        /*0064*/ 	.byte	0x00, 0xf5, 0x21, 0x00


	//----- nvinfo : EIATTR_KPARAM_INFO
	.align		4
.L_107:
        /*0068*/ 	.byte	0x04, 0x17
        /*006a*/ 	.short	(.L_109 - .L_108)
.L_108:
        /*006c*/ 	.word	0x00000000
        /*0070*/ 	.short	0x0005
        /*0072*/ 	.short	0x0028
        /*0074*/ 	.byte	0x00, 0xf5, 0x21, 0x00


	//----- nvinfo : EIATTR_KPARAM_INFO
	.align		4
.L_109:
        /*0078*/ 	.byte	0x04, 0x17
        /*007a*/ 	.short	(.L_111 - .L_110)
.L_110:
        /*007c*/ 	.word	0x00000000
        /*0080*/ 	.short	0x0004
        /*0082*/ 	.short	0x0020
        /*0084*/ 	.byte	0x00, 0xf5, 0x21, 0x00


	//----- nvinfo : EIATTR_KPARAM_INFO
	.align		4
.L_111:
        /*0088*/ 	.byte	0x04, 0x17
        /*008a*/ 	.short	(.L_113 - .L_112)
.L_112:
        /*008c*/ 	.word	0x00000000
        /*0090*/ 	.short	0x0003
        /*0092*/ 	.short	0x0018
        /*0094*/ 	.byte	0x00, 0xf5, 0x21, 0x00


	//----- nvinfo : EIATTR_KPARAM_INFO
	.align		4
.L_113:
        /*0098*/ 	.byte	0x04, 0x17
        /*009a*/ 	.short	(.L_115 - .L_114)
.L_114:
        /*009c*/ 	.word	0x00000000
        /*00a0*/ 	.short	0x0002
        /*00a2*/ 	.short	0x0010
        /*00a4*/ 	.byte	0x00, 0xf5, 0x21, 0x00


	//----- nvinfo : EIATTR_KPARAM_INFO
	.align		4
.L_115:
        /*00a8*/ 	.byte	0x04, 0x17
        /*00aa*/ 	.short	(.L_117 - .L_116)
.L_116:
        /*00ac*/ 	.word	0x00000000
        /*00b0*/ 	.short	0x0001
        /*00b2*/ 	.short	0x0008
        /*00b4*/ 	.byte	0x00, 0xf5, 0x21, 0x00


	//----- nvinfo : EIATTR_KPARAM_INFO
	.align		4
.L_117:
        /*00b8*/ 	.byte	0x04, 0x17
        /*00ba*/ 	.short	(.L_119 - .L_118)
.L_118:
        /*00bc*/ 	.word	0x00000000
        /*00c0*/ 	.short	0x0000
        /*00c2*/ 	.short	0x0000
        /*00c4*/ 	.byte	0x00, 0xf5, 0x21, 0x00


	//----- nvinfo : EIATTR_SPARSE_MMA_MASK
	.align		4
.L_119:
        /*00c8*/ 	.byte	0x03, 0x50
        /*00ca*/ 	.short	0x0000


	//----- nvinfo : EIATTR_MAXREG_COUNT
	.align		4
        /*00cc*/ 	.byte	0x03, 0x1b
        /*00ce*/ 	.short	0x00ff


	//----- nvinfo : EIATTR_NUM_BARRIERS
	.align		4
        /*00d0*/ 	.byte	0x02, 0x4c
        /*00d2*/ 	.byte	0x01
	.zero		1


	//----- nvinfo : EIATTR_MERCURY_ISA_VERSION
	.align		4
        /*00d4*/ 	.byte	0x03, 0x5f
        /*00d6*/ 	.short	0x0101


	//----- nvinfo : EIATTR_VRC_CTA_INIT_COUNT
	.align		4
        /*00d8*/ 	.byte	0x02, 0x4a
	.zero		1
	.zero		1


	//----- nvinfo : EIATTR_EXIT_INSTR_OFFSETS
	.align		4
        /*00dc*/ 	.byte	0x04, 0x1c
        /*00de*/ 	.short	(.L_121 - .L_120)


	//   ....[0]....
.L_120:
        /*00e0*/ 	.word	0x000001a0


	//   ....[1]....
        /*00e4*/ 	.word	0x000050f0


	//----- nvinfo : EIATTR_CRS_STACK_SIZE
	.align		4
.L_121:
        /*00e8*/ 	.byte	0x04, 0x1e
        /*00ea*/ 	.short	(.L_123 - .L_122)
.L_122:
        /*00ec*/ 	.word	0x00000000


	//----- nvinfo : EIATTR_CBANK_PARAM_SIZE
	.align		4
.L_123:
        /*00f0*/ 	.byte	0x03, 0x19
        /*00f2*/ 	.short	0x0054


	//----- nvinfo : EIATTR_PARAM_CBANK
	.align		4
        /*00f4*/ 	.byte	0x04, 0x0a
        /*00f6*/ 	.short	(.L_125 - .L_124)
	.align		4
.L_124:
        /*00f8*/ 	.word	index@(.nv.constant0.crt_reconstruct_shared)
        /*00fc*/ 	.short	0x0380
        /*00fe*/ 	.short	0x0054


	//----- nvinfo : EIATTR_SW_WAR
	.align		4
.L_125:
        /*0100*/ 	.byte	0x04, 0x36
        /*0102*/ 	.short	(.L_127 - .L_126)
.L_126:
        /*0104*/ 	.word	0x00000008
.L_127:


//--------------------- .nv.info.crt_reconstruct_full --------------------------
	.section	.nv.info.crt_reconstruct_full,"",@"SHT_CUDA_INFO"
	.sectionflags	@""
	.align	4


	//----- nvinfo : EIATTR_CUDA_API_VERSION
	.align		4
        /*0000*/ 	.byte	0x04, 0x37
        /*0002*/ 	.short	(.L_129 - .L_128)
.L_128:
        /*0004*/ 	.word	0x00000082


	//----- nvinfo : EIATTR_KPARAM_INFO
	.align		4
.L_129:
        /*0008*/ 	.byte	0x04, 0x17
        /*000a*/ 	.short	(.L_131 - .L_130)
.L_130:
        /*000c*/ 	.word	0x00000000
        /*0010*/ 	.short	0x000b
        /*0012*/ 	.short	0x0050
        /*0014*/ 	.byte	0x00, 0xf0, 0x11, 0x00


	//----- nvinfo : EIATTR_KPARAM_INFO
	.align		4
.L_131:
        /*0018*/ 	.byte	0x04, 0x17
        /*001a*/ 	.short	(.L_133 - .L_132)
.L_132:
        /*001c*/ 	.word	0x00000000
        /*0020*/ 	.short	0x000a
        /*0022*/ 	.short	0x004c
        /*0024*/ 	.byte	0x00, 0xf0, 0x11, 0x00


	//----- nvinfo : EIATTR_KPARAM_INFO
	.align		4
.L_133:
        /*0028*/ 	.byte	0x04, 0x17
        /*002a*/ 	.short	(.L_135 - .L_134)
.L_134:
        /*002c*/ 	.word	0x00000000
        /*0030*/ 	.short	0x0009
        /*0032*/ 	.short	0x0048
        /*0034*/ 	.byte	0x00, 0xf0, 0x11, 0x00


	//----- nvinfo : EIATTR_KPARAM_INFO
	.align		4
.L_135:
        /*0038*/ 	.byte	0x04, 0x17
        /*003a*/ 	.short	(.L_137 - .L_136)
.L_136:
        /*003c*/ 	.word	0x00000000
        /*0040*/ 	.short	0x0008
        /*0042*/ 	.short	0x0040
        /*0044*/ 	.byte	0x00, 0xf5, 0x21, 0x00


	//----- nvinfo : EIATTR_KPARAM_INFO
	.align		4
.L_137:
        /*0048*/ 	.byte	0x04, 0x17
        /*004a*/ 	.short	(.L_139 - .L_138)
.L_138:
        /*004c*/ 	.word	0x00000000
        /*0050*/ 	.short	0x0007
        /*0052*/ 	.short	0x0038
        /*0054*/ 	.byte	0x00, 0xf5, 0x21, 0x00


	//----- nvinfo : EIATTR_KPARAM_INFO
	.align		4
.L_139:
        /*0058*/ 	.byte	0x04, 0x17
        /*005a*/ 	.short	(.L_141 - .L_140)
.L_140:
        /*005c*/ 	.word	0x00000000
        /*0060*/ 	.short	0x0006
        /*0062*/ 	.short	0x0030
        /*0064*/ 	.byte	0x00, 0xf5, 0x21, 0x00


	//----- nvinfo : EIATTR_KPARAM_INFO
	.align		4
.L_141:
        /*0068*/ 	.byte	0x04, 0x17
        /*006a*/ 	.short	(.L_143 - .L_142)
.L_142:
        /*006c*/ 	.word	0x00000000
        /*0070*/ 	.short	0x0005
        /*0072*/ 	.short	0x0028
        /*0074*/ 	.byte	0x00, 0xf5, 0x21, 0x00


	//----- nvinfo : EIATTR_KPARAM_INFO
	.align		4
.L_143:
        /*0078*/ 	.byte	0x04, 0x17
        /*007a*/ 	.short	(.L_145 - .L_144)
.L_144:
        /*007c*/ 	.word	0x00000000
        /*0080*/ 	.short	0x0004
        /*0082*/ 	.short	0x0020
        /*0084*/ 	.byte	0x00, 0xf5, 0x21, 0x00


	//----- nvinfo : EIATTR_KPARAM_INFO
	.align		4
.L_145:
        /*0088*/ 	.byte	0x04, 0x17
        /*008a*/ 	.short	(.L_147 - .L_146)
.L_146:
        /*008c*/ 	.word	0x00000000
        /*0090*/ 	.short	0x0003
        /*0092*/ 	.short	0x0018
        /*0094*/ 	.byte	0x00, 0xf5, 0x21, 0x00


	//----- nvinfo : EIATTR_KPARAM_INFO
	.align		4
.L_147:
        /*0098*/ 	.byte	0x04, 0x17
        /*009a*/ 	.short	(.L_149 - .L_148)
.L_148:
        /*009c*/ 	.word	0x00000000
        /*00a0*/ 	.short	0x0002
        /*00a2*/ 	.short	0x0010
        /*00a4*/ 	.byte	0x00, 0xf5, 0x21, 0x00


	//----- nvinfo : EIATTR_KPARAM_INFO
	.align		4
.L_149:
        /*00a8*/ 	.byte	0x04, 0x17
        /*00aa*/ 	.short	(.L_151 - .L_150)
.L_150:
        /*00ac*/ 	.word	0x00000000
        /*00b0*/ 	.short	0x0001
        /*00b2*/ 	.short	0x0008
        /*00b4*/ 	.byte	0x00, 0xf5, 0x21, 0x00


	//----- nvinfo : EIATTR_KPARAM_INFO
	.align		4
.L_151:
        /*00b8*/ 	.byte	0x04, 0x17
        /*00ba*/ 	.short	(.L_153 - .L_152)
.L_152:
        /*00bc*/ 	.word	0x00000000
        /*00c0*/ 	.short	0x0000
        /*00c2*/ 	.short	0x0000
        /*00c4*/ 	.byte	0x00, 0xf5, 0x21, 0x00


	//----- nvinfo : EIATTR_SPARSE_MMA_MASK
	.align		4
.L_153:
        /*00c8*/ 	.byte	0x03, 0x50
        /*00ca*/ 	.short	0x0000


	//----- nvinfo : EIATTR_MAXREG_COUNT
	.align		4
        /*00cc*/ 	.byte	0x03, 0x1b
        /*00ce*/ 	.short	0x00ff


	//----- nvinfo : EIATTR_MERCURY_ISA_VERSION
	.align		4
        /*00d0*/ 	.byte	0x03, 0x5f
        /*00d2*/ 	.short	0x0101


	//----- nvinfo : EIATTR_VRC_CTA_INIT_COUNT
	.align		4
        /*00d4*/ 	.byte	0x02, 0x4a
	.zero		1
	.zero		1


	//----- nvinfo : EIATTR_EXIT_INSTR_OFFSETS
	.align		4
        /*00d8*/ 	.byte	0x04, 0x1c
        /*00da*/ 	.short	(.L_155 - .L_154)


	//   ....[0]....
.L_154:
        /*00dc*/ 	.word	0x00000070


	//   ....[1]....
        /*00e0*/ 	.word	0x00005000


	//----- nvinfo : EIATTR_CRS_STACK_SIZE
	.align		4
.L_155:
        /*00e4*/ 	.byte	0x04, 0x1e
        /*00e6*/ 	.short	(.L_157 - .L_156)
.L_156:
        /*00e8*/ 	.word	0x00000000


	//----- nvinfo : EIATTR_CBANK_PARAM_SIZE
	.align		4
.L_157:
        /*00ec*/ 	.byte	0x03, 0x19
        /*00ee*/ 	.short	0x0054


	//----- nvinfo : EIATTR_PARAM_CBANK
	.align		4
        /*00f0*/ 	.byte	0x04, 0x0a
        /*00f2*/ 	.short	(.L_159 - .L_158)
	.align		4
.L_158:
        /*00f4*/ 	.word	index@(.nv.constant0.crt_reconstruct_full)
        /*00f8*/ 	.short	0x0380
        /*00fa*/ 	.short	0x0054


	//----- nvinfo : EIATTR_SW_WAR
	.align		4
.L_159:
        /*00fc*/ 	.byte	0x04, 0x36
        /*00fe*/ 	.short	(.L_161 - .L_160)
.L_160:
        /*0100*/ 	.word	0x00000008
.L_161:


//--------------------- .nv.callgraph             --------------------------
	.section	.nv.callgraph,"",@"SHT_CUDA_CALLGRAPH"
	.align	4
	.sectionentsize	8
	.align		4
        /*0000*/ 	.word	0x00000000
	.align		4
        /*0004*/ 	.word	0xffffffff
	.align		4
        /*0008*/ 	.word	0x00000000
	.align		4
        /*000c*/ 	.word	0xfffffffe
	.align		4
        /*0010*/ 	.word	0x00000000
	.align		4
        /*0014*/ 	.word	0xfffffffd
	.align		4
        /*0018*/ 	.word	0x00000000
	.align		4
        /*001c*/ 	.word	0xfffffffc


//--------------------- .text.crt_reconstruct_warp --------------------------
	.section	.text.crt_reconstruct_warp,"ax",@progbits
	.align	128
        .global         crt_reconstruct_warp
        .type           crt_reconstruct_warp,@function
        .size           crt_reconstruct_warp,(.L_x_292 - crt_reconstruct_warp)
        .other          crt_reconstruct_warp,@"STO_CUDA_ENTRY STV_DEFAULT"
crt_reconstruct_warp:
.text.crt_reconstruct_warp:
[----:B------:R-:W-:Y:S01]  /*0000*/  LDC R1, c[0x0][0x37c] ;  /* 0x0000df00ff017b82 */ /* 0x000fe20000000800 */
[----:B------:R-:W0:Y:S07]  /*0010*/  S2R R8, SR_TID.X ;  /* 0x0000000000087919 */ /* 0x000e2e0000002100 */
[----:B------:R-:W0:Y:S01]  /*0020*/  S2UR UR4, SR_CTAID.X ;  /* 0x00000000000479c3 */ /* 0x000e220000002500 */
[----:B------:R-:W1:Y:S07]  /*0030*/  LDCU UR5, c[0x0][0x3c8] ;  /* 0x00007900ff0577ac */ /* 0x000e6e0008000800 */
[----:B------:R-:W0:Y:S02]  /*0040*/  LDC R23, c[0x0][0x360] ;  /* 0x0000d800ff177b82 */ /* 0x000e240000000800 */
[----:B0-----:R-:W-:-:S05]  /*0050*/  IMAD R23, R23, UR4, R8 ;  /* 0x0000000417177c24 */ /* 0x001fca000f8e0208 */
[----:B------:R-:W-:-:S04]  /*0060*/  SHF.R.U32.HI R23, RZ, 0x5, R23 ;  /* 0x00000005ff177819 */ /* 0x000fc80000011617 */
[----:B-1----:R-:W-:-:S13]  /*0070*/  ISETP.GE.U32.AND P0, PT, R23, UR5, PT ;  /* 0x0000000517007c0c */ /* 0x002fda000bf06070 */
[----:B------:R-:W-:Y:S05]  /*0080*/  @P0 EXIT ;  /* 0x000000000000094d */ /* 0x000fea0003800000 */
[----:B------:R-:W0:Y:S01]  /*0090*/  LDCU UR4, c[0x0][0x3d0] ;  /* 0x00007a00ff0477ac */ /* 0x000e220008000800 */
[----:B------:R-:W-:Y:S01]  /*00a0*/  LOP3.LUT R22, R8, 0x1f, RZ, 0xc0, !PT ;  /* 0x0000001f08167812 */ /* 0x000fe200078ec0ff */
[----:B------:R-:W-:Y:S01]  /*00b0*/  BSSY.RECONVERGENT B0, `(.L_x_0) ;  /* 0x0000030000007945 */ /* 0x000fe20003800200 */
[----:B------:R-:W1:Y:S01]  /*00c0*/  LDCU.64 UR6, c[0x0][0x3b8] ;  /* 0x00007700ff0677ac */ /* 0x000e620008000a00 */
[----:B------:R-:W2:Y:S01]  /*00d0*/  LDCU.64 UR10, c[0x0][0x358] ;  /* 0x00006b00ff0a77ac */ /* 0x000ea20008000a00 */
[----:B------:R-:W3:Y:S01]  /*00e0*/  LDCU UR8, c[0x0][0x3d0] ;  /* 0x00007a00ff0877ac */ /* 0x000ee20008000800 */
[----:B0-----:R-:W-:Y:S01]  /*00f0*/  IMAD R2, R23, UR4, RZ ;  /* 0x0000000417027c24 */ /* 0x001fe2000f8e02ff */
[----:B------:R-:W-:-:S03]  /*0100*/  ISETP.GE.U32.AND P0, PT, R22, UR4, PT ;  /* 0x0000000416007c0c */ /* 0x000fc6000bf06070 */
[----:B------:R-:W-:-:S03]  /*0110*/  IMAD.WIDE.U32 R2, R2, 0x4, RZ ;  /* 0x0000000402027825 */ /* 0x000fc600078e00ff */
[----:B-1----:R-:W-:-:S04]  /*0120*/  IADD3 R16, P1, PT, R2, UR6, RZ ;  /* 0x0000000602107c10 */ /* 0x002fc8000ff3e0ff */
[----:B------:R-:W-:-:S03]  /*0130*/  IADD3.X R17, PT, PT, R3, UR7, RZ, P1, !PT ;  /* 0x0000000703117c10 */ /* 0x000fc60008ffe4ff */
[----:B--23--:R-:W-:Y:S06]  /*0140*/  @P0 BRA `(.L_x_1) ;  /* 0x0000000000980947 */ /* 0x00cfec0003800000 */
[----:B------:R-:W-:Y:S01]  /*0150*/  LOP3.LUT R0, RZ, R22, RZ, 0x33, !PT ;  /* 0x00000016ff007212 */ /* 0x000fe200078e33ff */
[----:B------:R-:W0:Y:S01]  /*0160*/  LDC.64 R4, c[0x0][0x380] ;  /* 0x0000e000ff047b82 */ /* 0x000e220000000a00 */
[----:B------:R-:W1:Y:S01]  /*0170*/  LDCU UR5, c[0x0][0x3cc] ;  /* 0x00007980ff0577ac */ /* 0x000e620008000800 */
[----:B------:R-:W-:Y:S01]  /*0180*/  BSSY.RECONVERGENT B1, `(.L_x_2) ;  /* 0x0000016000017945 */ /* 0x000fe20003800200 */
[----:B------:R-:W-:Y:S02]  /*0190*/  IMAD.MOV.U32 R9, RZ, RZ, R22 ;  /* 0x000000ffff097224 */ /* 0x000fe400078e0016 */
[----:B------:R-:W-:-:S05]  /*01a0*/  VIADD R0, R0, UR4 ;  /* 0x0000000400007c36 */ /* 0x000fca0008000000 */
[C---:B------:R-:W-:Y:S02]  /*01b0*/  LOP3.LUT R6, R0.reuse, 0x60, RZ, 0xc0, !PT ;  /* 0x0000006000067812 */ /* 0x040fe400078ec0ff */
[----:B------:R-:W-:Y:S02]  /*01c0*/  ISETP.GE.U32.AND P1, PT, R0, 0x60, PT ;  /* 0x000000600000780c */ /* 0x000fe40003f26070 */
[----:B------:R-:W-:Y:S01]  /*01d0*/  ISETP.NE.AND P0, PT, R6, 0x60, PT ;  /* 0x000000600600780c */ /* 0x000fe20003f05270 */
[----:B-1----:R-:W-:-:S04]  /*01e0*/  IMAD R7, R23, UR5, RZ ;  /* 0x0000000517077c24 */ /* 0x002fc8000f8e02ff */
[----:B0-----:R-:W-:-:S08]  /*01f0*/  IMAD.WIDE.U32 R4, R7, 0x4, R4 ;  /* 0x0000000407047825 */ /* 0x001fd000078e0004 */
[----:B------:R-:W-:Y:S05]  /*0200*/  @!P0 BRA `(.L_x_3) ;  /* 0x0000000000348947 */ /* 0x000fea0003800000 */
[----:B------:R-:W-:Y:S01]  /*0210*/  LEA.HI R0, R0, 0x1, RZ, 0x1b ;  /* 0x0000000100007811 */ /* 0x000fe200078fd8ff */
[----:B------:R-:W-:Y:S02]  /*0220*/  HFMA2 R11, -RZ, RZ, 0, 0 ;  /* 0x00000000ff0b7431 */ /* 0x000fe400000001ff */
[----:B------:R-:W-:Y:S01]  /*0230*/  IMAD.MOV.U32 R9, RZ, RZ, R22 ;  /* 0x000000ffff097224 */ /* 0x000fe200078e0016 */
[----:B------:R-:W-:-:S07]  /*0240*/  LOP3.LUT R0, R0, 0x3, RZ, 0xc0, !PT ;  /* 0x0000000300007812 */ /* 0x000fce00078ec0ff */
.L_x_4:
[----:B------:R-:W-:Y:S01]  /*0250*/  ISETP.NE.AND P0, PT, R9, RZ, PT ;  /* 0x000000ff0900720c */ /* 0x000fe20003f05270 */
[----:B0-----:R-:W-:-:S12]  /*0260*/  IMAD.MOV.U32 R13, RZ, RZ, RZ ;  /* 0x000000ffff0d7224 */ /* 0x001fd800078e00ff */
[----:B------:R-:W2:Y:S01]  /*0270*/  @!P0 LDG.E.CONSTANT R13, desc[UR10][R4.64] ;  /* 0x0000000a040d8981 */ /* 0x000ea2000c1e9900 */
[----:B------:R-:W-:Y:S01]  /*0280*/  IMAD.WIDE.U32 R6, R9, 0x4, R16 ;  /* 0x0000000409067825 */ /* 0x000fe200078e0010 */
[----:B------:R-:W-:-:S03]  /*0290*/  IADD3 R11, PT, PT, R11, 0x1, RZ ;  /* 0x000000010b0b7810 */ /* 0x000fc60007ffe0ff */
[----:B------:R-:W-:Y:S01]  /*02a0*/  VIADD R9, R9, 0x20 ;  /* 0x0000002009097836 */ /* 0x000fe20000000000 */
[----:B------:R-:W-:Y:S01]  /*02b0*/  ISETP.NE.AND P0, PT, R11, R0, PT ;  /* 0x000000000b00720c */ /* 0x000fe20003f05270 */
[----:B--2---:R0:W-:-:S12]  /*02c0*/  STG.E desc[UR10][R6.64], R13 ;  /* 0x0000000d06007986 */ /* 0x0041d8000c10190a */
[----:B------:R-:W-:Y:S05]  /*02d0*/  @P0 BRA `(.L_x_4) ;  /* 0xfffffffc00dc0947 */ /* 0x000fea000383ffff */
.L_x_3:
[----:B------:R-:W-:Y:S05]  /*02e0*/  BSYNC.RECONVERGENT B1 ;  /* 0x0000000000017941 */ /* 0x000fea0003800200 */
.L_x_2:
[----:B------:R-:W-:Y:S05]  /*02f0*/  @!P1 BRA `(.L_x_1) ;  /* 0x00000000002c9947 */ /* 0x000fea0003800000 */
.L_x_5:
[----:B------:R-:W-:Y:S01]  /*0300*/  ISETP.NE.AND P0, PT, R9, RZ, PT ;  /* 0x000000ff0900720c */ /* 0x000fe20003f05270 */
[----:B-1----:R-:W-:-:S12]  /*0310*/  IMAD.MOV.U32 R11, RZ, RZ, RZ ;  /* 0x000000ffff0b7224 */ /* 0x002fd800078e00ff */
[----:B------:R-:W2:Y:S01]  /*0320*/  @!P0 LDG.E.CONSTANT R11, desc[UR10][R4.64] ;  /* 0x0000000a040b8981 */ /* 0x000ea2000c1e9900 */
[C---:B0-----:R-:W-:Y:S01]  /*0330*/  IMAD.WIDE.U32 R6, R9.reuse, 0x4, R16 ;  /* 0x0000000409067825 */ /* 0x041fe200078e0010 */
[----:B------:R-:W-:-:S04]  /*0340*/  IADD3 R9, PT, PT, R9, 0x80, RZ ;  /* 0x0000008009097810 */ /* 0x000fc80007ffe0ff */
[----:B------:R1:W-:Y:S01]  /*0350*/  STG.E desc[UR10][R6.64+0x80], RZ ;  /* 0x000080ff06007986 */ /* 0x0003e2000c10190a */
[----:B------:R-:W-:-:S03]  /*0360*/  ISETP.GE.U32.AND P0, PT, R9, UR8, PT ;  /* 0x0000000809007c0c */ /* 0x000fc6000bf06070 */
[----:B------:R1:W-:Y:S04]  /*0370*/  STG.E desc[UR10][R6.64+0x100], RZ ;  /* 0x000100ff06007986 */ /* 0x0003e8000c10190a */
[----:B------:R1:W-:Y:S04]  /*0380*/  STG.E desc[UR10][R6.64+0x180], RZ ;  /* 0x000180ff06007986 */ /* 0x0003e8000c10190a */
[----:B--2---:R1:W-:Y:S02]  /*0390*/  STG.E desc[UR10][R6.64], R11 ;  /* 0x0000000b06007986 */ /* 0x0043e4000c10190a */
[----:B------:R-:W-:Y:S05]  /*03a0*/  @!P0 BRA `(.L_x_5) ;  /* 0xfffffffc00d48947 */ /* 0x000fea000383ffff */
.L_x_1:
[----:B------:R-:W-:Y:S05]  /*03b0*/  BSYNC.RECONVERGENT B0 ;  /* 0x0000000000007941 */ /* 0x000fea0003800200 */
.L_x_0:
[----:B------:R-:W2:Y:S01]  /*03c0*/  LDCU UR4, c[0x0][0x3cc] ;  /* 0x00007980ff0477ac */ /* 0x000ea20008000800 */
[----:B------:R-:W-:Y:S01]  /*03d0*/  IMAD.MOV.U32 R15, RZ, RZ, 0x1 ;  /* 0x00000001ff0f7424 */ /* 0x000fe200078e00ff */
[----:B--2---:R-:W-:Y:S01]  /*03e0*/  UISETP.GE.U32.AND UP0, UPT, UR4, 0x2, UPT ;  /* 0x000000020400788c */ /* 0x004fe2000bf06070 */
[----:B------:R-:W-:-:S08]  /*03f0*/  NOP ;  /* 0x0000000000007918 */ /* 0x000fd00000000000 */
[----:B------:R-:W-:Y:S05]  /*0400*/  BRA.U !UP0, `(.L_x_6) ;  /* 0x0000003d08787547 */ /* 0x000fea000b800000 */
[----:B------:R-:W2:Y:S01]  /*0410*/  LDCU UR4, c[0x0][0x3d0] ;  /* 0x00007a00ff0477ac */ /* 0x000ea20008000800 */
[----:B------:R-:W-:Y:S01]  /*0420*/  BSSY B1, `(.L_x_6) ;  /* 0x00003dc000017945 */ /* 0x000fe20003800000 */
[----:B------:R-:W-:Y:S01]  /*0430*/  IMAD.MOV.U32 R12, RZ, RZ, 0x1 ;  /* 0x00000001ff0c7424 */ /* 0x000fe200078e00ff */
[----:B------:R-:W-:Y:S01]  /*0440*/  MOV R15, 0x1 ;  /* 0x00000001000f7802 */ /* 0x000fe20000000f00 */
[----:B------:R-:W3:Y:S01]  /*0450*/  LDCU.64 UR8, c[0x0][0x3b8] ;  /* 0x00007700ff0877ac */ /* 0x000ee20008000a00 */
[----:B--2---:R-:W-:Y:S01]  /*0460*/  ISETP.NE.AND P0, PT, RZ, UR4, PT ;  /* 0x00000004ff007c0c */ /* 0x004fe2000bf05270 */
[----:B------:R-:W-:Y:S02]  /*0470*/  UIADD3 UR5, UPT, UPT, UR4, -0x1, URZ ;  /* 0xffffffff04057890 */ /* 0x000fe4000fffe0ff */
[----:B------:R-:W-:Y:S01]  /*0480*/  ULOP3.LUT UR6, UR4, 0x7, URZ, 0xc0, !UPT ;  /* 0x0000000704067892 */ /* 0x000fe2000f8ec0ff */
[----:B------:R-:W-:Y:S01]  /*0490*/  ISETP.NE.OR P0, PT, R22, RZ, !P0 ;  /* 0x000000ff1600720c */ /* 0x000fe20004705670 */
[----:B------:R-:W-:Y:S01]  /*04a0*/  ULOP3.LUT UR7, UR4, 0x3, URZ, 0xc0, !UPT ;  /* 0x0000000304077892 */ /* 0x000fe2000f8ec0ff */
[----:B------:R-:W-:Y:S01]  /*04b0*/  LOP3.LUT R22, R8, 0x1f, RZ, 0xc0, !PT ;  /* 0x0000001f08167812 */ /* 0x000fe200078ec0ff */
[----:B------:R-:W-:-:S04]  /*04c0*/  ULOP3.LUT UR4, UR4, 0xfffffff8, URZ, 0xc0, !UPT ;  /* 0xfffffff804047892 */ /* 0x000fc8000f8ec0ff */
[----:B------:R-:W-:-:S03]  /*04d0*/  IMAD.WIDE.U32 R2, R22, 0x4, R2 ;  /* 0x0000000416027825 */ /* 0x000fc600078e0002 */
[----:B---3--:R-:W-:-:S04]  /*04e0*/  IADD3 R14, P1, PT, R2, UR8, RZ ;  /* 0x00000008020e7c10 */ /* 0x008fc8000ff3e0ff */
[----:B------:R-:W-:-:S04]  /*04f0*/  IADD3 R14, P2, PT, R14, 0x200, RZ ;  /* 0x000002000e0e7810 */ /* 0x000fc80007f5e0ff */
[----:B0-----:R-:W-:-:S09]  /*0500*/  IADD3.X R13, PT, PT, RZ, UR9, R3, P2, P1 ;  /* 0x00000009ff0d7c10 */ /* 0x001fd200097e2403 */
.L_x_74:
[----:B0-----:R-:W0:Y:S01]  /*0510*/  LDC.64 R2, c[0x0][0x388] ;  /* 0x0000e200ff027b82 */ /* 0x001e220000000a00 */
[----:B--2---:R-:W2:Y:S07]  /*0520*/  LDCU UR8, c[0x0][0x3cc] ;  /* 0x00007980ff0877ac */ /* 0x004eae0008000800 */
[----:B------:R-:W3:Y:S08]  /*0530*/  LDC.64 R4, c[0x0][0x390] ;  /* 0x0000e400ff047b82 */ /* 0x000ef00000000a00 */
[----:B-1----:R-:W1:Y:S01]  /*0540*/  LDC.64 R6, c[0x0][0x380] ;  /* 0x0000e000ff067b82 */ /* 0x002e620000000a00 */
[----:B--2---:R-:W-:-:S02]  /*0550*/  IMAD R9, R23, UR8, R12 ;  /* 0x0000000817097c24 */ /* 0x004fc4000f8e020c */
[----:B0-----:R-:W-:-:S05]  /*0560*/  IMAD.WIDE.U32 R2, R12, 0x4, R2 ;  /* 0x000000040c027825 */ /* 0x001fca00078e0002 */
[----:B------:R0:W5:Y:S01]  /*0570*/  LDG.E.CONSTANT R28, desc[UR10][R2.64] ;  /* 0x0000000a021c7981 */ /* 0x000162000c1e9900 */
[----:B---3--:R-:W-:-:S05]  /*0580*/  IMAD.WIDE.U32 R4, R12, 0x4, R4 ;  /* 0x000000040c047825 */ /* 0x008fca00078e0004 */
[----:B------:R0:W5:Y:S01]  /*0590*/  LDG.E.CONSTANT R11, desc[UR10][R4.64] ;  /* 0x0000000a040b7981 */ /* 0x000162000c1e9900 */
[----:B-1----:R-:W-:-:S05]  /*05a0*/  IMAD.WIDE.U32 R6, R9, 0x4, R6 ;  /* 0x0000000409067825 */ /* 0x002fca00078e0006 */
[----:B------:R0:W5:Y:S01]  /*05b0*/  LDG.E.CONSTANT R10, desc[UR10][R6.64] ;  /* 0x0000000a060a7981 */ /* 0x000162000c1e9900 */
[----:B------:R-:W-:Y:S01]  /*05c0*/  ISETP.GE.U32.AND P1, PT, R22, R15, PT ;  /* 0x0000000f1600720c */ /* 0x000fe20003f26070 */
[----:B------:R-:W-:Y:S01]  /*05d0*/  BSSY.RECONVERGENT B0, `(.L_x_7) ;  /* 0x0000242000007945 */ /* 0x000fe20003800200 */
[----:B------:R-:W-:Y:S02]  /*05e0*/  HFMA2 R9, -RZ, RZ, 0, 0 ;  /* 0x00000000ff097431 */ /* 0x000fe400000001ff */
[----:B------:R-:W-:Y:S02]  /*05f0*/  IMAD.MOV.U32 R29, RZ, RZ, RZ ;  /* 0x000000ffff1d7224 */ /* 0x000fe400078e00ff */
[----:B------:R-:W-:-:S07]  /*0600*/  IMAD.MOV.U32 R31, RZ, RZ, RZ ;  /* 0x000000ffff1f7224 */ /* 0x000fce00078e00ff */
[----:B0-----:R-:W-:Y:S05]  /*0610*/  @P1 BRA `(.L_x_8) ;  /* 0x0000002000f41947 */ /* 0x001fea0003800000 */
[----:B------:R-:W-:Y:S01]  /*0620*/  LOP3.LUT R8, RZ, R22, RZ, 0x33, !PT ;  /* 0x00000016ff087212 */ /* 0x000fe200078e33ff */
[----:B------:R-:W0:Y:S01]  /*0630*/  LDCU UR8, c[0x0][0x3d0] ;  /* 0x00007a00ff0877ac */ /* 0x000e220008000800 */
[----:B------:R-:W-:Y:S01]  /*0640*/  BSSY.RECONVERGENT B2, `(.L_x_9) ;  /* 0x000012f000027945 */ /* 0x000fe20003800200 */
[----:B------:R-:W-:Y:S01]  /*0650*/  IMAD.MOV.U32 R29, RZ, RZ, RZ ;  /* 0x000000ffff1d7224 */ /* 0x000fe200078e00ff */
[----:B------:R-:W-:Y:S01]  /*0660*/  MOV R31, RZ ;  /* 0x000000ff001f7202 */ /* 0x000fe20000000f00 */
[----:B------:R-:W-:Y:S02]  /*0670*/  IMAD.IADD R8, R8, 0x1, R15 ;  /* 0x0000000108087824 */ /* 0x000fe400078e020f */
[----:B------:R-:W-:-:S03]  /*0680*/  IMAD.MOV.U32 R6, RZ, RZ, R22 ;  /* 0x000000ffff067224 */ /* 0x000fc600078e0016 */
[C---:B------:R-:W-:Y:S02]  /*0690*/  ISETP.GE.U32.AND P1, PT, R8.reuse, 0xe0, PT ;  /* 0x000000e00800780c */ /* 0x040fe40003f26070 */
[----:B------:R-:W-:-:S04]  /*06a0*/  LEA.HI R7, R8, 0x1, RZ, 0x1b ;  /* 0x0000000108077811 */ /* 0x000fc800078fd8ff */
[----:B------:R-:W-:Y:S01]  /*06b0*/  LOP3.LUT R4, R7, 0x7, RZ, 0xc0, !PT ;  /* 0x0000000707047812 */ /* 0x000fe200078ec0ff */
[----:B0-----:R-:W-:-:S06]  /*06c0*/  IMAD R5, R12, UR8, RZ ;  /* 0x000000080c057c24 */ /* 0x001fcc000f8e02ff */
[----:B------:R-:W-:Y:S05]  /*06d0*/  @!P1 BRA `(.L_x_10) ;  /* 0x0000001000949947 */ /* 0x000fea0003800000 */
[----:B------:R-:W0:Y:S01]  /*06e0*/  LDCU.64 UR8, c[0x0][0x3b0] ;  /* 0x00007600ff0877ac */ /* 0x000e220008000a00 */
[----:B------:R-:W-:Y:S01]  /*06f0*/  IADD3 R19, P1, PT, R22, R5, RZ ;  /* 0x0000000516137210 */ /* 0x000fe20007f3e0ff */
[----:B------:R-:W-:Y:S01]  /*0700*/  IMAD.MOV.U32 R31, RZ, RZ, RZ ;  /* 0x000000ffff1f7224 */ /* 0x000fe200078e00ff */
[----:B------:R-:W-:Y:S01]  /*0710*/  LOP3.LUT R3, R7, 0xffffff8, RZ, 0xc0, !PT ;  /* 0x0ffffff807037812 */ /* 0x000fe200078ec0ff */
[----:B------:R-:W-:Y:S01]  /*0720*/  IMAD.MOV.U32 R20, RZ, RZ, R14 ;  /* 0x000000ffff147224 */ /* 0x000fe200078e000e */
[----:B------:R-:W-:Y:S01]  /*0730*/  MOV R29, RZ ;  /* 0x000000ff001d7202 */ /* 0x000fe20000000f00 */
[----:B------:R-:W-:Y:S01]  /*0740*/  IMAD.X R0, RZ, RZ, RZ, P1 ;  /* 0x000000ffff007224 */ /* 0x000fe200008e06ff */
[----:B------:R-:W-:Y:S01]  /*0750*/  MOV R21, R13 ;  /* 0x0000000d00157202 */ /* 0x000fe20000000f00 */
[----:B------:R-:W-:Y:S02]  /*0760*/  IMAD.MOV.U32 R6, RZ, RZ, R22 ;  /* 0x000000ffff067224 */ /* 0x000fe400078e0016 */
[----:B------:R-:W-:Y:S01]  /*0770*/  IMAD.MOV R3, RZ, RZ, -R3 ;  /* 0x000000ffff037224 */ /* 0x000fe200078e0a03 */
[----:B0-----:R-:W-:-:S04]  /*0780*/  LEA R18, P1, R19, UR8, 0x3 ;  /* 0x0000000813127c11 */ /* 0x001fc8000f8218ff */
[----:B------:R-:W-:Y:S02]  /*0790*/  LEA.HI.X R19, R19, UR9, R0, 0x3, P1 ;  /* 0x0000000913137c11 */ /* 0x000fe400088f1c00 */
[----:B------:R-:W-:-:S04]  /*07a0*/  IADD3 R18, P1, PT, R18, 0x400, RZ ;  /* 0x0000040012127810 */ /* 0x000fc80007f3e0ff */
[----:B------:R-:W-:-:S09]  /*07b0*/  IADD3.X R19, PT, PT, RZ, R19, RZ, P1, !PT ;  /* 0x00000013ff137210 */ /* 0x000fd20000ffe4ff */
.L_x_35:
[----:B------:R-:W2:Y:S04]  /*07c0*/  LDG.E R25, desc[UR10][R20.64+-0x200] ;  /* 0xfffe000a14197981 */ /* 0x000ea8000c1e1900 */
[----:B------:R-:W2:Y:S01]  /*07d0*/  LDG.E.64.CONSTANT R26, desc[UR10][R18.64+-0x400] ;  /* 0xfffc000a121a7981 */ /* 0x000ea2000c1e9b00 */
[----:B------:R-:W-:Y:S01]  /*07e0*/  BSSY.RECONVERGENT B3, `(.L_x_11) ;  /* 0x000001e000037945 */ /* 0x000fe20003800200 */
[-C--:B--2---:R-:W-:Y:S02]  /*07f0*/  IMAD R33, R27, R25.reuse, RZ ;  /* 0x000000191b217224 */ /* 0x084fe400078e02ff */
[----:B------:R-:W-:-:S04]  /*0800*/  IMAD.WIDE.U32 R26, R26, R25, RZ ;  /* 0x000000191a1a7225 */ /* 0x000fc800078e00ff */
[----:B------:R-:W-:-:S05]  /*0810*/  IMAD.IADD R0, R27, 0x1, R33 ;  /* 0x000000011b007824 */ /* 0x000fca00078e0221 */
[----:B------:R-:W-:-:S13]  /*0820*/  ISETP.NE.U32.AND P1, PT, R0, RZ, PT ;  /* 0x000000ff0000720c */ /* 0x000fda0003f25070 */
[----:B------:R-:W-:Y:S05]  /*0830*/  @P1 BRA `(.L_x_12) ;  /* 0x00000000004c1947 */ /* 0x000fea0003800000 */
[----:B-----5:R-:W0:Y:S01]  /*0840*/  I2F.U32.RP R0, R28 ;  /* 0x0000001c00007306 */ /* 0x020e220000209000 */
[----:B------:R-:W-:Y:S01]  /*0850*/  IADD3 R27, PT, PT, RZ, -R28, RZ ;  /* 0x8000001cff1b7210 */ /* 0x000fe20007ffe0ff */
[----:B------:R-:W-:Y:S01]  /*0860*/  IMAD.MOV.U32 R33, RZ, RZ, RZ ;  /* 0x000000ffff217224 */ /* 0x000fe200078e00ff */
[----:B------:R-:W-:-:S05]  /*0870*/  ISETP.NE.U32.AND P2, PT, R28, RZ, PT ;  /* 0x000000ff1c00720c */ /* 0x000fca0003f45070 */
[----:B0-----:R-:W0:Y:S02]  /*0880*/  MUFU.RCP R0, R0 ;  /* 0x0000000000007308 */ /* 0x001e240000001000 */
[----:B0-----:R-:W-:-:S06]  /*0890*/  VIADD R24, R0, 0xffffffe ;  /* 0x0ffffffe00187836 */ /* 0x001fcc0000000000 */
[----:B------:R0:W1:Y:S02]  /*08a0*/  F2I.FTZ.U32.TRUNC.NTZ R25, R24 ;  /* 0x0000001800197305 */ /* 0x000064000021f000 */
[----:B0-----:R-:W-:Y:S02]  /*08b0*/  IMAD.MOV.U32 R24, RZ, RZ, RZ ;  /* 0x000000ffff187224 */ /* 0x001fe400078e00ff */
[----:B-1----:R-:W-:-:S04]  /*08c0*/  IMAD R27, R27, R25, RZ ;  /* 0x000000191b1b7224 */ /* 0x002fc800078e02ff */
[----:B------:R-:W-:-:S06]  /*08d0*/  IMAD.HI.U32 R25, R25, R27, R24 ;  /* 0x0000001b19197227 */ /* 0x000fcc00078e0018 */
[----:B------:R-:W-:-:S04]  /*08e0*/  IMAD.HI.U32 R25, R25, R26, RZ ;  /* 0x0000001a19197227 */ /* 0x000fc800078e00ff */
[----:B------:R-:W-:-:S04]  /*08f0*/  IMAD.MOV R25, RZ, RZ, -R25 ;  /* 0x000000ffff197224 */ /* 0x000fc800078e0a19 */
[----:B------:R-:W-:-:S05]  /*0900*/  IMAD R32, R28, R25, R26 ;  /* 0x000000191c207224 */ /* 0x000fca00078e021a */
[----:B------:R-:W-:-:S13]  /*0910*/  ISETP.GE.U32.AND P1, PT, R32, R28, PT ;  /* 0x0000001c2000720c */ /* 0x000fda0003f26070 */
[----:B------:R-:W-:-:S04]  /*0920*/  @P1 IADD3 R32, PT, PT, -R28, R32, RZ ;  /* 0x000000201c201210 */ /* 0x000fc80007ffe1ff */
[----:B------:R-:W-:-:S13]  /*0930*/  ISETP.GE.U32.AND P1, PT, R32, R28, PT ;  /* 0x0000001c2000720c */ /* 0x000fda0003f26070 */
[----:B------:R-:W-:Y:S01]  /*0940*/  @P1 IMAD.IADD R32, R32, 0x1, -R28 ;  /* 0x0000000120201824 */ /* 0x000fe200078e0a1c */
[----:B------:R-:W-:Y:S01]  /*0950*/  @!P2 LOP3.LUT R32, RZ, R28, RZ, 0x33, !PT ;  /* 0x0000001cff20a212 */ /* 0x000fe200078e33ff */
[----:B------:R-:W-:Y:S06]  /*0960*/  BRA `(.L_x_13) ;  /* 0x0000000000147947 */ /* 0x000fec0003800000 */
.L_x_12:
[----:B------:R-:W-:Y:S02]  /*0970*/  MOV R2, R26 ;  /* 0x0000001a00027202 */ /* 0x000fe40000000f00 */
[----:B------:R-:W-:-:S07]  /*0980*/  MOV R24, 0x9a0 ;  /* 0x000009a000187802 */ /* 0x000fce0000000f00 */
[----:B-----5:R-:W-:Y:S05]  /*0990*/  CALL.REL.NOINC `($__internal_0_$__cuda_sm20_rem_u64) ;  /* 0x0000003c007c7944 */ /* 0x020fea0003c00000 */
[----:B------:R-:W-:Y:S02]  /*09a0*/  IMAD.MOV.U32 R32, RZ, RZ, R2 ;  /* 0x000000ffff207224 */ /* 0x000fe400078e0002 */
[----:B------:R-:W-:-:S07]  /*09b0*/  IMAD.MOV.U32 R33, RZ, RZ, R25 ;  /* 0x000000ffff217224 */ /* 0x000fce00078e0019 */
.L_x_13:
[----:B------:R-:W-:Y:S05]  /*09c0*/  BSYNC.RECONVERGENT B3 ;  /* 0x0000000000037941 */ /* 0x000fea0003800200 */
.L_x_11:
[----:B------:R-:W2:Y:S04]  /*09d0*/  LDG.E R25, desc[UR10][R20.64+-0x180] ;  /* 0xfffe800a14197981 */ /* 0x000ea8000c1e1900 */
[----:B------:R-:W2:Y:S01]  /*09e0*/  LDG.E.64.CONSTANT R26, desc[UR10][R18.64+-0x300] ;  /* 0xfffd000a121a7981 */ /* 0x000ea2000c1e9b00 */
[----:B------:R-:W-:Y:S01]  /*09f0*/  BSSY.RECONVERGENT B3, `(.L_x_14) ;  /* 0x000001e000037945 */ /* 0x000fe20003800200 */
[-C--:B--2---:R-:W-:Y:S02]  /*0a00*/  IMAD R35, R27, R25.reuse, RZ ;  /* 0x000000191b237224 */ /* 0x084fe400078e02ff */
[----:B------:R-:W-:-:S05]  /*0a10*/  IMAD.WIDE.U32 R26, R26, R25, RZ ;  /* 0x000000191a1a7225 */ /* 0x000fca00078e00ff */
[----:B------:R-:W-:-:S04]  /*0a20*/  IADD3 R0, PT, PT, R27, R35, RZ ;  /* 0x000000231b007210 */ /* 0x000fc80007ffe0ff */
[----:B------:R-:W-:-:S13]  /*0a30*/  ISETP.NE.U32.AND P1, PT, R0, RZ, PT ;  /* 0x000000ff0000720c */ /* 0x000fda0003f25070 */
[----:B------:R-:W-:Y:S05]  /*0a40*/  @P1 BRA `(.L_x_15) ;  /* 0x00000000004c1947 */ /* 0x000fea0003800000 */
[----:B------:R-:W0:Y:S01]  /*0a50*/  I2F.U32.RP R2, R28 ;  /* 0x0000001c00027306 */ /* 0x000e220000209000 */
[----:B------:R-:W-:Y:S01]  /*0a60*/  IMAD.MOV R27, RZ, RZ, -R28 ;  /* 0x000000ffff1b7224 */ /* 0x000fe200078e0a1c */
[----:B------:R-:W-:-:S06]  /*0a70*/  ISETP.NE.U32.AND P2, PT, R28, RZ, PT ;  /* 0x000000ff1c00720c */ /* 0x000fcc0003f45070 */
[----:B0-----:R-:W0:Y:S02]  /*0a80*/  MUFU.RCP R2, R2 ;  /* 0x0000000200027308 */ /* 0x001e240000001000 */
[----:B0-----:R-:W-:-:S06]  /*0a90*/  VIADD R24, R2, 0xffffffe ;  /* 0x0ffffffe02187836 */ /* 0x001fcc0000000000 */
[----:B------:R0:W1:Y:S02]  /*0aa0*/  F2I.FTZ.U32.TRUNC.NTZ R25, R24 ;  /* 0x0000001800197305 */ /* 0x000064000021f000 */
[----:B0-----:R-:W-:Y:S02]  /*0ab0*/  HFMA2 R24, -RZ, RZ, 0, 0 ;  /* 0x00000000ff187431 */ /* 0x001fe400000001ff */
[----:B-1----:R-:W-:-:S04]  /*0ac0*/  IMAD R27, R27, R25, RZ ;  /* 0x000000191b1b7224 */ /* 0x002fc800078e02ff */
[----:B------:R-:W-:-:S06]  /*0ad0*/  IMAD.HI.U32 R27, R25, R27, R24 ;  /* 0x0000001b191b7227 */ /* 0x000fcc00078e0018 */
[----:B------:R-:W-:-:S04]  /*0ae0*/  IMAD.HI.U32 R0, R27, R26, RZ ;  /* 0x0000001a1b007227 */ /* 0x000fc800078e00ff */
[----:B------:R-:W-:Y:S02]  /*0af0*/  IMAD.MOV R25, RZ, RZ, -R0 ;  /* 0x000000ffff197224 */ /* 0x000fe400078e0a00 */
[----:B------:R-:W-:Y:S02]  /*0b00*/  IMAD.MOV.U32 R27, RZ, RZ, RZ ;  /* 0x000000ffff1b7224 */ /* 0x000fe400078e00ff */
[----:B------:R-:W-:-:S05]  /*0b10*/  IMAD R26, R28, R25, R26 ;  /* 0x000000191c1a7224 */ /* 0x000fca00078e021a */
[----:B------:R-:W-:-:S13]  /*0b20*/  ISETP.GE.U32.AND P1, PT, R26, R28, PT ;  /* 0x0000001c1a00720c */ /* 0x000fda0003f26070 */
[----:B------:R-:W-:-:S05]  /*0b30*/  @P1 IMAD.IADD R26, R26, 0x1, -R28 ;  /* 0x000000011a1a1824 */ /* 0x000fca00078e0a1c */
[----:B------:R-:W-:-:S13]  /*0b40*/  ISETP.GE.U32.AND P1, PT, R26, R28, PT ;  /* 0x0000001c1a00720c */ /* 0x000fda0003f26070 */
[----:B------:R-:W-:Y:S02]  /*0b50*/  @P1 IADD3 R26, PT, PT, -R28, R26, RZ ;  /* 0x0000001a1c1a1210 */ /* 0x000fe40007ffe1ff */
[----:B------:R-:W-:Y:S01]  /*0b60*/  @!P2 LOP3.LUT R26, RZ, R28, RZ, 0x33, !PT ;  /* 0x0000001cff1aa212 */ /* 0x000fe200078e33ff */
[----:B------:R-:W-:Y:S06]  /*0b70*/  BRA `(.L_x_16) ;  /* 0x0000000000147947 */ /* 0x000fec0003800000 */
.L_x_15:
[----:B------:R-:W-:Y:S01]  /*0b80*/  IMAD.MOV.U32 R2, RZ, RZ, R26 ;  /* 0x000000ffff027224 */ /* 0x000fe200078e001a */
[----:B------:R-:W-:-:S07]  /*0b90*/  MOV R24, 0xbb0 ;  /* 0x00000bb000187802 */ /* 0x000fce0000000f00 */
[----:B------:R-:W-:Y:S05]  /*0ba0*/  CALL.REL.NOINC `($__internal_0_$__cuda_sm20_rem_u64) ;  /* 0x0000003800f87944 */ /* 0x000fea0003c00000 */
[----:B------:R-:W-:Y:S01]  /*0bb0*/  MOV R26, R2 ;  /* 0x00000002001a7202 */ /* 0x000fe20000000f00 */
[----:B------:R-:W-:-:S07]  /*0bc0*/  IMAD.MOV.U32 R27, RZ, RZ, R25 ;  /* 0x000000ffff1b7224 */ /* 0x000fce00078e0019 */
.L_x_16:
[----:B------:R-:W-:Y:S05]  /*0bd0*/  BSYNC.RECONVERGENT B3 ;  /* 0x0000000000037941 */ /* 0x000fea0003800200 */
.L_x_14:
[----:B------:R-:W2:Y:S04]  /*0be0*/  LDG.E R35, desc[UR10][R20.64+-0x100] ;  /* 0xffff000a14237981 */ /* 0x000ea8000c1e1900 */
[----:B------:R-:W2:Y:S01]  /*0bf0*/  LDG.E.64.CONSTANT R24, desc[UR10][R18.64+-0x200] ;  /* 0xfffe000a12187981 */ /* 0x000ea2000c1e9b00 */
[----:B------:R-:W-:Y:S01]  /*0c00*/  IADD3 R29, P2, P3, R26, R32, R29 ;  /* 0x000000201a1d7210 */ /* 0x000fe20007b5e01d */
[----:B------:R-:W-:Y:S03]  /*0c10*/  BSSY.RECONVERGENT B3, `(.L_x_17) ;  /* 0x000001f000037945 */ /* 0x000fe60003800200 */
[----:B------:R-:W-:Y:S01]  /*0c20*/  IADD3.X R31, PT, PT, R27, R33, R31, P2, P3 ;  /* 0x000000211b1f7210 */ /* 0x000fe200017e641f */
[----:B--2---:R-:W-:-:S02]  /*0c30*/  IMAD R37, R25, R35, RZ ;  /* 0x0000002319257224 */ /* 0x004fc400078e02ff */
[----:B------:R-:W-:-:S04]  /*0c40*/  IMAD.WIDE.U32 R24, R24, R35, RZ ;  /* 0x0000002318187225 */ /* 0x000fc800078e00ff */
[----:B------:R-:W-:-:S05]  /*0c50*/  IMAD.IADD R0, R25, 0x1, R37 ;  /* 0x0000000119007824 */ /* 0x000fca00078e0225 */
[----:B------:R-:W-:-:S13]  /*0c60*/  ISETP.NE.U32.AND P1, PT, R0, RZ, PT ;  /* 0x000000ff0000720c */ /* 0x000fda0003f25070 */
[----:B------:R-:W-:Y:S05]  /*0c70*/  @P1 BRA `(.L_x_18) ;  /* 0x00000000004c1947 */ /* 0x000fea0003800000 */
[----:B------:R-:W0:Y:S01]  /*0c80*/  I2F.U32.RP R2, R28 ;  /* 0x0000001c00027306 */ /* 0x000e220000209000 */
[----:B------:R-:W-:Y:S01]  /*0c90*/  IMAD.MOV R25, RZ, RZ, -R28 ;  /* 0x000000ffff197224 */ /* 0x000fe200078e0a1c */
[----:B------:R-:W-:Y:S01]  /*0ca0*/  ISETP.NE.U32.AND P2, PT, R28, RZ, PT ;  /* 0x000000ff1c00720c */ /* 0x000fe20003f45070 */
[----:B------:R-:W-:-:S05]  /*0cb0*/  HFMA2 R33, -RZ, RZ, 0, 0 ;  /* 0x00000000ff217431 */ /* 0x000fca00000001ff */
[----:B0-----:R-:W0:Y:S02]  /*0cc0*/  MUFU.RCP R2, R2 ;  /* 0x0000000200027308 */ /* 0x001e240000001000 */
[----:B0-----:R-:W-:-:S06]  /*0cd0*/  IADD3 R26, PT, PT, R2, 0xffffffe, RZ ;  /* 0x0ffffffe021a7810 */ /* 0x001fcc0007ffe0ff */
[----:B------:R0:W1:Y:S02]  /*0ce0*/  F2I.FTZ.U32.TRUNC.NTZ R27, R26 ;  /* 0x0000001a001b7305 */ /* 0x000064000021f000 */
[----:B0-----:R-:W-:Y:S02]  /*0cf0*/  IMAD.MOV.U32 R26, RZ, RZ, RZ ;  /* 0x000000ffff1a7224 */ /* 0x001fe400078e00ff */
[----:B-1----:R-:W-:-:S04]  /*0d00*/  IMAD R25, R25, R27, RZ ;  /* 0x0000001b19197224 */ /* 0x002fc800078e02ff */
[----:B------:R-:W-:-:S06]  /*0d10*/  IMAD.HI.U32 R25, R27, R25, R26 ;  /* 0x000000191b197227 */ /* 0x000fcc00078e001a */
[----:B------:R-:W-:-:S05]  /*0d20*/  IMAD.HI.U32 R0, R25, R24, RZ ;  /* 0x0000001819007227 */ /* 0x000fca00078e00ff */
[----:B------:R-:W-:-:S05]  /*0d30*/  IADD3 R25, PT, PT, -R0, RZ, RZ ;  /* 0x000000ff00197210 */ /* 0x000fca0007ffe1ff */
[----:B------:R-:W-:-:S05]  /*0d40*/  IMAD R32, R28, R25, R24 ;  /* 0x000000191c207224 */ /* 0x000fca00078e0218 */
[----:B------:R-:W-:-:S13]  /*0d50*/  ISETP.GE.U32.AND P1, PT, R32, R28, PT ;  /* 0x0000001c2000720c */ /* 0x000fda0003f26070 */
[----:B------:R-:W-:-:S05]  /*0d60*/  @P1 IMAD.IADD R32, R32, 0x1, -R28 ;  /* 0x0000000120201824 */ /* 0x000fca00078e0a1c */
[----:B------:R-:W-:-:S13]  /*0d70*/  ISETP.GE.U32.AND P1, PT, R32, R28, PT ;  /* 0x0000001c2000720c */ /* 0x000fda0003f26070 */
[----:B------:R-:W-:Y:S01]  /*0d80*/  @P1 IMAD.IADD R32, R32, 0x1, -R28 ;  /* 0x0000000120201824 */ /* 0x000fe200078e0a1c */
[----:B------:R-:W-:Y:S01]  /*0d90*/  @!P2 LOP3.LUT R32, RZ, R28, RZ, 0x33, !PT ;  /* 0x0000001cff20a212 */ /* 0x000fe200078e33ff */
[----:B------:R-:W-:Y:S06]  /*0da0*/  BRA `(.L_x_19) ;  /* 0x0000000000147947 */ /* 0x000fec0003800000 */
.L_x_18:
[----:B------:R-:W-:Y:S01]  /*0db0*/  IMAD.MOV.U32 R2, RZ, RZ, R24 ;  /* 0x000000ffff027224 */ /* 0x000fe200078e0018 */
[----:B------:R-:W-:-:S07]  /*0dc0*/  MOV R24, 0xde0 ;  /* 0x00000de000187802 */ /* 0x000fce0000000f00 */
[----:B------:R-:W-:Y:S05]  /*0dd0*/  CALL.REL.NOINC `($__internal_0_$__cuda_sm20_rem_u64) ;  /* 0x00000038006c7944 */ /* 0x000fea0003c00000 */
[----:B------:R-:W-:Y:S01]  /*0de0*/  IMAD.MOV.U32 R32, RZ, RZ, R2 ;  /* 0x000000ffff207224 */ /* 0x000fe200078e0002 */
[----:B------:R-:W-:-:S07]  /*0df0*/  MOV R33, R25 ;  /* 0x0000001900217202 */ /* 0x000fce0000000f00 */
.L_x_19:
[----:B------:R-:W-:Y:S05]  /*0e00*/  BSYNC.RECONVERGENT B3 ;  /* 0x0000000000037941 */ /* 0x000fea0003800200 */
.L_x_17:
        /* <DEDUP_REMOVED lines=8> */
[----:B------:R-:W0:Y:S01]  /*0e90*/  I2F.U32.RP R2, R28 ;  /* 0x0000001c00027306 */ /* 0x000e220000209000 */
[----:B------:R-:W-:Y:S02]  /*0ea0*/  IADD3 R27, PT, PT, RZ, -R28, RZ ;  /* 0x8000001cff1b7210 */ /* 0x000fe40007ffe0ff */
        /* <DEDUP_REMOVED lines=8> */
[----:B------:R-:W-:Y:S02]  /*0f30*/  IMAD.MOV R25, RZ, RZ, -R0 ;  /* 0x000000ffff197224 */ /* 0x000fe400078e0a00 */
[----:B------:R-:W-:Y:S02]  /*0f40*/  IMAD.MOV.U32 R27, RZ, RZ, RZ ;  /* 0x000000ffff1b7224 */ /* 0x000fe400078e00ff */
[----:B------:R-:W-:-:S05]  /*0f50*/  IMAD R26, R28, R25, R26 ;  /* 0x000000191c1a7224 */ /* 0x000fca00078e021a */
[----:B------:R-:W-:-:S13]  /*0f60*/  ISETP.GE.U32.AND P1, PT, R26, R28, PT ;  /* 0x0000001c1a00720c */ /* 0x000fda0003f26070 */
[----:B------:R-:W-:-:S04]  /*0f70*/  @P1 IADD3 R26, PT, PT, -R28, R26, RZ ;  /* 0x0000001a1c1a1210 */ /* 0x000fc80007ffe1ff */
[----:B------:R-:W-:-:S13]  /*0f80*/  ISETP.GE.U32.AND P1, PT, R26, R28, PT ;  /* 0x0000001c1a00720c */ /* 0x000fda0003f26070 */
[----:B------:R-:W-:Y:S01]  /*0f90*/  @P1 IMAD.IADD R26, R26, 0x1, -R28 ;  /* 0x000000011a1a1824 */ /* 0x000fe200078e0a1c */
[----:B------:R-:W-:Y:S01]  /*0fa0*/  @!P2 LOP3.LUT R26, RZ, R28, RZ, 0x33, !PT ;  /* 0x0000001cff1aa212 */ /* 0x000fe200078e33ff */
[----:B------:R-:W-:Y:S06]  /*0fb0*/  BRA `(.L_x_22) ;  /* 0x0000000000147947 */ /* 0x000fec0003800000 */
.L_x_21:
[----:B------:R-:W-:Y:S02]  /*0fc0*/  MOV R2, R26 ;  /* 0x0000001a00027202 */ /* 0x000fe40000000f00 */
[----:B------:R-:W-:-:S07]  /*0fd0*/  MOV R24, 0xff0 ;  /* 0x00000ff000187802 */ /* 0x000fce0000000f00 */
[----:B------:R-:W-:Y:S05]  /*0fe0*/  CALL.REL.NOINC `($__internal_0_$__cuda_sm20_rem_u64) ;  /* 0x0000003400e87944 */ /* 0x000fea0003c00000 */
[----:B------:R-:W-:Y:S02]  /*0ff0*/  IMAD.MOV.U32 R26, RZ, RZ, R2 ;  /* 0x000000ffff1a7224 */ /* 0x000fe400078e0002 */
[----:B------:R-:W-:-:S07]  /*1000*/  IMAD.MOV.U32 R27, RZ, RZ, R25 ;  /* 0x000000ffff1b7224 */ /* 0x000fce00078e0019 */
.L_x_22:
[----:B------:R-:W-:Y:S05]  /*1010*/  BSYNC.RECONVERGENT B3 ;  /* 0x0000000000037941 */ /* 0x000fea0003800200 */
.L_x_20:
[----:B------:R-:W2:Y:S04]  /*1020*/  LDG.E R35, desc[UR10][R20.64] ;  /* 0x0000000a14237981 */ /* 0x000ea8000c1e1900 */
[----:B------:R-:W2:Y:S01]  /*1030*/  LDG.E.64.CONSTANT R24, desc[UR10][R18.64] ;  /* 0x0000000a12187981 */ /* 0x000ea2000c1e9b00 */
[----:B------:R-:W-:Y:S01]  /*1040*/  IADD3 R29, P2, P3, R26, R32, R29 ;  /* 0x000000201a1d7210 */ /* 0x000fe20007b5e01d */
[----:B------:R-:W-:Y:S03]  /*1050*/  BSSY.RECONVERGENT B3, `(.L_x_23) ;  /* 0x000001f000037945 */ /* 0x000fe60003800200 */
[----:B------:R-:W-:Y:S01]  /*1060*/  IADD3.X R31, PT, PT, R27, R33, R31, P2, P3 ;  /* 0x000000211b1f7210 */ /* 0x000fe200017e641f */
[----:B--2---:R-:W-:-:S02]  /*1070*/  IMAD R37, R25, R35, RZ ;  /* 0x0000002319257224 */ /* 0x004fc400078e02ff */
[----:B------:R-:W-:-:S05]  /*1080*/  IMAD.WIDE.U32 R24, R24, R35, RZ ;  /* 0x0000002318187225 */ /* 0x000fca00078e00ff */
[----:B------:R-:W-:-:S04]  /*1090*/  IADD3 R0, PT, PT, R25, R37, RZ ;  /* 0x0000002519007210 */ /* 0x000fc80007ffe0ff */
[----:B------:R-:W-:-:S13]  /*10a0*/  ISETP.NE.U32.AND P1, PT, R0, RZ, PT ;  /* 0x000000ff0000720c */ /* 0x000fda0003f25070 */
[----:B------:R-:W-:Y:S05]  /*10b0*/  @P1 BRA `(.L_x_24) ;  /* 0x00000000004c1947 */ /* 0x000fea0003800000 */
[----:B------:R-:W0:Y:S01]  /*10c0*/  I2F.U32.RP R2, R28 ;  /* 0x0000001c00027306 */ /* 0x000e220000209000 */
[----:B------:R-:W-:Y:S01]  /*10d0*/  IMAD.MOV R25, RZ, RZ, -R28 ;  /* 0x000000ffff197224 */ /* 0x000fe200078e0a1c */
[----:B------:R-:W-:Y:S01]  /*10e0*/  ISETP.NE.U32.AND P2, PT, R28, RZ, PT ;  /* 0x000000ff1c00720c */ /* 0x000fe20003f45070 */
[----:B------:R-:W-:-:S05]  /*10f0*/  IMAD.MOV.U32 R33, RZ, RZ, RZ ;  /* 0x000000ffff217224 */ /* 0x000fca00078e00ff */
[----:B0-----:R-:W0:Y:S02]  /*1100*/  MUFU.RCP R2, R2 ;  /* 0x0000000200027308 */ /* 0x001e240000001000 */
[----:B0-----:R-:W-:-:S06]  /*1110*/  VIADD R26, R2, 0xffffffe ;  /* 0x0ffffffe021a7836 */ /* 0x001fcc0000000000 */
[----:B------:R0:W1:Y:S02]  /*1120*/  F2I.FTZ.U32.TRUNC.NTZ R27, R26 ;  /* 0x0000001a001b7305 */ /* 0x000064000021f000 */
[----:B0-----:R-:W-:Y:S02]  /*1130*/  HFMA2 R26, -RZ, RZ, 0, 0 ;  /* 0x00000000ff1a7431 */ /* 0x001fe400000001ff */
[----:B-1----:R-:W-:-:S04]  /*1140*/  IMAD R25, R25, R27, RZ ;  /* 0x0000001b19197224 */ /* 0x002fc800078e02ff */
[----:B------:R-:W-:-:S06]  /*1150*/  IMAD.HI.U32 R25, R27, R25, R26 ;  /* 0x000000191b197227 */ /* 0x000fcc00078e001a */
[----:B------:R-:W-:-:S04]  /*1160*/  IMAD.HI.U32 R0, R25, R24, RZ ;  /* 0x0000001819007227 */ /* 0x000fc800078e00ff */
[----:B------:R-:W-:-:S04]  /*1170*/  IMAD.MOV R25, RZ, RZ, -R0 ;  /* 0x000000ffff197224 */ /* 0x000fc800078e0a00 */
[----:B------:R-:W-:-:S05]  /*1180*/  IMAD R32, R28, R25, R24 ;  /* 0x000000191c207224 */ /* 0x000fca00078e0218 */
[----:B------:R-:W-:-:S13]  /*1190*/  ISETP.GE.U32.AND P1, PT, R32, R28, PT ;  /* 0x0000001c2000720c */ /* 0x000fda0003f26070 */
[----:B------:R-:W-:-:S05]  /*11a0*/  @P1 IMAD.IADD R32, R32, 0x1, -R28 ;  /* 0x0000000120201824 */ /* 0x000fca00078e0a1c */
[----:B------:R-:W-:-:S13]  /*11b0*/  ISETP.GE.U32.AND P1, PT, R32, R28, PT ;  /* 0x0000001c2000720c */ /* 0x000fda0003f26070 */
[----:B------:R-:W-:Y:S02]  /*11c0*/  @P1 IADD3 R32, PT, PT, -R28, R32, RZ ;  /* 0x000000201c201210 */ /* 0x000fe40007ffe1ff */
[----:B------:R-:W-:Y:S01]  /*11d0*/  @!P2 LOP3.LUT R32, RZ, R28, RZ, 0x33, !PT ;  /* 0x0000001cff20a212 */ /* 0x000fe200078e33ff */
[----:B------:R-:W-:Y:S06]  /*11e0*/  BRA `(.L_x_25) ;  /* 0x0000000000147947 */ /* 0x000fec0003800000 */
.L_x_24:
[----:B------:R-:W-:Y:S01]  /*11f0*/  IMAD.MOV.U32 R2, RZ, RZ, R24 ;  /* 0x000000ffff027224 */ /* 0x000fe200078e0018 */
[----:B------:R-:W-:-:S07]  /*1200*/  MOV R24, 0x1220 ;  /* 0x0000122000187802 */ /* 0x000fce0000000f00 */
[----:B------:R-:W-:Y:S05]  /*1210*/  CALL.REL.NOINC `($__internal_0_$__cuda_sm20_rem_u64) ;  /* 0x00000034005c7944 */ /* 0x000fea0003c00000 */
[----:B------:R-:W-:Y:S01]  /*1220*/  MOV R32, R2 ;  /* 0x0000000200207202 */ /* 0x000fe20000000f00 */
[----:B------:R-:W-:-:S07]  /*1230*/  IMAD.MOV.U32 R33, RZ, RZ, R25 ;  /* 0x000000ffff217224 */ /* 0x000fce00078e0019 */
.L_x_25:
[----:B------:R-:W-:Y:S05]  /*1240*/  BSYNC.RECONVERGENT B3 ;  /* 0x0000000000037941 */ /* 0x000fea0003800200 */
.L_x_23:
        /* <DEDUP_REMOVED lines=9> */
[----:B------:R-:W-:Y:S01]  /*12e0*/  IMAD.MOV R27, RZ, RZ, -R28 ;  /* 0x000000ffff1b7224 */ /* 0x000fe200078e0a1c */
[----:B------:R-:W-:-:S06]  /*12f0*/  ISETP.NE.U32.AND P2, PT, R28, RZ, PT ;  /* 0x000000ff1c00720c */ /* 0x000fcc0003f45070 */
[----:B0-----:R-:W0:Y:S02]  /*1300*/  MUFU.RCP R2, R2 ;  /* 0x0000000200027308 */ /* 0x001e240000001000 */
[----:B0-----:R-:W-:-:S06]  /*1310*/  IADD3 R24, PT, PT, R2, 0xffffffe, RZ ;  /* 0x0ffffffe02187810 */ /* 0x001fcc0007ffe0ff */
[----:B------:R0:W1:Y:S02]  /*1320*/  F2I.FTZ.U32.TRUNC.NTZ R25, R24 ;  /* 0x0000001800197305 */ /* 0x000064000021f000 */
[----:B0-----:R-:W-:Y:S02]  /*1330*/  IMAD.MOV.U32 R24, RZ, RZ, RZ ;  /* 0x000000ffff187224 */ /* 0x001fe400078e00ff */
[----:B-1----:R-:W-:-:S04]  /*1340*/  IMAD R27, R27, R25, RZ ;  /* 0x000000191b1b7224 */ /* 0x002fc800078e02ff */
[----:B------:R-:W-:-:S06]  /*1350*/  IMAD.HI.U32 R27, R25, R27, R24 ;  /* 0x0000001b191b7227 */ /* 0x000fcc00078e0018 */
[----:B------:R-:W-:-:S04]  /*1360*/  IMAD.HI.U32 R0, R27, R26, RZ ;  /* 0x0000001a1b007227 */ /* 0x000fc800078e00ff */
[----:B------:R-:W-:Y:S01]  /*1370*/  HFMA2 R27, -RZ, RZ, 0, 0 ;  /* 0x00000000ff1b7431 */ /* 0x000fe200000001ff */
        /* <DEDUP_REMOVED lines=8> */
.L_x_27:
[----:B------:R-:W-:Y:S01]  /*1400*/  IMAD.MOV.U32 R2, RZ, RZ, R26 ;  /* 0x000000ffff027224 */ /* 0x000fe200078e001a */
[----:B------:R-:W-:-:S07]  /*1410*/  MOV R24, 0x1430 ;  /* 0x0000143000187802 */ /* 0x000fce0000000f00 */
[----:B------:R-:W-:Y:S05]  /*1420*/  CALL.REL.NOINC `($__internal_0_$__cuda_sm20_rem_u64) ;  /* 0x0000003000d87944 */ /* 0x000fea0003c00000 */
[----:B------:R-:W-:Y:S01]  /*1430*/  IMAD.MOV.U32 R26, RZ, RZ, R2 ;  /* 0x000000ffff1a7224 */ /* 0x000fe200078e0002 */
[----:B------:R-:W-:-:S07]  /*1440*/  MOV R27, R25 ;  /* 0x00000019001b7202 */ /* 0x000fce0000000f00 */
.L_x_28:
[----:B------:R-:W-:Y:S05]  /*1450*/  BSYNC.RECONVERGENT B3 ;  /* 0x0000000000037941 */ /* 0x000fea0003800200 */
.L_x_26:
        /* <DEDUP_REMOVED lines=29> */
.L_x_30:
[----:B------:R-:W-:Y:S02]  /*1630*/  MOV R2, R24 ;  /* 0x0000001800027202 */ /* 0x000fe40000000f00 */
[----:B------:R-:W-:-:S07]  /*1640*/  MOV R24, 0x1660 ;  /* 0x0000166000187802 */ /* 0x000fce0000000f00 */
[----:B------:R-:W-:Y:S05]  /*1650*/  CALL.REL.NOINC `($__internal_0_$__cuda_sm20_rem_u64) ;  /* 0x00000030004c7944 */ /* 0x000fea0003c00000 */
[----:B------:R-:W-:Y:S02]  /*1660*/  IMAD.MOV.U32 R32, RZ, RZ, R2 ;  /* 0x000000ffff207224 */ /* 0x000fe400078e0002 */
[----:B------:R-:W-:-:S07]  /*1670*/  IMAD.MOV.U32 R33, RZ, RZ, R25 ;  /* 0x000000ffff217224 */ /* 0x000fce00078e0019 */
.L_x_31:
[----:B------:R-:W-:Y:S05]  /*1680*/  BSYNC.RECONVERGENT B3 ;  /* 0x0000000000037941 */ /* 0x000fea0003800200 */
.L_x_29:
        /* <DEDUP_REMOVED lines=9> */
[----:B------:R-:W-:Y:S02]  /*1720*/  HFMA2 R24, -RZ, RZ, 0, 0 ;  /* 0x00000000ff187431 */ /* 0x000fe400000001ff */
[----:B------:R-:W-:Y:S01]  /*1730*/  IMAD.MOV R35, RZ, RZ, -R28 ;  /* 0x000000ffff237224 */ /* 0x000fe200078e0a1c */
[----:B------:R-:W-:-:S04]  /*1740*/  ISETP.NE.U32.AND P2, PT, R28, RZ, PT ;  /* 0x000000ff1c00720c */ /* 0x000fc80003f45070 */
[----:B0-----:R-:W0:Y:S02]  /*1750*/  MUFU.RCP R2, R2 ;  /* 0x0000000200027308 */ /* 0x001e240000001000 */
[----:B0-----:R-:W-:-:S06]  /*1760*/  VIADD R27, R2, 0xffffffe ;  /* 0x0ffffffe021b7836 */ /* 0x001fcc0000000000 */
[----:B------:R-:W0:Y:S02]  /*1770*/  F2I.FTZ.U32.TRUNC.NTZ R25, R27 ;  /* 0x0000001b00197305 */ /* 0x000e24000021f000 */
[----:B0-----:R-:W-:-:S04]  /*1780*/  IMAD R35, R35, R25, RZ ;  /* 0x0000001923237224 */ /* 0x001fc800078e02ff */
[----:B------:R-:W-:-:S06]  /*1790*/  IMAD.HI.U32 R35, R25, R35, R24 ;  /* 0x0000002319237227 */ /* 0x000fcc00078e0018 */
[----:B------:R-:W-:-:S04]  /*17a0*/  IMAD.HI.U32 R0, R35, R26, RZ ;  /* 0x0000001a23007227 */ /* 0x000fc800078e00ff */
[----:B------:R-:W-:-:S04]  /*17b0*/  IMAD.MOV R25, RZ, RZ, -R0 ;  /* 0x000000ffff197224 */ /* 0x000fc800078e0a00 */
[----:B------:R-:W-:Y:S02]  /*17c0*/  IMAD R24, R28, R25, R26 ;  /* 0x000000191c187224 */ /* 0x000fe400078e021a */
[----:B------:R-:W-:-:S03]  /*17d0*/  IMAD.MOV.U32 R25, RZ, RZ, RZ ;  /* 0x000000ffff197224 */ /* 0x000fc600078e00ff */
[----:B------:R-:W-:-:S13]  /*17e0*/  ISETP.GE.U32.AND P1, PT, R24, R28, PT ;  /* 0x0000001c1800720c */ /* 0x000fda0003f26070 */
[----:B------:R-:W-:-:S05]  /*17f0*/  @P1 IMAD.IADD R24, R24, 0x1, -R28 ;  /* 0x0000000118181824 */ /* 0x000fca00078e0a1c */
[----:B------:R-:W-:-:S13]  /*1800*/  ISETP.GE.U32.AND P1, PT, R24, R28, PT ;  /* 0x0000001c1800720c */ /* 0x000fda0003f26070 */
[----:B------:R-:W-:Y:S02]  /*1810*/  @P1 IADD3 R24, PT, PT, -R28, R24, RZ ;  /* 0x000000181c181210 */ /* 0x000fe40007ffe1ff */
[----:B------:R-:W-:Y:S01]  /*1820*/  @!P2 LOP3.LUT R24, RZ, R28, RZ, 0x33, !PT ;  /* 0x0000001cff18a212 */ /* 0x000fe200078e33ff */
[----:B------:R-:W-:Y:S06]  /*1830*/  BRA `(.L_x_34) ;  /* 0x0000000000107947 */ /* 0x000fec0003800000 */
.L_x_33:
[----:B------:R-:W-:Y:S01]  /*1840*/  IMAD.MOV.U32 R2, RZ, RZ, R26 ;  /* 0x000000ffff027224 */ /* 0x000fe200078e001a */
[----:B------:R-:W-:-:S07]  /*1850*/  MOV R24, 0x1870 ;  /* 0x0000187000187802 */ /* 0x000fce0000000f00 */
[----:B------:R-:W-:Y:S05]  /*1860*/  CALL.REL.NOINC `($__internal_0_$__cuda_sm20_rem_u64) ;  /* 0x0000002c00c87944 */ /* 0x000fea0003c00000 */
[----:B------:R-:W-:-:S07]  /*1870*/  MOV R24, R2 ;  /* 0x0000000200187202 */ /* 0x000fce0000000f00 */
.L_x_34:
[----:B------:R-:W-:Y:S05]  /*1880*/  BSYNC.RECONVERGENT B3 ;  /* 0x0000000000037941 */ /* 0x000fea0003800200 */
.L_x_32:
[----:B------:R-:W-:Y:S01]  /*1890*/  VIADD R3, R3, 0x8 ;  /* 0x0000000803037836 */ /* 0x000fe20000000000 */
[----:B------:R-:W-:Y:S01]  /*18a0*/  IADD3 R20, P4, PT, R20, 0x400, RZ ;  /* 0x0000040014147810 */ /* 0x000fe20007f9e0ff */
[----:B------:R-:W-:Y:S01]  /*18b0*/  VIADD R6, R6, 0x100 ;  /* 0x0000010006067836 */ /* 0x000fe20000000000 */
[----:B------:R-:W-:Y:S02]  /*18c0*/  IADD3 R29, P2, P3, R24, R32, R29 ;  /* 0x00000020181d7210 */ /* 0x000fe40007b5e01d */
[----:B------:R-:W-:Y:S01]  /*18d0*/  ISETP.NE.AND P1, PT, R3, RZ, PT ;  /* 0x000000ff0300720c */ /* 0x000fe20003f25270 */
[----:B------:R-:W-:Y:S01]  /*18e0*/  IMAD.X R21, RZ, RZ, R21, P4 ;  /* 0x000000ffff157224 */ /* 0x000fe200020e0615 */
[----:B------:R-:W-:Y:S02]  /*18f0*/  IADD3 R18, P5, PT, R18, 0x800, RZ ;  /* 0x0000080012127810 */ /* 0x000fe40007fbe0ff */
[----:B------:R-:W-:Y:S02]  /*1900*/  IADD3.X R31, PT, PT, R25, R33, R31, P2, P3 ;  /* 0x00000021191f7210 */ /* 0x000fe400017e641f */
[----:B------:R-:W-:-:S07]  /*1910*/  IADD3.X R19, PT, PT, RZ, R19, RZ, P5, !PT ;  /* 0x00000013ff137210 */ /* 0x000fce0002ffe4ff */
[----:B------:R-:W-:Y:S05]  /*1920*/  @P1 BRA `(.L_x_35) ;  /* 0xffffffec00a41947 */ /* 0x000fea000383ffff */
.L_x_10:
[----:B------:R-:W-:Y:S05]  /*1930*/  BSYNC.RECONVERGENT B2 ;  /* 0x0000000000027941 */ /* 0x000fea0003800200 */
.L_x_9:
[----:B------:R-:W-:-:S13]  /*1940*/  ISETP.NE.AND P1, PT, R4, RZ, PT ;  /* 0x000000ff0400720c */ /* 0x000fda0003f25270 */
[----:B------:R-:W-:Y:S05]  /*1950*/  @!P1 BRA `(.L_x_8) ;  /* 0x0000001000249947 */ /* 0x000fea0003800000 */
[----:B------:R-:W-:Y:S01]  /*1960*/  ISETP.GE.U32.AND P1, PT, R4, 0x4, PT ;  /* 0x000000040400780c */ /* 0x000fe20003f26070 */
[----:B------:R-:W-:-:S12]  /*1970*/  BSSY.RECONVERGENT B2, `(.L_x_36) ;  /* 0x000008f000027945 */ /* 0x000fd80003800200 */
[----:B------:R-:W-:Y:S05]  /*1980*/  @!P1 BRA `(.L_x_37) ;  /* 0x0000000800349947 */ /* 0x000fea0003800000 */
[----:B------:R-:W0:Y:S01]  /*1990*/  LDCU.64 UR8, c[0x0][0x3b0] ;  /* 0x00007600ff0877ac */ /* 0x000e220008000a00 */
[----:B------:R-:W-:Y:S01]  /*19a0*/  IADD3 R0, P1, PT, R5, R6, RZ ;  /* 0x0000000605007210 */ /* 0x000fe20007f3e0ff */
[----:B------:R-:W-:-:S04]  /*19b0*/  IMAD.WIDE.U32 R20, R6, 0x4, R16 ;  /* 0x0000000406147825 */ /* 0x000fc800078e0010 */
[----:B------:R-:W-:Y:S01]  /*19c0*/  IMAD.X R3, RZ, RZ, RZ, P1 ;  /* 0x000000ffff037224 */ /* 0x000fe200008e06ff */
[----:B0-----:R-:W-:-:S04]  /*19d0*/  LEA R18, P1, R0, UR8, 0x3 ;  /* 0x0000000800127c11 */ /* 0x001fc8000f8218ff */
[----:B------:R-:W-:Y:S02]  /*19e0*/  LEA.HI.X R19, R0, UR9, R3, 0x3, P1 ;  /* 0x0000000900137c11 */ /* 0x000fe400088f1c03 */
        /* <DEDUP_REMOVED lines=8> */
[----:B-----5:R-:W0:Y:S01]  /*1a70*/  I2F.U32.RP R4, R28 ;  /* 0x0000001c00047306 */ /* 0x020e220000209000 */
        /* <DEDUP_REMOVED lines=18> */
.L_x_39:
[----:B------:R-:W-:Y:S01]  /*1ba0*/  IMAD.MOV.U32 R2, RZ, RZ, R24 ;  /* 0x000000ffff027224 */ /* 0x000fe200078e0018 */
[----:B------:R-:W-:-:S07]  /*1bb0*/  MOV R24, 0x1bd0 ;  /* 0x00001bd000187802 */ /* 0x000fce0000000f00 */
[----:B-----5:R-:W-:Y:S05]  /*1bc0*/  CALL.REL.NOINC `($__internal_0_$__cuda_sm20_rem_u64) ;  /* 0x0000002800f07944 */ /* 0x020fea0003c00000 */
[----:B------:R-:W-:-:S07]  /*1bd0*/  MOV R24, R2 ;  /* 0x0000000200187202 */ /* 0x000fce0000000f00 */
.L_x_40:
[----:B------:R-:W-:Y:S05]  /*1be0*/  BSYNC.RECONVERGENT B3 ;  /* 0x0000000000037941 */ /* 0x000fea0003800200 */
.L_x_38:
[----:B------:R-:W2:Y:S04]  /*1bf0*/  LDG.E R27, desc[UR10][R20.64+0x80] ;  /* 0x0000800a141b7981 */ /* 0x000ea8000c1e1900 */
[----:B------:R-:W2:Y:S01]  /*1c00*/  LDG.E.64.CONSTANT R2, desc[UR10][R18.64+0x100] ;  /* 0x0001000a12027981 */ /* 0x000ea2000c1e9b00 */
[----:B------:R-:W-:Y:S01]  /*1c10*/  IADD3 R29, P2, PT, R24, R29, RZ ;  /* 0x0000001d181d7210 */ /* 0x000fe20007f5e0ff */
[----:B------:R-:W-:Y:S04]  /*1c20*/  BSSY.RECONVERGENT B3, `(.L_x_41) ;  /* 0x000001e000037945 */ /* 0x000fe80003800200 */
[----:B------:R-:W-:-:S02]  /*1c30*/  IMAD.X R31, R25, 0x1, R31, P2 ;  /* 0x00000001191f7824 */ /* 0x000fc400010e061f */
[-C--:B--2---:R-:W-:Y:S02]  /*1c40*/  IMAD R33, R3, R27.reuse, RZ ;  /* 0x0000001b03217224 */ /* 0x084fe400078e02ff */
        /* <DEDUP_REMOVED lines=23> */
.L_x_42:
[----:B------:R-:W-:-:S07]  /*1dc0*/  MOV R24, 0x1de0 ;  /* 0x00001de000187802 */ /* 0x000fce0000000f00 */
[----:B------:R-:W-:Y:S05]  /*1dd0*/  CALL.REL.NOINC `($__internal_0_$__cuda_sm20_rem_u64) ;  /* 0x00000028006c7944 */ /* 0x000fea0003c00000 */
[----:B------:R-:W-:Y:S01]  /*1de0*/  IMAD.MOV.U32 R32, RZ, RZ, R2 ;  /* 0x000000ffff207224 */ /* 0x000fe200078e0002 */
[----:B------:R-:W-:-:S07]  /*1df0*/  MOV R33, R25 ;  /* 0x0000001900217202 */ /* 0x000fce0000000f00 */
.L_x_43:
[----:B------:R-:W-:Y:S05]  /*1e00*/  BSYNC.RECONVERGENT B3 ;  /* 0x0000000000037941 */ /* 0x000fea0003800200 */
.L_x_41:
        /* <DEDUP_REMOVED lines=9> */
[----:B------:R-:W-:Y:S02]  /*1ea0*/  HFMA2 R2, -RZ, RZ, 0, 0 ;  /* 0x00000000ff027431 */ /* 0x000fe400000001ff */
[----:B------:R-:W-:Y:S01]  /*1eb0*/  IMAD.MOV R27, RZ, RZ, -R28 ;  /* 0x000000ffff1b7224 */ /* 0x000fe200078e0a1c */
[----:B------:R-:W-:-:S04]  /*1ec0*/  ISETP.NE.U32.AND P2, PT, R28, RZ, PT ;  /* 0x000000ff1c00720c */ /* 0x000fc80003f45070 */
[----:B0-----:R-:W0:Y:S02]  /*1ed0*/  MUFU.RCP R4, R4 ;  /* 0x0000000400047308 */ /* 0x001e240000001000 */
[----:B0-----:R-:W-:-:S06]  /*1ee0*/  IADD3 R25, PT, PT, R4, 0xffffffe, RZ ;  /* 0x0ffffffe04197810 */ /* 0x001fcc0007ffe0ff */
[----:B------:R-:W0:Y:S02]  /*1ef0*/  F2I.FTZ.U32.TRUNC.NTZ R3, R25 ;  /* 0x0000001900037305 */ /* 0x000e24000021f000 */
[----:B0-----:R-:W-:-:S04]  /*1f00*/  IMAD R27, R27, R3, RZ ;  /* 0x000000031b1b7224 */ /* 0x001fc800078e02ff */
[----:B------:R-:W-:-:S06]  /*1f10*/  IMAD.HI.U32 R27, R3, R27, R2 ;  /* 0x0000001b031b7227 */ /* 0x000fcc00078e0002 */
[----:B------:R-:W-:-:S04]  /*1f20*/  IMAD.HI.U32 R0, R27, R24, RZ ;  /* 0x000000181b007227 */ /* 0x000fc800078e00ff */
[----:B------:R-:W-:-:S04]  /*1f30*/  IMAD.MOV R3, RZ, RZ, -R0 ;  /* 0x000000ffff037224 */ /* 0x000fc800078e0a00 */
[----:B------:R-:W-:Y:S01]  /*1f40*/  IMAD R2, R28, R3, R24 ;  /* 0x000000031c027224 */ /* 0x000fe200078e0218 */
[----:B------:R-:W-:-:S04]  /*1f50*/  MOV R3, RZ ;  /* 0x000000ff00037202 */ /* 0x000fc80000000f00 */
[----:B------:R-:W-:-:S13]  /*1f60*/  ISETP.GE.U32.AND P1, PT, R2, R28, PT ;  /* 0x0000001c0200720c */ /* 0x000fda0003f26070 */
[----:B------:R-:W-:-:S04]  /*1f70*/  @P1 IADD3 R2, PT, PT, -R28, R2, RZ ;  /* 0x000000021c021210 */ /* 0x000fc80007ffe1ff */
[----:B------:R-:W-:-:S13]  /*1f80*/  ISETP.GE.U32.AND P1, PT, R2, R28, PT ;  /* 0x0000001c0200720c */ /* 0x000fda0003f26070 */
[----:B------:R-:W-:Y:S01]  /*1f90*/  @P1 IMAD.IADD R2, R2, 0x1, -R28 ;  /* 0x0000000102021824 */ /* 0x000fe200078e0a1c */
[----:B------:R-:W-:Y:S01]  /*1fa0*/  @!P2 LOP3.LUT R2, RZ, R28, RZ, 0x33, !PT ;  /* 0x0000001cff02a212 */ /* 0x000fe200078e33ff */
[----:B------:R-:W-:Y:S06]  /*1fb0*/  BRA `(.L_x_46) ;  /* 0x0000000000107947 */ /* 0x000fec0003800000 */
.L_x_45:
[----:B------:R-:W-:Y:S01]  /*1fc0*/  IMAD.MOV.U32 R2, RZ, RZ, R24 ;  /* 0x000000ffff027224 */ /* 0x000fe200078e0018 */
[----:B------:R-:W-:-:S07]  /*1fd0*/  MOV R24, 0x1ff0 ;  /* 0x00001ff000187802 */ /* 0x000fce0000000f00 */
[----:B------:R-:W-:Y:S05]  /*1fe0*/  CALL.REL.NOINC `($__internal_0_$__cuda_sm20_rem_u64) ;  /* 0x0000002400e87944 */ /* 0x000fea0003c00000 */
[----:B------:R-:W-:-:S07]  /*1ff0*/  MOV R3, R25 ;  /* 0x0000001900037202 */ /* 0x000fce0000000f00 */
.L_x_46:
[----:B------:R-:W-:Y:S05]  /*2000*/  BSYNC.RECONVERGENT B3 ;  /* 0x0000000000037941 */ /* 0x000fea0003800200 */
.L_x_44:
        /* <DEDUP_REMOVED lines=29> */
.L_x_48:
[----:B------:R-:W-:Y:S01]  /*21e0*/  IMAD.MOV.U32 R2, RZ, RZ, R24 ;  /* 0x000000ffff027224 */ /* 0x000fe200078e0018 */
[----:B------:R-:W-:-:S07]  /*21f0*/  MOV R24, 0x2210 ;  /* 0x0000221000187802 */ /* 0x000fce0000000f00 */
[----:B------:R-:W-:Y:S05]  /*2200*/  CALL.REL.NOINC `($__internal_0_$__cuda_sm20_rem_u64) ;  /* 0x0000002400607944 */ /* 0x000fea0003c00000 */
[----:B------:R-:W-:-:S07]  /*2210*/  MOV R3, R25 ;  /* 0x0000001900037202 */ /* 0x000fce0000000f00 */
.L_x_49:
[----:B------:R-:W-:Y:S05]  /*2220*/  BSYNC.RECONVERGENT B3 ;  /* 0x0000000000037941 */ /* 0x000fea0003800200 */
.L_x_47:
[----:B------:R-:W-:Y:S01]  /*2230*/  IADD3 R29, P1, PT, R2, R29, RZ ;  /* 0x0000001d021d7210 */ /* 0x000fe20007f3e0ff */
[----:B------:R-:W-:-:S03]  /*2240*/  VIADD R6, R6, 0x80 ;  /* 0x0000008006067836 */ /* 0x000fc60000000000 */
[----:B------:R-:W-:-:S09]  /*2250*/  IADD3.X R31, PT, PT, R3, R31, RZ, P1, !PT ;  /* 0x0000001f031f7210 */ /* 0x000fd20000ffe4ff */
.L_x_37:
[----:B------:R-:W-:Y:S05]  /*2260*/  BSYNC.RECONVERGENT B2 ;  /* 0x0000000000027941 */ /* 0x000fea0003800200 */
.L_x_36:
[----:B------:R-:W-:-:S13]  /*2270*/  LOP3.LUT P1, R7, R7, 0x3, RZ, 0xc0, !PT ;  /* 0x0000000307077812 */ /* 0x000fda000782c0ff */
[----:B------:R-:W-:Y:S05]  /*2280*/  @!P1 BRA `(.L_x_8) ;  /* 0x0000000400d89947 */ /* 0x000fea0003800000 */
[----:B------:R-:W-:Y:S01]  /*2290*/  ISETP.NE.AND P1, PT, R7, 0x1, PT ;  /* 0x000000010700780c */ /* 0x000fe20003f25270 */
        /* <DEDUP_REMOVED lines=22> */
[----:B------:R-:W0:Y:S02]  /*2400*/  F2I.FTZ.U32.TRUNC.NTZ R3, R7 ;  /* 0x0000000700037305 */ /* 0x000e24000021f000 */
[----:B0-----:R-:W-:-:S04]  /*2410*/  IMAD R25, R25, R3, RZ ;  /* 0x0000000319197224 */ /* 0x001fc800078e02ff */
[----:B------:R-:W-:-:S06]  /*2420*/  IMAD.HI.U32 R25, R3, R25, R2 ;  /* 0x0000001903197227 */ /* 0x000fcc00078e0002 */
[----:B------:R-:W-:-:S05]  /*2430*/  IMAD.HI.U32 R0, R25, R24, RZ ;  /* 0x0000001819007227 */ /* 0x000fca00078e00ff */
[----:B------:R-:W-:-:S05]  /*2440*/  IADD3 R3, PT, PT, -R0, RZ, RZ ;  /* 0x000000ff00037210 */ /* 0x000fca0007ffe1ff */
        /* <DEDUP_REMOVED lines=8> */
.L_x_53:
[----:B------:R-:W-:Y:S02]  /*24d0*/  MOV R2, R24 ;  /* 0x0000001800027202 */ /* 0x000fe40000000f00 */
[----:B------:R-:W-:-:S07]  /*24e0*/  MOV R24, 0x2500 ;  /* 0x0000250000187802 */ /* 0x000fce0000000f00 */
[----:B-----5:R-:W-:Y:S05]  /*24f0*/  CALL.REL.NOINC `($__internal_0_$__cuda_sm20_rem_u64) ;  /* 0x0000002000a47944 */ /* 0x020fea0003c00000 */
[----:B------:R-:W-:-:S07]  /*2500*/  IMAD.MOV.U32 R3, RZ, RZ, R25 ;  /* 0x000000ffff037224 */ /* 0x000fce00078e0019 */
.L_x_54:
[----:B------:R-:W-:Y:S05]  /*2510*/  BSYNC.RECONVERGENT B3 ;  /* 0x0000000000037941 */ /* 0x000fea0003800200 */
.L_x_52:
[----:B------:R-:W2:Y:S04]  /*2520*/  LDG.E R21, desc[UR10][R20.64+0x80] ;  /* 0x0000800a14157981 */ /* 0x000ea8000c1e1900 */
[----:B------:R-:W2:Y:S01]  /*2530*/  LDG.E.64.CONSTANT R18, desc[UR10][R18.64+0x100] ;  /* 0x0001000a12127981 */ /* 0x000ea2000c1e9b00 */
[----:B------:R-:W-:Y:S01]  /*2540*/  IADD3 R29, P2, PT, R2, R29, RZ ;  /* 0x0000001d021d7210 */ /* 0x000fe20007f5e0ff */
[----:B------:R-:W-:Y:S04]  /*2550*/  BSSY.RECONVERGENT B3, `(.L_x_55) ;  /* 0x000001e000037945 */ /* 0x000fe80003800200 */
[----:B------:R-:W-:-:S02]  /*2560*/  IMAD.X R31, R3, 0x1, R31, P2 ;  /* 0x00000001031f7824 */ /* 0x000fc400010e061f */
        /* <DEDUP_REMOVED lines=24> */
.L_x_56:
[----:B------:R-:W-:Y:S01]  /*26f0*/  IMAD.MOV.U32 R2, RZ, RZ, R24 ;  /* 0x000000ffff027224 */ /* 0x000fe200078e0018 */
[----:B------:R-:W-:-:S07]  /*2700*/  MOV R24, 0x2720 ;  /* 0x0000272000187802 */ /* 0x000fce0000000f00 */
[----:B------:R-:W-:Y:S05]  /*2710*/  CALL.REL.NOINC `($__internal_0_$__cuda_sm20_rem_u64) ;  /* 0x00000020001c7944 */ /* 0x000fea0003c00000 */
[----:B------:R-:W-:-:S07]  /*2720*/  MOV R3, R25 ;  /* 0x0000001900037202 */ /* 0x000fce0000000f00 */
.L_x_57:
[----:B------:R-:W-:Y:S05]  /*2730*/  BSYNC.RECONVERGENT B3 ;  /* 0x0000000000037941 */ /* 0x000fea0003800200 */
.L_x_55:
[----:B------:R-:W-:Y:S01]  /*2740*/  IADD3 R29, P1, PT, R2, R29, RZ ;  /* 0x0000001d021d7210 */ /* 0x000fe20007f3e0ff */
[----:B------:R-:W-:-:S03]  /*2750*/  VIADD R6, R6, 0x40 ;  /* 0x0000004006067836 */ /* 0x000fc60000000000 */
[----:B------:R-:W-:-:S09]  /*2760*/  IADD3.X R31, PT, PT, R3, R31, RZ, P1, !PT ;  /* 0x0000001f031f7210 */ /* 0x000fd20000ffe4ff */
.L_x_51:
[----:B------:R-:W-:Y:S05]  /*2770*/  BSYNC.RECONVERGENT B2 ;  /* 0x0000000000027941 */ /* 0x000fea0003800200 */
.L_x_50:
[----:B------:R-:W-:-:S13]  /*2780*/  LOP3.LUT P1, RZ, R8, 0x20, RZ, 0xc0, !PT ;  /* 0x0000002008ff7812 */ /* 0x000fda000782c0ff */
[----:B------:R-:W-:Y:S05]  /*2790*/  @P1 BRA `(.L_x_8) ;  /* 0x0000000000941947 */ /* 0x000fea0003800000 */
[----:B------:R-:W0:Y:S01]  /*27a0*/  LDCU.64 UR8, c[0x0][0x3b0] ;  /* 0x00007600ff0877ac */ /* 0x000e220008000a00 */
[----:B------:R-:W-:Y:S01]  /*27b0*/  IADD3 R0, P1, PT, R5, R6, RZ ;  /* 0x0000000605007210 */ /* 0x000fe20007f3e0ff */
[----:B------:R-:W-:-:S04]  /*27c0*/  IMAD.WIDE.U32 R4, R6, 0x4, R16 ;  /* 0x0000000406047825 */ /* 0x000fc800078e0010 */
[----:B------:R-:W-:Y:S02]  /*27d0*/  IMAD.X R3, RZ, RZ, RZ, P1 ;  /* 0x000000ffff037224 */ /* 0x000fe400008e06ff */
[----:B------:R-:W2:Y:S01]  /*27e0*/  LDG.E R5, desc[UR10][R4.64] ;  /* 0x0000000a04057981 */ /* 0x000ea2000c1e1900 */
[----:B0-----:R-:W-:-:S04]  /*27f0*/  LEA R2, P1, R0, UR8, 0x3 ;  /* 0x0000000800027c11 */ /* 0x001fc8000f8218ff */
[----:B------:R-:W-:-:S06]  /*2800*/  LEA.HI.X R3, R0, UR9, R3, 0x3, P1 ;  /* 0x0000000900037c11 */ /* 0x000fcc00088f1c03 */
[----:B------:R-:W2:Y:S02]  /*2810*/  LDG.E.64.CONSTANT R2, desc[UR10][R2.64] ;  /* 0x0000000a02027981 */ /* 0x000ea4000c1e9b00 */
[-C--:B--2---:R-:W-:Y:S02]  /*2820*/  IMAD R7, R3, R5.reuse, RZ ;  /* 0x0000000503077224 */ /* 0x084fe400078e02ff */
[----:B------:R-:W-:-:S05]  /*2830*/  IMAD.WIDE.U32 R2, R2, R5, RZ ;  /* 0x0000000502027225 */ /* 0x000fca00078e00ff */
[----:B------:R-:W-:-:S04]  /*2840*/  IADD3 R0, PT, PT, R3, R7, RZ ;  /* 0x0000000703007210 */ /* 0x000fc80007ffe0ff */
[----:B------:R-:W-:-:S13]  /*2850*/  ISETP.NE.U32.AND P1, PT, R0, RZ, PT ;  /* 0x000000ff0000720c */ /* 0x000fda0003f25070 */
[----:B------:R-:W-:Y:S05]  /*2860*/  @P1 BRA `(.L_x_58) ;  /* 0x0000000000501947 */ /* 0x000fea0003800000 */
[----:B-----5:R-:W0:Y:S01]  /*2870*/  I2F.U32.RP R6, R28 ;  /* 0x0000001c00067306 */ /* 0x020e220000209000 */
        /* <DEDUP_REMOVED lines=14> */
[----:B------:R-:W-:Y:S02]  /*2960*/  @P1 IADD3 R3, PT, PT, -R28, R3, RZ ;  /* 0x000000031c031210 */ /* 0x000fe40007ffe1ff */
[----:B------:R-:W-:-:S04]  /*2970*/  @!P2 LOP3.LUT R3, RZ, R28, RZ, 0x33, !PT ;  /* 0x0000001cff03a212 */ /* 0x000fc800078e33ff */
[----:B------:R-:W-:-:S05]  /*2980*/  IADD3 R29, P1, PT, R3, R29, RZ ;  /* 0x0000001d031d7210 */ /* 0x000fca0007f3e0ff */
[----:B------:R-:W-:Y:S01]  /*2990*/  IMAD.X R31, RZ, RZ, R31, P1 ;  /* 0x000000ffff1f7224 */ /* 0x000fe200008e061f */
[----:B------:R-:W-:Y:S07]  /*29a0*/  BRA `(.L_x_8) ;  /* 0x0000000000107947 */ /* 0x000fee0003800000 */
.L_x_58:
[----:B------:R-:W-:-:S07]  /*29b0*/  MOV R24, 0x29d0 ;  /* 0x000029d000187802 */ /* 0x000fce0000000f00 */
[----:B-----5:R-:W-:Y:S05]  /*29c0*/  CALL.REL.NOINC `($__internal_0_$__cuda_sm20_rem_u64) ;  /* 0x0000001c00707944 */ /* 0x020fea0003c00000 */
[----:B------:R-:W-:-:S04]  /*29d0*/  IADD3 R29, P1, PT, R2, R29, RZ ;  /* 0x0000001d021d7210 */ /* 0x000fc80007f3e0ff */
[----:B------:R-:W-:-:S09]  /*29e0*/  IADD3.X R31, PT, PT, R25, R31, RZ, P1, !PT ;  /* 0x0000001f191f7210 */ /* 0x000fd20000ffe4ff */
.L_x_8:
[----:B------:R-:W-:Y:S05]  /*29f0*/  BSYNC.RECONVERGENT B0 ;  /* 0x0000000000007941 */ /* 0x000fea0003800200 */
.L_x_7:
[----:B------:R-:W-:-:S03]  /*2a00*/  UMOV UR8, 0xffffffff ;  /* 0xffffffff00087882 */ /* 0x000fc60000000000 */
[----:B------:R-:W-:Y:S05]  /*2a10*/  BRA.DIV UR8, `(.L_x_59) ;  /* 0x0000001a080c7947 */ /* 0x000fea000b800000 */
[----:B------:R-:W0:Y:S04]  /*2a20*/  SHFL.DOWN PT, R2, R29, 0x10, 0x1f ;  /* 0x0a001f001d027f89 */ /* 0x000e2800000e0000 */
[----:B------:R-:W1:Y:S01]  /*2a30*/  SHFL.DOWN PT, R0, R31, 0x10, 0x1f ;  /* 0x0a001f001f007f89 */ /* 0x000e6200000e0000 */
[----:B0-----:R-:W-:-:S05]  /*2a40*/  IADD3 R5, P1, PT, R2, R29, RZ ;  /* 0x0000001d02057210 */ /* 0x001fca0007f3e0ff */
[----:B-1----:R-:W-:Y:S01]  /*2a50*/  IMAD.X R27, R0, 0x1, R31, P1 ;  /* 0x00000001001b7824 */ /* 0x002fe200008e061f */
[----:B------:R-:W0:Y:S04]  /*2a60*/  SHFL.DOWN PT, R2, R5, 0x8, 0x1f ;  /* 0x09001f0005027f89 */ /* 0x000e2800000e0000 */
[----:B------:R-:W1:Y:S01]  /*2a70*/  SHFL.DOWN PT, R0, R27, 0x8, 0x1f ;  /* 0x09001f001b007f89 */ /* 0x000e6200000e0000 */
[----:B0-----:R-:W-:-:S04]  /*2a80*/  IADD3 R21, P1, PT, R2, R5, RZ ;  /* 0x0000000502157210 */ /* 0x001fc80007f3e0ff */
[----:B-1----:R-:W-:Y:S01]  /*2a90*/  IADD3.X R25, PT, PT, R0, R27, RZ, P1, !PT ;  /* 0x0000001b00197210 */ /* 0x002fe20000ffe4ff */
        /* <DEDUP_REMOVED lines=8> */
[----:B------:R0:W1:Y:S04]  /*2b20*/  SHFL.DOWN PT, R2, R3, 0x1, 0x1f ;  /* 0x08201f0003027f89 */ /* 0x00006800000e0000 */
[----:B------:R0:W2:Y:S04]  /*2b30*/  SHFL.DOWN PT, R0, R5, 0x1, 0x1f ;  /* 0x08201f0005007f89 */ /* 0x0000a800000e0000 */
.L_x_86:
[----:B-1----:R-:W-:Y:S01]  /*2b40*/  IADD3 R4, P1, PT, R2, R3, RZ ;  /* 0x0000000302047210 */ /* 0x002fe20007f3e0ff */
[----:B------:R-:W-:Y:S04]  /*2b50*/  BSSY.RECONVERGENT B0, `(.L_x_60) ;  /* 0x000001b000007945 */ /* 0x000fe80003800200 */
[----:B--2---:R-:W-:-:S05]  /*2b60*/  IMAD.X R0, R0, 0x1, R5, P1 ;  /* 0x0000000100007824 */ /* 0x004fca00008e0605 */
[----:B------:R-:W-:-:S13]  /*2b70*/  ISETP.NE.U32.AND P1, PT, R0, RZ, PT ;  /* 0x000000ff0000720c */ /* 0x000fda0003f25070 */
[----:B------:R-:W-:Y:S05]  /*2b80*/  @P1 BRA `(.L_x_61) ;  /* 0x00000000004c1947 */ /* 0x000fea0003800000 */
[----:B0----5:R-:W0:Y:S01]  /*2b90*/  I2F.U32.RP R5, R28 ;  /* 0x0000001c00057306 */ /* 0x021e220000209000 */
        /* <DEDUP_REMOVED lines=18> */
.L_x_61:
[----:B------:R-:W-:Y:S01]  /*2cc0*/  IMAD.MOV.U32 R2, RZ, RZ, R4 ;  /* 0x000000ffff027224 */ /* 0x000fe200078e0004 */
[----:B------:R-:W-:-:S07]  /*2cd0*/  MOV R24, 0x2cf0 ;  /* 0x00002cf000187802 */ /* 0x000fce0000000f00 */
[----:B0----5:R-:W-:Y:S05]  /*2ce0*/  CALL.REL.NOINC `($__internal_0_$__cuda_sm20_rem_u64) ;  /* 0x0000001800a87944 */ /* 0x021fea0003c00000 */
[----:B------:R-:W-:-:S07]  /*2cf0*/  MOV R3, R25 ;  /* 0x0000001900037202 */ /* 0x000fce0000000f00 */
.L_x_62:
[----:B------:R-:W-:Y:S05]  /*2d00*/  BSYNC.RECONVERGENT B0 ;  /* 0x0000000000007941 */ /* 0x000fea0003800200 */
.L_x_60:
[----:B------:R-:W-:-:S03]  /*2d10*/  UMOV UR8, 0xffffffff ;  /* 0xffffffff00087882 */ /* 0x000fc60000000000 */
[----:B------:R-:W-:Y:S05]  /*2d20*/  BRA.DIV UR8, `(.L_x_63) ;  /* 0x0000001a08507947 */ /* 0x000fea000b800000 */
[----:B------:R0:W1:Y:S04]  /*2d30*/  SHFL.IDX PT, R0, R3, RZ, 0x1f ;  /* 0x00001fff03007589 */ /* 0x00006800000e0000 */
[----:B------:R0:W2:Y:S02]  /*2d40*/  SHFL.IDX PT, R5, R2, RZ, 0x1f ;  /* 0x00001fff02057589 */ /* 0x0000a400000e0000 */
.L_x_90:
[----:B--2---:R-:W-:Y:S01]  /*2d50*/  ISETP.GE.U32.AND P1, PT, R10, R5, PT ;  /* 0x000000050a00720c */ /* 0x004fe20003f26070 */
[----:B------:R-:W-:Y:S03]  /*2d60*/  BSSY.RECONVERGENT B0, `(.L_x_64) ;  /* 0x0000020000007945 */ /* 0x000fe60003800200 */
[----:B-1----:R-:W-:-:S04]  /*2d70*/  ISETP.GE.U32.AND.EX P1, PT, RZ, R0, PT, P1 ;  /* 0x00000000ff00720c */ /* 0x002fc80003f26110 */
[----:B0-----:R-:W-:-:S04]  /*2d80*/  SEL R2, R28, RZ, !P1 ;  /* 0x000000ff1c027207 */ /* 0x001fc80004800000 */
[----:B------:R-:W-:-:S04]  /*2d90*/  IADD3 R2, P1, P2, R2, R10, -R5 ;  /* 0x0000000a02027210 */ /* 0x000fc80007a3e805 */
[----:B------:R-:W-:Y:S01]  /*2da0*/  IADD3.X R0, PT, PT, RZ, RZ, ~R0, P1, P2 ;  /* 0x000000ffff007210 */ /* 0x000fe20000fe4c00 */
[----:B------:R-:W-:-:S04]  /*2db0*/  IMAD.WIDE.U32 R2, R2, R11, RZ ;  /* 0x0000000b02027225 */ /* 0x000fc800078e00ff */
[----:B------:R-:W-:-:S04]  /*2dc0*/  IMAD R11, R0, R11, RZ ;  /* 0x0000000b000b7224 */ /* 0x000fc800078e02ff */
[----:B------:R-:W-:-:S05]  /*2dd0*/  IMAD.IADD R0, R3, 0x1, R11 ;  /* 0x0000000103007824 */ /* 0x000fca00078e020b */
[----:B------:R-:W-:-:S13]  /*2de0*/  ISETP.NE.U32.AND P1, PT, R0, RZ, PT ;  /* 0x000000ff0000720c */ /* 0x000fda0003f25070 */
[----:B------:R-:W-:Y:S05]  /*2df0*/  @P1 BRA `(.L_x_65) ;  /* 0x00000000004c1947 */ /* 0x000fea0003800000 */
[----:B------:R-:W0:Y:S01]  /*2e00*/  I2F.U32.RP R6, R28 ;  /* 0x0000001c00067306 */ /* 0x000e220000209000 */
[----:B------:R-:W-:Y:S01]  /*2e10*/  IMAD.MOV R3, RZ, RZ, -R28 ;  /* 0x000000ffff037224 */ /* 0x000fe200078e0a1c */
[----:B------:R-:W-:Y:S02]  /*2e20*/  ISETP.NE.U32.AND P2, PT, R28, RZ, PT ;  /* 0x000000ff1c00720c */ /* 0x000fe40003f45070 */
[----:B------:R-:W-:-:S04]  /*2e30*/  MOV R25, RZ ;  /* 0x000000ff00197202 */ /* 0x000fc80000000f00 */
[----:B0-----:R-:W0:Y:S02]  /*2e40*/  MUFU.RCP R6, R6 ;  /* 0x0000000600067308 */ /* 0x001e240000001000 */
[----:B0-----:R-:W-:-:S06]  /*2e50*/  IADD3 R4, PT, PT, R6, 0xffffffe, RZ ;  /* 0x0ffffffe06047810 */ /* 0x001fcc0007ffe0ff */
        /* <DEDUP_REMOVED lines=13> */
.L_x_65:
[----:B------:R-:W-:-:S07]  /*2f30*/  MOV R24, 0x2f50 ;  /* 0x00002f5000187802 */ /* 0x000fce0000000f00 */
[----:B------:R-:W-:Y:S05]  /*2f40*/  CALL.REL.NOINC `($__internal_0_$__cuda_sm20_rem_u64) ;  /* 0x0000001800107944 */ /* 0x000fea0003c00000 */
[----:B------:R-:W-:-:S07]  /*2f50*/  IMAD.MOV.U32 R24, RZ, RZ, R2 ;  /* 0x000000ffff187224 */ /* 0x000fce00078e0002 */
.L_x_66:
[----:B------:R-:W-:Y:S05]  /*2f60*/  BSYNC.RECONVERGENT B0 ;  /* 0x0000000000007941 */ /* 0x000fea0003800200 */
.L_x_64:
[----:B------:R-:W-:-:S04]  /*2f70*/  ISETP.NE.U32.AND P1, PT, R24, RZ, PT ;  /* 0x000000ff1800720c */ /* 0x000fc80003f25070 */
[----:B------:R-:W-:-:S13]  /*2f80*/  ISETP.NE.AND.EX P1, PT, R25, RZ, PT, P1 ;  /* 0x000000ff1900720c */ /* 0x000fda0003f25310 */
[----:B------:R-:W-:Y:S05]  /*2f90*/  @!P1 BRA `(.L_x_67) ;  /* 0x0000001000809947 */ /* 0x000fea0003800000 */
[----:B------:R-:W0:Y:S08]  /*2fa0*/  LDC.64 R2, c[0x0][0x3a8] ;  /* 0x0000ea00ff027b82 */ /* 0x000e300000000a00 */
[----:B------:R-:W1:Y:S01]  /*2fb0*/  LDC.64 R6, c[0x0][0x3a0] ;  /* 0x0000e800ff067b82 */ /* 0x000e620000000a00 */
[----:B0-----:R-:W-:-:S05]  /*2fc0*/  IMAD.WIDE.U32 R2, R12, 0x4, R2 ;  /* 0x000000040c027825 */ /* 0x001fca00078e0002 */
[----:B------:R0:W5:Y:S01]  /*2fd0*/  LDG.E.CONSTANT R0, desc[UR10][R2.64] ;  /* 0x0000000a02007981 */ /* 0x000162000c1e9900 */
[----:B------:R-:W-:Y:S05]  /*2fe0*/  @P0 BRA `(.L_x_68) ;  /* 0x00000010005c0947 */ /* 0x000fea0003800000 */
[----:B-1----:R-:W-:-:S05]  /*2ff0*/  IMAD.WIDE.U32 R6, R12, 0x4, R6 ;  /* 0x000000040c067825 */ /* 0x002fca00078e0006 */
[----:B0-----:R0:W5:Y:S01]  /*3000*/  LDG.E.CONSTANT R2, desc[UR10][R6.64] ;  /* 0x0000000a06027981 */ /* 0x001162000c1e9900 */
[----:B------:R-:W-:Y:S01]  /*3010*/  UISETP.GE.U32.AND UP0, UPT, UR5, 0x7, UPT ;  /* 0x000000070500788c */ /* 0x000fe2000bf06070 */
[----:B------:R-:W-:Y:S02]  /*3020*/  HFMA2 R26, -RZ, RZ, 0, 0 ;  /* 0x00000000ff1a7431 */ /* 0x000fe400000001ff */
[----:B------:R-:W-:Y:S01]  /*3030*/  IMAD.MOV.U32 R3, RZ, RZ, RZ ;  /* 0x000000ffff037224 */ /* 0x000fe200078e00ff */
[----:B------:R-:W-:-:S05]  /*3040*/  MOV R5, RZ ;  /* 0x000000ff00057202 */ /* 0x000fca0000000f00 */
[----:B0-----:R-:W-:Y:S05]  /*3050*/  BRA.U !UP0, `(.L_x_69) ;  /* 0x0000000908407547 */ /* 0x001fea000b800000 */
[----:B------:R-:W-:Y:S01]  /*3060*/  BSSY.RECONVERGENT B0, `(.L_x_70) ;  /* 0x000008e000007945 */ /* 0x000fe20003800200 */
[----:B------:R-:W-:Y:S01]  /*3070*/  IMAD.MOV.U32 R26, RZ, RZ, RZ ;  /* 0x000000ffff1a7224 */ /* 0x000fe200078e00ff */
[----:B------:R-:W-:-:S07]  /*3080*/  MOV R5, RZ ;  /* 0x000000ff00057202 */ /* 0x000fce0000000f00 */
.L_x_71:
[C---:B-----5:R-:W-:Y:S01]  /*3090*/  ISETP.GE.U32.AND P1, PT, R5.reuse, R0, PT ;  /* 0x000000000500720c */ /* 0x060fe20003f26070 */
[----:B------:R-:W-:-:S05]  /*30a0*/  VIADD R31, R5, 0x1 ;  /* 0x00000001051f7836 */ /* 0x000fca0000000000 */
[----:B------:R-:W-:-:S07]  /*30b0*/  ISETP.GE.U32.AND P5, PT, R31, R0, PT ;  /* 0x000000001f00720c */ /* 0x000fce0003fa6070 */
[----:B------:R-:W0:Y:S01]  /*30c0*/  @!P1 LDC.64 R20, c[0x0][0x398] ;  /* 0x0000e600ff149b82 */ /* 0x000e220000000a00 */
[----:B------:R-:W-:-:S07]  /*30d0*/  @!P1 IADD3 R9, PT, PT, R2, R5, RZ ;  /* 0x0000000502099210 */ /* 0x000fce0007ffe0ff */
[----:B------:R-:W1:Y:S01]  /*30e0*/  @!P5 LDC.64 R6, c[0x0][0x398] ;  /* 0x0000e600ff06db82 */ /* 0x000e620000000a00 */
[----:B0-----:R-:W-:-:S05]  /*30f0*/  @!P1 IMAD.WIDE.U32 R20, R9, 0x4, R20 ;  /* 0x0000000409149825 */ /* 0x001fca00078e0014 */
[----:B------:R0:W2:Y:S01]  /*3100*/  @!P1 LDG.E.CONSTANT R4, desc[UR10][R20.64] ;  /* 0x0000000a14049981 */ /* 0x0000a2000c1e9900 */
[----:B------:R-:W-:-:S04]  /*3110*/  IMAD.WIDE.U32 R8, R5, 0x4, R16 ;  /* 0x0000000405087825 */ /* 0x000fc800078e0010 */
[----:B------:R-:W-:Y:S01]  /*3120*/  @!P5 IMAD.IADD R31, R2, 0x1, R31 ;  /* 0x00000001021fd824 */ /* 0x000fe200078e021f */
[----:B------:R-:W3:Y:S01]  /*3130*/  LDG.E R19, desc[UR10][R8.64] ;  /* 0x0000000a08137981 */ /* 0x000ee2000c1e1900 */
[----:B------:R-:W-:Y:S02]  /*3140*/  IADD3 R33, PT, PT, R5, 0x2, RZ ;  /* 0x0000000205217810 */ /* 0x000fe40007ffe0ff */
[----:B-1----:R-:W-:Y:S01]  /*3150*/  @!P5 IMAD.WIDE.U32 R30, R31, 0x4, R6 ;  /* 0x000000041f1ed825 */ /* 0x002fe200078e0006 */
[----:B------:R-:W4:Y:S01]  /*3160*/  LDG.E R37, desc[UR10][R8.64+0x4] ;  /* 0x0000040a08257981 */ /* 0x000f22000c1e1900 */
[----:B------:R-:W-:-:S03]  /*3170*/  ISETP.GE.U32.AND P4, PT, R33, R0, PT ;  /* 0x000000002100720c */ /* 0x000fc60003f86070 */
[----:B------:R1:W4:Y:S10]  /*3180*/  @!P5 LDG.E.CONSTANT R11, desc[UR10][R30.64] ;  /* 0x0000000a1e0bd981 */ /* 0x000334000c1e9900 */
[----:B------:R-:W0:Y:S01]  /*3190*/  @!P4 LDC.64 R6, c[0x0][0x398] ;  /* 0x0000e600ff06cb82 */ /* 0x000e220000000a00 */
[----:B------:R-:W-:-:S04]  /*31a0*/  @!P4 IMAD.IADD R33, R2, 0x1, R33 ;  /* 0x000000010221c824 */ /* 0x000fc800078e0221 */
[----:B0-----:R-:W-:-:S05]  /*31b0*/  @!P4 IMAD.WIDE.U32 R32, R33, 0x4, R6 ;  /* 0x000000042120c825 */ /* 0x001fca00078e0006 */
[----:B------:R-:W4:Y:S01]  /*31c0*/  @!P4 LDG.E.CONSTANT R18, desc[UR10][R32.64] ;  /* 0x0000000a2012c981 */ /* 0x000f22000c1e9900 */
[----:B------:R-:W-:-:S04]  /*31d0*/  IADD3 R29, PT, PT, R5, 0x3, RZ ;  /* 0x00000003051d7810 */ /* 0x000fc80007ffe0ff */
[-C--:B------:R-:W-:Y:S01]  /*31e0*/  ISETP.GE.U32.AND P3, PT, R29, R0.reuse, PT ;  /* 0x000000001d00720c */ /* 0x080fe20003f66070 */
[----:B------:R-:W-:Y:S01]  /*31f0*/  VIADD R10, R5, 0x4 ;  /* 0x00000004050a7836 */ /* 0x000fe20000000000 */
[----:B------:R-:W-:Y:S02]  /*3200*/  CS2R R6, SRZ ;  /* 0x0000000000067805 */ /* 0x000fe4000001ff00 */
[----:B------:R-:W-:Y:S01]  /*3210*/  MOV R27, R3 ;  /* 0x00000003001b7202 */ /* 0x000fe20000000f00 */
[----:B------:R-:W4:Y:S04]  /*3220*/  LDG.E R33, desc[UR10][R8.64+0x8] ;  /* 0x0000080a08217981 */ /* 0x000f28000c1e1900 */
[----:B------:R-:W4:Y:S04]  /*3230*/  LDG.E R32, desc[UR10][R8.64+0x1c] ;  /* 0x00001c0a08207981 */ /* 0x000f28000c1e1900 */
[----:B------:R-:W0:Y:S01]  /*3240*/  @!P3 LDC.64 R20, c[0x0][0x398] ;  /* 0x0000e600ff14bb82 */ /* 0x000e220000000a00 */
[----:B------:R-:W-:Y:S01]  /*3250*/  ISETP.GE.U32.AND P2, PT, R10, R0, PT ;  /* 0x000000000a00720c */ /* 0x000fe20003f46070 */
[----:B------:R-:W-:-:S02]  /*3260*/  @!P3 IMAD.IADD R29, R2, 0x1, R29 ;  /* 0x00000001021db824 */ /* 0x000fc400078e021d */
[----:B------:R-:W-:-:S04]  /*3270*/  @!P1 IMAD.MOV.U32 R7, RZ, RZ, RZ ;  /* 0x000000ffff079224 */ /* 0x000fc800078e00ff */
[----:B------:R-:W-:Y:S02]  /*3280*/  IMAD R7, R7, R24, RZ ;  /* 0x0000001807077224 */ /* 0x000fe400078e02ff */
[----:B0-----:R-:W-:-:S06]  /*3290*/  @!P3 IMAD.WIDE.U32 R20, R29, 0x4, R20 ;  /* 0x000000041d14b825 */ /* 0x001fcc00078e0014 */
[----:B------:R0:W4:Y:S01]  /*32a0*/  @!P3 LDG.E.CONSTANT R21, desc[UR10][R20.64] ;  /* 0x0000000a1415b981 */ /* 0x000122000c1e9900 */
[----:B------:R-:W-:Y:S02]  /*32b0*/  @!P2 IADD3 R10, PT, PT, R2, R10, RZ ;  /* 0x0000000a020aa210 */ /* 0x000fe40007ffe0ff */
[----:B--2---:R-:W-:-:S05]  /*32c0*/  @!P1 MOV R6, R4 ;  /* 0x0000000400069202 */ /* 0x004fca0000000f00 */
[-C--:B-1----:R-:W-:Y:S02]  /*32d0*/  IMAD.WIDE.U32 R30, R24, R6.reuse, R26 ;  /* 0x00000006181e7225 */ /* 0x082fe400078e001a */
[----:B------:R-:W1:Y:S02]  /*32e0*/  @!P2 LDC.64 R26, c[0x0][0x398] ;  /* 0x0000e600ff1aab82 */ /* 0x000e640000000a00 */
[----:B------:R-:W-:Y:S01]  /*32f0*/  IMAD R7, R25, R6, R7 ;  /* 0x0000000619077224 */ /* 0x000fe200078e0207 */
[----:B---3--:R-:W-:Y:S01]  /*3300*/  IADD3 R4, P1, PT, R19, R30, RZ ;  /* 0x0000001e13047210 */ /* 0x008fe20007f3e0ff */
[----:B------:R-:W-:-:S03]  /*3310*/  VIADD R19, R5, 0x5 ;  /* 0x0000000505137836 */ /* 0x000fc60000000000 */
[----:B------:R-:W-:Y:S02]  /*3320*/  IADD3.X R30, PT, PT, R31, R7, RZ, P1, !PT ;  /* 0x000000071f1e7210 */ /* 0x000fe40000ffe4ff */
[----:B------:R-:W-:Y:S02]  /*3330*/  CS2R R6, SRZ ;  /* 0x0000000000067805 */ /* 0x000fe4000001ff00 */
[----:B------:R-:W-:Y:S01]  /*3340*/  ISETP.GE.U32.AND P1, PT, R19, R0, PT ;  /* 0x000000001300720c */ /* 0x000fe20003f26070 */
[----:B------:R-:W-:Y:S02]  /*3350*/  HFMA2 R31, -RZ, RZ, 0, 0 ;  /* 0x00000000ff1f7431 */ /* 0x000fe400000001ff */
[----:B------:R-:W-:Y:S01]  /*3360*/  @!P5 IMAD.MOV.U32 R7, RZ, RZ, RZ ;  /* 0x000000ffff07d224 */ /* 0x000fe200078e00ff */
[----:B----4-:R-:W-:-:S03]  /*3370*/  @!P5 MOV R6, R11 ;  /* 0x0000000b0006d202 */ /* 0x010fc60000000f00 */
[----:B------:R-:W-:-:S04]  /*3380*/  IMAD R35, R7, R24, RZ ;  /* 0x0000001807237224 */ /* 0x000fc800078e02ff */
[-C--:B------:R-:W-:Y:S02]  /*3390*/  IMAD R35, R25, R6.reuse, R35 ;  /* 0x0000000619237224 */ /* 0x080fe400078e0223 */
[----:B------:R-:W-:Y:S01]  /*33a0*/  IMAD.WIDE.U32 R30, R24, R6, R30 ;  /* 0x00000006181e7225 */ /* 0x000fe200078e001e */
[----:B------:R-:W2:Y:S01]  /*33b0*/  @!P1 LDC.64 R28, c[0x0][0x398] ;  /* 0x0000e600ff1c9b82 */ /* 0x000ea20000000a00 */
[----:B------:R-:W3:Y:S02]  /*33c0*/  LDG.E R6, desc[UR10][R8.64+0xc] ;  /* 0x00000c0a08067981 */ /* 0x000ee4000c1e1900 */
[----:B-1----:R-:W-:-:S04]  /*33d0*/  @!P2 IMAD.WIDE.U32 R26, R10, 0x4, R26 ;  /* 0x000000040a1aa825 */ /* 0x002fc800078e001a */
[----:B------:R-:W-:Y:S02]  /*33e0*/  VIADD R11, R5, 0x6 ;  /* 0x00000006050b7836 */ /* 0x000fe40000000000 */
[----:B------:R-:W4:Y:S03]  /*33f0*/  @!P2 LDG.E.CONSTANT R26, desc[UR10][R26.64] ;  /* 0x0000000a1a1aa981 */ /* 0x000f26000c1e9900 */
[----:B------:R-:W-:Y:S01]  /*3400*/  ISETP.GE.U32.AND P5, PT, R11, R0, PT ;  /* 0x000000000b00720c */ /* 0x000fe20003fa6070 */
[----:B------:R-:W-:Y:S01]  /*3410*/  @!P1 IMAD.IADD R19, R2, 0x1, R19 ;  /* 0x0000000102139824 */ /* 0x000fe200078e0213 */
[----:B------:R-:W-:Y:S01]  /*3420*/  IADD3 R7, P6, PT, R37, R30, RZ ;  /* 0x0000001e25077210 */ /* 0x000fe20007fde0ff */
[----:B------:R-:W4:Y:S04]  /*3430*/  LDG.E R27, desc[UR10][R8.64+0x10] ;  /* 0x0000100a081b7981 */ /* 0x000f28000c1e1900 */
[----:B------:R-:W-:Y:S01]  /*3440*/  IMAD.X R10, R31, 0x1, R35, P6 ;  /* 0x000000011f0a7824 */ /* 0x000fe200030e0623 */
[----:B------:R-:W-:-:S05]  /*3450*/  IADD3 R31, PT, PT, R5, 0x7, RZ ;  /* 0x00000007051f7810 */ /* 0x000fca0007ffe0ff */
[----:B------:R-:W1:Y:S01]  /*3460*/  @!P5 LDC.64 R36, c[0x0][0x398] ;  /* 0x0000e600ff24db82 */ /* 0x000e620000000a00 */
[----:B--2---:R-:W-:Y:S01]  /*3470*/  @!P1 IMAD.WIDE.U32 R28, R19, 0x4, R28 ;  /* 0x00000004131c9825 */ /* 0x004fe200078e001c */
[----:B------:R-:W-:-:S05]  /*3480*/  ISETP.GE.U32.AND P6, PT, R31, R0, PT ;  /* 0x000000001f00720c */ /* 0x000fca0003fc6070 */
[----:B------:R-:W2:Y:S01]  /*3490*/  @!P1 LDG.E.CONSTANT R28, desc[UR10][R28.64] ;  /* 0x0000000a1c1c9981 */ /* 0x000ea2000c1e9900 */
[----:B------:R-:W-:Y:S02]  /*34a0*/  CS2R R34, SRZ ;  /* 0x0000000000227805 */ /* 0x000fe4000001ff00 */
[----:B------:R-:W-:Y:S02]  /*34b0*/  @!P5 IADD3 R11, PT, PT, R2, R11, RZ ;  /* 0x0000000b020bd210 */ /* 0x000fe40007ffe0ff */
[----:B------:R-:W-:-:S03]  /*34c0*/  @!P4 MOV R34, R18 ;  /* 0x000000120022c202 */ /* 0x000fc60000000f00 */
[----:B------:R-:W0:Y:S01]  /*34d0*/  @!P6 LDC.64 R18, c[0x0][0x398] ;  /* 0x0000e600ff12eb82 */ /* 0x000e220000000a00 */
[----:B------:R-:W2:Y:S01]  /*34e0*/  LDG.E R29, desc[UR10][R8.64+0x14] ;  /* 0x0000140a081d7981 */ /* 0x000ea2000c1e1900 */
[----:B-1----:R-:W-:-:S05]  /*34f0*/  @!P5 IMAD.WIDE.U32 R36, R11, 0x4, R36 ;  /* 0x000000040b24d825 */ /* 0x002fca00078e0024 */
[----:B------:R-:W2:Y:S01]  /*3500*/  @!P5 LDG.E.CONSTANT R30, desc[UR10][R36.64] ;  /* 0x0000000a241ed981 */ /* 0x000ea2000c1e9900 */
[----:B0-----:R-:W-:-:S03]  /*3510*/  @!P6 IADD3 R20, PT, PT, R2, R31, RZ ;  /* 0x0000001f0214e210 */ /* 0x001fc60007ffe0ff */
[----:B------:R-:W2:Y:S02]  /*3520*/  LDG.E R31, desc[UR10][R8.64+0x18] ;  /* 0x0000180a081f7981 */ /* 0x000ea4000c1e1900 */
[----:B------:R-:W-:-:S06]  /*3530*/  @!P6 IMAD.WIDE.U32 R18, R20, 0x4, R18 ;  /* 0x000000041412e825 */ /* 0x000fcc00078e0012 */
[----:B------:R0:W2:Y:S01]  /*3540*/  @!P6 LDG.E.CONSTANT R18, desc[UR10][R18.64] ;  /* 0x0000000a1212e981 */ /* 0x0000a2000c1e9900 */
[----:B------:R-:W-:Y:S02]  /*3550*/  IMAD.MOV.U32 R11, RZ, RZ, RZ ;  /* 0x000000ffff0b7224 */ /* 0x000fe400078e00ff */
[----:B------:R-:W-:Y:S02]  /*3560*/  @!P4 IMAD.MOV.U32 R35, RZ, RZ, RZ ;  /* 0x000000ffff23c224 */ /* 0x000fe400078e00ff */
[----:B------:R-:W-:-:S04]  /*3570*/  IMAD.WIDE.U32 R10, R24, R34, R10 ;  /* 0x00000022180a7225 */ /* 0x000fc800078e000a */
[----:B------:R-:W-:Y:S01]  /*3580*/  IMAD R35, R35, R24, RZ ;  /* 0x0000001823237224 */ /* 0x000fe200078e02ff */
[----:B------:R-:W-:-:S03]  /*3590*/  IADD3 R33, P4, PT, R33, R10, RZ ;  /* 0x0000000a21217210 */ /* 0x000fc60007f9e0ff */
[----:B------:R-:W-:-:S04]  /*35a0*/  IMAD R35, R25, R34, R35 ;  /* 0x0000002219237224 */ /* 0x000fc800078e0223 */
[----:B------:R-:W-:Y:S01]  /*35b0*/  IMAD.X R20, R11, 0x1, R35, P4 ;  /* 0x000000010b147824 */ /* 0x000fe200020e0623 */
[----:B------:R-:W-:Y:S02]  /*35c0*/  CS2R R10, SRZ ;  /* 0x00000000000a7805 */ /* 0x000fe4000001ff00 */
[----:B------:R-:W-:Y:S01]  /*35d0*/  @!P3 MOV R10, R21 ;  /* 0x00000015000ab202 */ /* 0x000fe20000000f00 */
[----:B------:R-:W-:Y:S02]  /*35e0*/  HFMA2 R21, -RZ, RZ, 0, 0 ;  /* 0x00000000ff157431 */ /* 0x000fe400000001ff */
[----:B------:R-:W-:-:S04]  /*35f0*/  @!P3 IMAD.MOV.U32 R11, RZ, RZ, RZ ;  /* 0x000000ffff0bb224 */ /* 0x000fc800078e00ff */
[----:B------:R-:W-:Y:S02]  /*3600*/  IMAD R11, R11, R24, RZ ;  /* 0x000000180b0b7224 */ /* 0x000fe400078e02ff */
[----:B------:R-:W-:-:S04]  /*3610*/  IMAD.WIDE.U32 R20, R24, R10, R20 ;  /* 0x0000000a18147225 */ /* 0x000fc800078e0014 */
[----:B------:R-:W-:Y:S01]  /*3620*/  IMAD R11, R25, R10, R11 ;  /* 0x0000000a190b7224 */ /* 0x000fe200078e020b */
[----:B------:R1:W-:Y:S01]  /*3630*/  STG.E desc[UR10][R8.64], R4 ;  /* 0x0000000408007986 */ /* 0x0003e2000c10190a */
[----:B------:R-:W-:-:S03]  /*3640*/  VIADD R5, R5, 0x8 ;  /* 0x0000000805057836 */ /* 0x000fc60000000000 */
[----:B------:R1:W-:Y:S04]  /*3650*/  STG.E desc[UR10][R8.64+0x4], R7 ;  /* 0x0000040708007986 */ /* 0x0003e8000c10190a */
[----:B------:R1:W-:Y:S01]  /*3660*/  STG.E desc[UR10][R8.64+0x8], R33 ;  /* 0x0000082108007986 */ /* 0x0003e2000c10190a */
[----:B---3--:R-:W-:-:S05]  /*3670*/  IADD3 R35, P3, PT, R6, R20, RZ ;  /* 0x0000001406237210 */ /* 0x008fca0007f7e0ff */
[----:B------:R-:W-:Y:S02]  /*3680*/  IMAD.X R20, R21, 0x1, R11, P3 ;  /* 0x0000000115147824 */ /* 0x000fe400018e060b */
[----:B------:R-:W-:Y:S01]  /*3690*/  HFMA2 R21, -RZ, RZ, 0, 0 ;  /* 0x00000000ff157431 */ /* 0x000fe200000001ff */
[----:B------:R-:W-:Y:S02]  /*36a0*/  CS2R R10, SRZ ;  /* 0x00000000000a7805 */ /* 0x000fe4000001ff00 */
[----:B----4-:R-:W-:Y:S01]  /*36b0*/  @!P2 MOV R10, R26 ;  /* 0x0000001a000aa202 */ /* 0x010fe20000000f00 */
[----:B------:R-:W-:-:S04]  /*36c0*/  @!P2 IMAD.MOV.U32 R11, RZ, RZ, RZ ;  /* 0x000000ffff0ba224 */ /* 0x000fc800078e00ff */
[----:B------:R-:W-:Y:S02]  /*36d0*/  IMAD R11, R11, R24, RZ ;  /* 0x000000180b0b7224 */ /* 0x000fe400078e02ff */
[----:B------:R-:W-:-:S04]  /*36e0*/  IMAD.WIDE.U32 R20, R24, R10, R20 ;  /* 0x0000000a18147225 */ /* 0x000fc800078e0014 */
[----:B0-----:R-:W-:Y:S01]  /*36f0*/  IMAD R19, R25, R10, R11 ;  /* 0x0000000a19137224 */ /* 0x001fe200078e020b */
[----:B------:R-:W-:Y:S02]  /*3700*/  IADD3 R27, P2, PT, R27, R20, RZ ;  /* 0x000000141b1b7210 */ /* 0x000fe40007f5e0ff */
[----:B------:R-:W-:-:S03]  /*3710*/  CS2R R10, SRZ ;  /* 0x00000000000a7805 */ /* 0x000fc6000001ff00 */
[----:B------:R-:W-:Y:S02]  /*3720*/  IMAD.X R20, R21, 0x1, R19, P2 ;  /* 0x0000000115147824 */ /* 0x000fe400010e0613 */
[----:B------:R-:W-:Y:S02]  /*3730*/  HFMA2 R21, -RZ, RZ, 0, 0 ;  /* 0x00000000ff157431 */ /* 0x000fe400000001ff */
[----:B------:R-:W-:Y:S01]  /*3740*/  @!P1 IMAD.MOV.U32 R11, RZ, RZ, RZ ;  /* 0x000000ffff0b9224 */ /* 0x000fe200078e00ff */
[----:B--2---:R-:W-:-:S03]  /*3750*/  @!P1 MOV R10, R28 ;  /* 0x0000001c000a9202 */ /* 0x004fc60000000f00 */
[----:B------:R-:W-:Y:S02]  /*3760*/  IMAD R11, R11, R24, RZ ;  /* 0x000000180b0b7224 */ /* 0x000fe400078e02ff */
[----:B------:R-:W-:-:S04]  /*3770*/  IMAD.WIDE.U32 R20, R24, R10, R20 ;  /* 0x0000000a18147225 */ /* 0x000fc800078e0014 */
[----:B------:R-:W-:Y:S01]  /*3780*/  IMAD R19, R25, R10, R11 ;  /* 0x0000000a19137224 */ /* 0x000fe200078e020b */
[----:B------:R-:W-:Y:S02]  /*3790*/  IADD3 R29, P1, PT, R29, R20, RZ ;  /* 0x000000141d1d7210 */ /* 0x000fe40007f3e0ff */
[----:B------:R-:W-:-:S03]  /*37a0*/  CS2R R10, SRZ ;  /* 0x00000000000a7805 */ /* 0x000fc6000001ff00 */
[----:B------:R-:W-:Y:S02]  /*37b0*/  IMAD.X R20, R21, 0x1, R19, P1 ;  /* 0x0000000115147824 */ /* 0x000fe400008e0613 */
[----:B------:R-:W-:Y:S02]  /*37c0*/  HFMA2 R21, -RZ, RZ, 0, 0 ;  /* 0x00000000ff157431 */ /* 0x000fe400000001ff */
[----:B------:R-:W-:Y:S01]  /*37d0*/  @!P5 IMAD.MOV.U32 R11, RZ, RZ, RZ ;  /* 0x000000ffff0bd224 */ /* 0x000fe200078e00ff */
[----:B------:R-:W-:-:S03]  /*37e0*/  @!P5 MOV R10, R30 ;  /* 0x0000001e000ad202 */ /* 0x000fc60000000f00 */
[----:B------:R-:W-:Y:S02]  /*37f0*/  IMAD R11, R11, R24, RZ ;  /* 0x000000180b0b7224 */ /* 0x000fe400078e02ff */
[----:B------:R-:W-:-:S04]  /*3800*/  IMAD.WIDE.U32 R20, R24, R10, R20 ;  /* 0x0000000a18147225 */ /* 0x000fc800078e0014 */
[----:B------:R-:W-:Y:S01]  /*3810*/  IMAD R19, R25, R10, R11 ;  /* 0x0000000a19137224 */ /* 0x000fe200078e020b */
[----:B------:R-:W-:Y:S02]  /*3820*/  IADD3 R31, P1, PT, R31, R20, RZ ;  /* 0x000000141f1f7210 */ /* 0x000fe40007f3e0ff */
[----:B------:R-:W-:-:S03]  /*3830*/  CS2R R10, SRZ ;  /* 0x00000000000a7805 */ /* 0x000fc6000001ff00 */
[----:B------:R-:W-:Y:S02]  /*3840*/  IMAD.X R20, R21, 0x1, R19, P1 ;  /* 0x0000000115147824 */ /* 0x000fe400008e0613 */
[----:B------:R-:W-:Y:S01]  /*3850*/  HFMA2 R21, -RZ, RZ, 0, 0 ;  /* 0x00000000ff157431 */ /* 0x000fe200000001ff */
[----:B------:R-:W-:-:S05]  /*3860*/  @!P6 MOV R10, R18 ;  /* 0x00000012000ae202 */ /* 0x000fca0000000f00 */
[----:B------:R-:W-:-:S03]  /*3870*/  IMAD.WIDE.U32 R20, R24, R10, R20 ;  /* 0x0000000a18147225 */ /* 0x000fc600078e0014 */
[----:B------:R-:W-:Y:S01]  /*3880*/  IADD3 R19, P2, PT, R32, R20, RZ ;  /* 0x0000001420137210 */ /* 0x000fe20007f5e0ff */
[----:B------:R1:W-:Y:S04]  /*3890*/  STG.E desc[UR10][R8.64+0xc], R35 ;  /* 0x00000c2308007986 */ /* 0x0003e8000c10190a */
[----:B------:R1:W-:Y:S04]  /*38a0*/  STG.E desc[UR10][R8.64+0x10], R27 ;  /* 0x0000101b08007986 */ /* 0x0003e8000c10190a */
[----:B------:R1:W-:Y:S04]  /*38b0*/  STG.E desc[UR10][R8.64+0x14], R29 ;  /* 0x0000141d08007986 */ /* 0x0003e8000c10190a */
[----:B------:R1:W-:Y:S04]  /*38c0*/  STG.E desc[UR10][R8.64+0x18], R31 ;  /* 0x0000181f08007986 */ /* 0x0003e8000c10190a */
[----:B------:R1:W-:Y:S01]  /*38d0*/  STG.E desc[UR10][R8.64+0x1c], R19 ;  /* 0x00001c1308007986 */ /* 0x0003e2000c10190a */
[----:B------:R-:W-:Y:S01]  /*38e0*/  ISETP.NE.AND P1, PT, R5, UR4, PT ;  /* 0x0000000405007c0c */ /* 0x000fe2000bf25270 */
[----:B------:R-:W-:-:S04]  /*38f0*/  @!P6 IMAD.MOV.U32 R11, RZ, RZ, RZ ;  /* 0x000000ffff0be224 */ /* 0x000fc800078e00ff */
[----:B------:R-:W-:-:S04]  /*3900*/  IMAD R11, R11, R24, RZ ;  /* 0x000000180b0b7224 */ /* 0x000fc800078e02ff */
[----:B------:R-:W-:-:S05]  /*3910*/  IMAD R11, R25, R10, R11 ;  /* 0x0000000a190b7224 */ /* 0x000fca00078e020b */
[----:B------:R-:W-:Y:S01]  /*3920*/  IADD3.X R26, PT, PT, R21, R11, RZ, P2, !PT ;  /* 0x0000000b151a7210 */ /* 0x000fe200017fe4ff */
[----:B-1----:R-:W-:Y:S06]  /*3930*/  @P1 BRA `(.L_x_71) ;  /* 0xfffffff400d41947 */ /* 0x002fec000383ffff */
[----:B------:R-:W-:Y:S05]  /*3940*/  BSYNC.RECONVERGENT B0 ;  /* 0x0000000000007941 */ /* 0x000fea0003800200 */
.L_x_70:
[----:B------:R-:W-:-:S07]  /*3950*/  IMAD.U32 R5, RZ, RZ, UR4 ;  /* 0x00000004ff057e24 */ /* 0x000fce000f8e00ff */
.L_x_69:
[----:B------:R-:W-:-:S09]  /*3960*/  UISETP.NE.AND UP0, UPT, UR6, URZ, UPT ;  /* 0x000000ff0600728c */ /* 0x000fd2000bf05270 */
[----:B------:R-:W-:Y:S05]  /*3970*/  BRA.U !UP0, `(.L_x_68) ;  /* 0x0000000508f87547 */ /* 0x000fea000b800000 */
[----:B------:R-:W-:Y:S02]  /*3980*/  UIADD3 UR8, UPT, UPT, UR6, -0x1, URZ ;  /* 0xffffffff06087890 */ /* 0x000fe4000fffe0ff */
[----:B------:R-:W-:Y:S02]  /*3990*/  UISETP.NE.AND UP1, UPT, UR7, URZ, UPT ;  /* 0x000000ff0700728c */ /* 0x000fe4000bf25270 */
[----:B------:R-:W-:-:S09]  /*39a0*/  UISETP.GE.U32.AND UP0, UPT, UR8, 0x3, UPT ;  /* 0x000000030800788c */ /* 0x000fd2000bf06070 */
[----:B------:R-:W-:Y:S05]  /*39b0*/  BRA.U !UP0, `(.L_x_72) ;  /* 0x0000000508187547 */ /* 0x000fea000b800000 */
[C---:B-----5:R-:W-:Y:S01]  /*39c0*/  ISETP.GE.U32.AND P2, PT, R5.reuse, R0, PT ;  /* 0x000000000500720c */ /* 0x060fe20003f46070 */
[C---:B------:R-:W-:Y:S01]  /*39d0*/  VIADD R33, R5.reuse, 0x2 ;  /* 0x0000000205217836 */ /* 0x040fe20000000000 */
[----:B------:R-:W-:-:S04]  /*39e0*/  IADD3 R35, PT, PT, R5, 0x1, RZ ;  /* 0x0000000105237810 */ /* 0x000fc80007ffe0ff */
[-C--:B------:R-:W-:Y:S02]  /*39f0*/  ISETP.GE.U32.AND P3, PT, R35, R0.reuse, PT ;  /* 0x000000002300720c */ /* 0x080fe40003f66070 */
[----:B------:R-:W-:-:S05]  /*3a00*/  ISETP.GE.U32.AND P4, PT, R33, R0, PT ;  /* 0x000000002100720c */ /* 0x000fca0003f86070 */
[----:B------:R-:W0:Y:S01]  /*3a10*/  @!P2 LDC.64 R18, c[0x0][0x398] ;  /* 0x0000e600ff12ab82 */ /* 0x000e220000000a00 */
[----:B------:R-:W-:-:S07]  /*3a20*/  @!P2 IADD3 R7, PT, PT, R2, R5, RZ ;  /* 0x000000050207a210 */ /* 0x000fce0007ffe0ff */
[----:B------:R-:W1:Y:S01]  /*3a30*/  @!P3 LDC.64 R10, c[0x0][0x398] ;  /* 0x0000e600ff0abb82 */ /* 0x000e620000000a00 */
[----:B------:R-:W-:Y:S01]  /*3a40*/  IMAD.WIDE.U32 R8, R5, 0x4, R16 ;  /* 0x0000000405087825 */ /* 0x000fe200078e0010 */
[----:B------:R-:W-:-:S04]  /*3a50*/  @!P3 IADD3 R35, PT, PT, R2, R35, RZ ;  /* 0x000000230223b210 */ /* 0x000fc80007ffe0ff */
[----:B------:R-:W2:Y:S01]  /*3a60*/  LDG.E R31, desc[UR10][R8.64] ;  /* 0x0000000a081f7981 */ /* 0x000ea2000c1e1900 */
[----:B------:R-:W-:-:S03]  /*3a70*/  VIADD R29, R5, 0x3 ;  /* 0x00000003051d7836 */ /* 0x000fc60000000000 */
[----:B------:R-:W3:Y:S01]  /*3a80*/  LDG.E R21, desc[UR10][R8.64+0x4] ;  /* 0x0000040a08157981 */ /* 0x000ee2000c1e1900 */
[----:B0-----:R-:W-:-:S03]  /*3a90*/  @!P2 IMAD.WIDE.U32 R18, R7, 0x4, R18 ;  /* 0x000000040712a825 */ /* 0x001fc600078e0012 */
[----:B------:R-:W4:Y:S01]  /*3aa0*/  LDG.E R20, desc[UR10][R8.64+0xc] ;  /* 0x00000c0a08147981 */ /* 0x000f22000c1e1900 */
[----:B------:R-:W0:Y:S03]  /*3ab0*/  @!P4 LDC.64 R6, c[0x0][0x398] ;  /* 0x0000e600ff06cb82 */ /* 0x000e260000000a00 */
[----:B------:R0:W2:Y:S01]  /*3ac0*/  @!P2 LDG.E.CONSTANT R18, desc[UR10][R18.64] ;  /* 0x0000000a1212a981 */ /* 0x0000a2000c1e9900 */
[----:B------:R-:W-:Y:S01]  /*3ad0*/  ISETP.GE.U32.AND P1, PT, R29, R0, PT ;  /* 0x000000001d00720c */ /* 0x000fe20003f26070 */
[----:B-1----:R-:W-:-:S05]  /*3ae0*/  @!P3 IMAD.WIDE.U32 R34, R35, 0x4, R10 ;  /* 0x000000042322b825 */ /* 0x002fca00078e000a */
[----:B------:R-:W3:Y:S01]  /*3af0*/  @!P3 LDG.E.CONSTANT R27, desc[UR10][R34.64] ;  /* 0x0000000a221bb981 */ /* 0x000ee2000c1e9900 */
[----:B------:R-:W-:-:S06]  /*3b00*/  @!P4 IMAD.IADD R33, R2, 0x1, R33 ;  /* 0x000000010221c824 */ /* 0x000fcc00078e0221 */
[----:B------:R-:W1:Y:S01]  /*3b10*/  @!P1 LDC.64 R10, c[0x0][0x398] ;  /* 0x0000e600ff0a9b82 */ /* 0x000e620000000a00 */
[----:B0-----:R-:W-:Y:S01]  /*3b20*/  @!P4 IMAD.WIDE.U32 R32, R33, 0x4, R6 ;  /* 0x000000042120c825 */ /* 0x001fe200078e0006 */
[----:B------:R-:W-:Y:S01]  /*3b30*/  @!P1 IADD3 R29, PT, PT, R2, R29, RZ ;  /* 0x0000001d021d9210 */ /* 0x000fe20007ffe0ff */
[----:B------:R-:W4:Y:S04]  /*3b40*/  LDG.E R6, desc[UR10][R8.64+0x8] ;  /* 0x0000080a08067981 */ /* 0x000f28000c1e1900 */
[----:B------:R0:W4:Y:S01]  /*3b50*/  @!P4 LDG.E.CONSTANT R4, desc[UR10][R32.64] ;  /* 0x0000000a2004c981 */ /* 0x000122000c1e9900 */
[----:B-1----:R-:W-:-:S05]  /*3b60*/  @!P1 IMAD.WIDE.U32 R28, R29, 0x4, R10 ;  /* 0x000000041d1c9825 */ /* 0x002fca00078e000a */
[----:B------:R1:W4:Y:S01]  /*3b70*/  @!P1 LDG.E.CONSTANT R7, desc[UR10][R28.64] ;  /* 0x0000000a1c079981 */ /* 0x000322000c1e9900 */
[----:B------:R-:W-:Y:S02]  /*3b80*/  CS2R R10, SRZ ;  /* 0x00000000000a7805 */ /* 0x000fe4000001ff00 */
[----:B------:R-:W-:Y:S02]  /*3b90*/  MOV R19, R3 ;  /* 0x0000000300137202 */ /* 0x000fe40000000f00 */
[----:B------:R-:W-:-:S05]  /*3ba0*/  @!P2 MOV R11, RZ ;  /* 0x000000ff000ba202 */ /* 0x000fca0000000f00 */
[----:B------:R-:W-:Y:S01]  /*3bb0*/  IMAD R11, R11, R24, RZ ;  /* 0x000000180b0b7224 */ /* 0x000fe200078e02ff */
[----:B------:R-:W-:Y:S01]  /*3bc0*/  IADD3 R5, PT, PT, R5, 0x4, RZ ;  /* 0x0000000405057810 */ /* 0x000fe20007ffe0ff */
[----:B--2---:R-:W-:Y:S02]  /*3bd0*/  @!P2 IMAD.MOV.U32 R10, RZ, RZ, R18 ;  /* 0x000000ffff0aa224 */ /* 0x004fe400078e0012 */
[----:B------:R-:W-:-:S04]  /*3be0*/  IMAD.MOV.U32 R18, RZ, RZ, R26 ;  /* 0x000000ffff127224 */ /* 0x000fc800078e001a */
[----:B------:R-:W-:-:S04]  /*3bf0*/  IMAD.WIDE.U32 R18, R24, R10, R18 ;  /* 0x0000000a18127225 */ /* 0x000fc800078e0012 */
[----:B0-----:R-:W-:Y:S01]  /*3c00*/  IMAD R33, R25, R10, R11 ;  /* 0x0000000a19217224 */ /* 0x001fe200078e020b */
[----:B------:R-:W-:Y:S02]  /*3c10*/  IADD3 R31, P2, PT, R31, R18, RZ ;  /* 0x000000121f1f7210 */ /* 0x000fe40007f5e0ff */
[----:B------:R-:W-:-:S03]  /*3c20*/  CS2R R10, SRZ ;  /* 0x00000000000a7805 */ /* 0x000fc6000001ff00 */
[----:B------:R-:W-:Y:S02]  /*3c30*/  IMAD.X R18, R19, 0x1, R33, P2 ;  /* 0x0000000113127824 */ /* 0x000fe400010e0621 */
[----:B------:R-:W-:Y:S01]  /*3c40*/  HFMA2 R19, -RZ, RZ, 0, 0 ;  /* 0x00000000ff137431 */ /* 0x000fe200000001ff */
[----:B---3--:R-:W-:Y:S01]  /*3c50*/  @!P3 MOV R10, R27 ;  /* 0x0000001b000ab202 */ /* 0x008fe20000000f00 */
[----:B------:R-:W-:-:S04]  /*3c60*/  @!P3 IMAD.MOV.U32 R11, RZ, RZ, RZ ;  /* 0x000000ffff0bb224 */ /* 0x000fc800078e00ff */
[----:B------:R-:W-:Y:S02]  /*3c70*/  IMAD R11, R11, R24, RZ ;  /* 0x000000180b0b7224 */ /* 0x000fe400078e02ff */
[----:B------:R-:W-:-:S04]  /*3c80*/  IMAD.WIDE.U32 R18, R24, R10, R18 ;  /* 0x0000000a18127225 */ /* 0x000fc800078e0012 */
[----:B------:R-:W-:Y:S01]  /*3c90*/  IMAD R27, R25, R10, R11 ;  /* 0x0000000a191b7224 */ /* 0x000fe200078e020b */
[----:B------:R-:W-:Y:S02]  /*3ca0*/  IADD3 R21, P2, PT, R21, R18, RZ ;  /* 0x0000001215157210 */ /* 0x000fe40007f5e0ff */
[----:B------:R-:W-:-:S03]  /*3cb0*/  CS2R R10, SRZ ;  /* 0x00000000000a7805 */ /* 0x000fc6000001ff00 */
[----:B------:R-:W-:Y:S02]  /*3cc0*/  IMAD.X R18, R19, 0x1, R27, P2 ;  /* 0x0000000113127824 */ /* 0x000fe400010e061b */
[----:B------:R-:W-:Y:S01]  /*3cd0*/  HFMA2 R19, -RZ, RZ, 0, 0 ;  /* 0x00000000ff137431 */ /* 0x000fe200000001ff */
[----:B----4-:R-:W-:Y:S01]  /*3ce0*/  @!P4 MOV R10, R4 ;  /* 0x00000004000ac202 */ /* 0x010fe20000000f00 */
[----:B------:R-:W-:-:S04]  /*3cf0*/  @!P4 IMAD.MOV.U32 R11, RZ, RZ, RZ ;  /* 0x000000ffff0bc224 */ /* 0x000fc800078e00ff */
[----:B------:R-:W-:Y:S02]  /*3d00*/  IMAD R11, R11, R24, RZ ;  /* 0x000000180b0b7224 */ /* 0x000fe400078e02ff */
[----:B------:R-:W-:-:S04]  /*3d10*/  IMAD.WIDE.U32 R18, R24, R10, R18 ;  /* 0x0000000a18127225 */ /* 0x000fc800078e0012 */
[----:B-1----:R-:W-:Y:S01]  /*3d20*/  IMAD R29, R25, R10, R11 ;  /* 0x0000000a191d7224 */ /* 0x002fe200078e020b */
[----:B------:R-:W-:Y:S02]  /*3d30*/  IADD3 R27, P2, PT, R6, R18, RZ ;  /* 0x00000012061b7210 */ /* 0x000fe40007f5e0ff */
[----:B------:R-:W-:-:S03]  /*3d40*/  CS2R R10, SRZ ;  /* 0x00000000000a7805 */ /* 0x000fc6000001ff00 */
[----:B------:R-:W-:Y:S02]  /*3d50*/  IMAD.X R18, R19, 0x1, R29, P2 ;  /* 0x0000000113127824 */ /* 0x000fe400010e061d */
[----:B------:R-:W-:Y:S01]  /*3d60*/  HFMA2 R19, -RZ, RZ, 0, 0 ;  /* 0x00000000ff137431 */ /* 0x000fe200000001ff */
[----:B------:R-:W-:Y:S01]  /*3d70*/  @!P1 MOV R10, R7 ;  /* 0x00000007000a9202 */ /* 0x000fe20000000f00 */
[----:B------:R-:W-:-:S04]  /*3d80*/  @!P1 IMAD.MOV.U32 R11, RZ, RZ, RZ ;  /* 0x000000ffff0b9224 */ /* 0x000fc800078e00ff */
[----:B------:R-:W-:-:S03]  /*3d90*/  IMAD.WIDE.U32 R18, R24, R10, R18 ;  /* 0x0000000a18127225 */ /* 0x000fc600078e0012 */
[----:B------:R-:W-:Y:S01]  /*3da0*/  IADD3 R7, P1, PT, R20, R18, RZ ;  /* 0x0000001214077210 */ /* 0x000fe20007f3e0ff */
[----:B------:R0:W-:Y:S04]  /*3db0*/  STG.E desc[UR10][R8.64], R31 ;  /* 0x0000001f08007986 */ /* 0x0001e8000c10190a */
[----:B------:R0:W-:Y:S04]  /*3dc0*/  STG.E desc[UR10][R8.64+0x4], R21 ;  /* 0x0000041508007986 */ /* 0x0001e8000c10190a */
[----:B------:R0:W-:Y:S04]  /*3dd0*/  STG.E desc[UR10][R8.64+0x8], R27 ;  /* 0x0000081b08007986 */ /* 0x0001e8000c10190a */
[----:B------:R0:W-:Y:S01]  /*3de0*/  STG.E desc[UR10][R8.64+0xc], R7 ;  /* 0x00000c0708007986 */ /* 0x0001e2000c10190a */
[----:B------:R-:W-:-:S04]  /*3df0*/  IMAD R11, R11, R24, RZ ;  /* 0x000000180b0b7224 */ /* 0x000fc800078e02ff */
[----:B------:R-:W-:-:S04]  /*3e00*/  IMAD R11, R25, R10, R11 ;  /* 0x0000000a190b7224 */ /* 0x000fc800078e020b */
[----:B------:R-:W-:-:S07]  /*3e10*/  IMAD.X R26, R19, 0x1, R11, P1 ;  /* 0x00000001131a7824 */ /* 0x000fce00008e060b */
.L_x_72:
[----:B------:R-:W-:Y:S05]  /*3e20*/  BRA.U !UP1, `(.L_x_68) ;  /* 0x0000000109cc7547 */ /* 0x000fea000b800000 */
[----:B------:R-:W1:Y:S01]  /*3e30*/  LDCU UR8, c[0x0][0x3d0] ;  /* 0x00007a00ff0877ac */ /* 0x000e620008000800 */
[----:B------:R-:W-:Y:S02]  /*3e40*/  UISETP.NE.AND UP0, UPT, UR7, 0x1, UPT ;  /* 0x000000010700788c */ /* 0x000fe4000bf05270 */
[----:B-1----:R-:W-:-:S07]  /*3e50*/  ULOP3.LUT UP1, URZ, UR8, 0x1, URZ, 0xc0, !UPT ;  /* 0x0000000108ff7892 */ /* 0x002fce000f82c0ff */
[----:B------:R-:W-:Y:S05]  /*3e60*/  BRA.U !UP0, `(.L_x_73) ;  /* 0x00000001088c7547 */ /* 0x000fea000b800000 */
[C---:B-----5:R-:W-:Y:S01]  /*3e70*/  ISETP.GE.U32.AND P2, PT, R5.reuse, R0, PT ;  /* 0x000000000500720c */ /* 0x060fe20003f46070 */
[----:B------:R-:W-:-:S05]  /*3e80*/  VIADD R19, R5, 0x1 ;  /* 0x0000000105137836 */ /* 0x000fca0000000000 */
[----:B------:R-:W-:-:S07]  /*3e90*/  ISETP.GE.U32.AND P1, PT, R19, R0, PT ;  /* 0x000000001300720c */ /* 0x000fce0003f26070 */
[----:B0-----:R-:W0:Y:S01]  /*3ea0*/  @!P2 LDC.64 R6, c[0x0][0x398] ;  /* 0x0000e600ff06ab82 */ /* 0x001e220000000a00 */
[----:B------:R-:W-:-:S07]  /*3eb0*/  @!P2 IADD3 R21, PT, PT, R2, R5, RZ ;  /* 0x000000050215a210 */ /* 0x000fce0007ffe0ff */
[----:B------:R-:W1:Y:S01]  /*3ec0*/  @!P1 LDC.64 R8, c[0x0][0x398] ;  /* 0x0000e600ff089b82 */ /* 0x000e620000000a00 */
[----:B0-----:R-:W-:-:S06]  /*3ed0*/  @!P2 IMAD.WIDE.U32 R20, R21, 0x4, R6 ;  /* 0x000000041514a825 */ /* 0x001fcc00078e0006 */
[----:B------:R-:W2:Y:S01]  /*3ee0*/  @!P2 LDG.E.CONSTANT R20, desc[UR10][R20.64] ;  /* 0x0000000a1414a981 */ /* 0x000ea2000c1e9900 */
[----:B------:R-:W-:-:S04]  /*3ef0*/  IMAD.WIDE.U32 R6, R5, 0x4, R16 ;  /* 0x0000000405067825 */ /* 0x000fc800078e0010 */
[----:B------:R-:W-:Y:S01]  /*3f00*/  @!P1 IMAD.IADD R19, R2, 0x1, R19 ;  /* 0x0000000102139824 */ /* 0x000fe200078e0213 */
[----:B------:R-:W3:Y:S03]  /*3f10*/  LDG.E R29, desc[UR10][R6.64] ;  /* 0x0000000a061d7981 */ /* 0x000ee6000c1e1900 */
[----:B-1----:R-:W-:Y:S01]  /*3f20*/  @!P1 IMAD.WIDE.U32 R18, R19, 0x4, R8 ;  /* 0x0000000413129825 */ /* 0x002fe200078e0008 */
[----:B------:R-:W4:Y:S05]  /*3f30*/  LDG.E R31, desc[UR10][R6.64+0x4] ;  /* 0x0000040a061f7981 */ /* 0x000f2a000c1e1900 */
[----:B------:R-:W4:Y:S01]  /*3f40*/  @!P1 LDG.E.CONSTANT R18, desc[UR10][R18.64] ;  /* 0x0000000a12129981 */ /* 0x000f22000c1e9900 */
[----:B------:R-:W-:-:S02]  /*3f50*/  CS2R R8, SRZ ;  /* 0x0000000000087805 */ /* 0x000fc4000001ff00 */
[----:B------:R-:W-:Y:S01]  /*3f60*/  MOV R27, R3 ;  /* 0x00000003001b7202 */ /* 0x000fe20000000f00 */
[----:B------:R-:W-:-:S04]  /*3f70*/  @!P2 IMAD.MOV.U32 R9, RZ, RZ, RZ ;  /* 0x000000ffff09a224 */ /* 0x000fc800078e00ff */
[----:B------:R-:W-:Y:S01]  /*3f80*/  IMAD R3, R9, R24, RZ ;  /* 0x0000001809037224 */ /* 0x000fe200078e02ff */
[----:B------:R-:W-:Y:S02]  /*3f90*/  IADD3 R5, PT, PT, R5, 0x2, RZ ;  /* 0x0000000205057810 */ /* 0x000fe40007ffe0ff */
[----:B--2---:R-:W-:-:S05]  /*3fa0*/  @!P2 MOV R8, R20 ;  /* 0x000000140008a202 */ /* 0x004fca0000000f00 */
[----:B------:R-:W-:-:S04]  /*3fb0*/  IMAD.WIDE.U32 R10, R24, R8, R26 ;  /* 0x00000008180a7225 */ /* 0x000fc800078e001a */
[----:B------:R-:W-:Y:S01]  /*3fc0*/  IMAD R3, R25, R8, R3 ;  /* 0x0000000819037224 */ /* 0x000fe200078e0203 */
[----:B---3--:R-:W-:Y:S02]  /*3fd0*/  IADD3 R29, P2, PT, R29, R10, RZ ;  /* 0x0000000a1d1d7210 */ /* 0x008fe40007f5e0ff */
[----:B------:R-:W-:-:S03]  /*3fe0*/  CS2R R8, SRZ ;  /* 0x0000000000087805 */ /* 0x000fc6000001ff00 */
[----:B------:R-:W-:Y:S02]  /*3ff0*/  IMAD.X R10, R11, 0x1, R3, P2 ;  /* 0x000000010b0a7824 */ /* 0x000fe400010e0603 */
[----:B------:R-:W-:Y:S01]  /*4000*/  HFMA2 R11, -RZ, RZ, 0, 0 ;  /* 0x00000000ff0b7431 */ /* 0x000fe200000001ff */
[----:B----4-:R-:W-:Y:S01]  /*4010*/  @!P1 MOV R8, R18 ;  /* 0x0000001200089202 */ /* 0x010fe20000000f00 */
[----:B------:R-:W-:-:S04]  /*4020*/  @!P1 IMAD.MOV.U32 R9, RZ, RZ, RZ ;  /* 0x000000ffff099224 */ /* 0x000fc800078e00ff */
[----:B------:R-:W-:-:S03]  /*4030*/  IMAD.WIDE.U32 R26, R24, R8, R10 ;  /* 0x00000008181a7225 */ /* 0x000fc600078e000a */
[----:B------:R-:W-:Y:S01]  /*4040*/  IADD3 R31, P1, PT, R31, R26, RZ ;  /* 0x0000001a1f1f7210 */ /* 0x000fe20007f3e0ff */
[----:B------:R1:W-:Y:S04]  /*4050*/  STG.E desc[UR10][R6.64], R29 ;  /* 0x0000001d06007986 */ /* 0x0003e8000c10190a */
[----:B------:R1:W-:Y:S01]  /*4060*/  STG.E desc[UR10][R6.64+0x4], R31 ;  /* 0x0000041f06007986 */ /* 0x0003e2000c10190a */
[----:B------:R-:W-:-:S04]  /*4070*/  IMAD R3, R9, R24, RZ ;  /* 0x0000001809037224 */ /* 0x000fc800078e02ff */
[----:B------:R-:W-:-:S04]  /*4080*/  IMAD R3, R25, R8, R3 ;  /* 0x0000000819037224 */ /* 0x000fc800078e0203 */
[----:B------:R-:W-:-:S07]  /*4090*/  IMAD.X R26, R27, 0x1, R3, P1 ;  /* 0x000000011b1a7824 */ /* 0x000fce00008e0603 */
.L_x_73:
[----:B------:R-:W-:Y:S05]  /*40a0*/  BRA.U !UP1, `(.L_x_68) ;  /* 0x00000001092c7547 */ /* 0x000fea000b800000 */
[----:B-----5:R-:W-:Y:S02]  /*40b0*/  ISETP.GE.U32.AND P1, PT, R5, R0, PT ;  /* 0x000000000500720c */ /* 0x020fe40003f26070 */
[----:B0-----:R-:W-:-:S11]  /*40c0*/  MOV R9, RZ ;  /* 0x000000ff00097202 */ /* 0x001fd60000000f00 */
[----:B-1----:R-:W0:Y:S01]  /*40d0*/  @!P1 LDC.64 R6, c[0x0][0x398] ;  /* 0x0000e600ff069b82 */ /* 0x002e220000000a00 */
[----:B------:R-:W-:Y:S02]  /*40e0*/  @!P1 IMAD.IADD R3, R2, 0x1, R5 ;  /* 0x0000000102039824 */ /* 0x000fe400078e0205 */
[----:B------:R-:W-:-:S04]  /*40f0*/  IMAD.WIDE.U32 R4, R5, 0x4, R16 ;  /* 0x0000000405047825 */ /* 0x000fc800078e0010 */
[----:B0-----:R-:W-:Y:S02]  /*4100*/  @!P1 IMAD.WIDE.U32 R2, R3, 0x4, R6 ;  /* 0x0000000403029825 */ /* 0x001fe400078e0006 */
[----:B------:R-:W2:Y:S04]  /*4110*/  LDG.E R6, desc[UR10][R4.64] ;  /* 0x0000000a04067981 */ /* 0x000ea8000c1e1900 */
[----:B------:R-:W3:Y:S02]  /*4120*/  @!P1 LDG.E.CONSTANT R9, desc[UR10][R2.64] ;  /* 0x0000000a02099981 */ /* 0x000ee4000c1e9900 */
[----:B---3--:R-:W-:-:S04]  /*4130*/  IMAD R9, R24, R9, R26 ;  /* 0x0000000918097224 */ /* 0x008fc800078e021a */
[----:B--2---:R-:W-:-:S05]  /*4140*/  IMAD.IADD R9, R6, 0x1, R9 ;  /* 0x0000000106097824 */ /* 0x004fca00078e0209 */
[----:B------:R2:W-:Y:S02]  /*4150*/  STG.E desc[UR10][R4.64], R9 ;  /* 0x0000000904007986 */ /* 0x0005e4000c10190a */
.L_x_68:
[----:B------:R-:W-:Y:S05]  /*4160*/  WARPSYNC.ALL ;  /* 0x0000000000007948 */ /* 0x000fea0003800000 */
[----:B------:R-:W3:Y:S01]  /*4170*/  LDCU UR8, c[0x0][0x3d0] ;  /* 0x00007a00ff0877ac */ /* 0x000ee20008000800 */
[----:B-----5:R-:W-:-:S04]  /*4180*/  VIADDMNMX.U32 R15, R0, 0x1, R15, !PT ;  /* 0x00000001000f7846 */ /* 0x020fc8000780000f */
[----:B---3--:R-:W-:-:S07]  /*4190*/  VIMNMX.U32 R15, PT, PT, R15, UR8, PT ;  /* 0x000000080f0f7c48 */ /* 0x008fce000bfe0000 */
.L_x_67:
[----:B------:R-:W3:Y:S01]  /*41a0*/  LDCU UR8, c[0x0][0x3cc] ;  /* 0x00007980ff0877ac */ /* 0x000ee20008000800 */
[----:B------:R-:W-:-:S04]  /*41b0*/  IADD3 R12, PT, PT, R12, 0x1, RZ ;  /* 0x000000010c0c7810 */ /* 0x000fc80007ffe0ff */
[----:B---3--:R-:W-:-:S13]  /*41c0*/  ISETP.NE.AND P1, PT, R12, UR8, PT ;  /* 0x000000080c007c0c */ /* 0x008fda000bf25270 */
[----:B------:R-:W-:Y:S05]  /*41d0*/  @P1 BRA `(.L_x_74) ;  /* 0xffffffc000cc1947 */ /* 0x000fea000383ffff */
[----:B------:R-:W-:Y:S05]  /*41e0*/  BSYNC B1 ;  /* 0x0000000000017941 */ /* 0x000fea0003800000 */
.L_x_6:
[----:B------:R-:W-:-:S13]  /*41f0*/  ISETP.NE.AND P0, PT, R22, RZ, PT ;  /* 0x000000ff1600720c */ /* 0x000fda0003f05270 */
[----:B------:R-:W-:Y:S05]  /*4200*/  @P0 EXIT ;  /* 0x000000000000094d */ /* 0x000fea0003800000 */
[----:B0-----:R-:W0:Y:S02]  /*4210*/  LDC.64 R2, c[0x0][0x3c0] ;  /* 0x0000f000ff027b82 */ /* 0x001e240000000a00 */
[----:B0-----:R-:W-:-:S05]  /*4220*/  IMAD.WIDE.U32 R2, R23, 0x4, R2 ;  /* 0x0000000417027825 */ /* 0x001fca00078e0002 */
[----:B------:R-:W-:Y:S01]  /*4230*/  STG.E desc[UR10][R2.64], R15 ;  /* 0x0000000f02007986 */ /* 0x000fe2000c10190a */
[----:B------:R-:W-:Y:S05]  /*4240*/  EXIT ;  /* 0x000000000000794d */ /* 0x000fea0003800000 */
.L_x_59:
[----:B------:R-:W-:Y:S01]  /*4250*/  HFMA2 R6, -RZ, RZ, 0, 9.5367431640625e-07 ;  /* 0x00000010ff067431 */ /* 0x000fe200000001ff */
[----:B------:R-:W-:Y:S01]  /*4260*/  BSSY B0, `(.L_x_75) ;  /* 0x0000007000007945 */ /* 0x000fe20003800000 */
[----:B------:R-:W-:Y:S01]  /*4270*/  IMAD.MOV.U32 R33, RZ, RZ, R31 ;  /* 0x000000ffff217224 */ /* 0x000fe200078e001f */
[----:B------:R-:W-:Y:S01]  /*4280*/  MOV R4, 0xffffffff ;  /* 0xffffffff00047802 */ /* 0x000fe20000000f00 */
[----:B------:R-:W-:-:S07]  /*4290*/  IMAD.MOV.U32 R35, RZ, RZ, 0x1f ;  /* 0x0000001fff237424 */ /* 0x000fce00078e00ff */
[----:B-----5:R-:W-:Y:S05]  /*42a0*/  WARPSYNC.COLLECTIVE R4, `(.L_x_76) ;  /* 0x0000000004087348 */ /* 0x020fea0003c00000 */
[----:B------:R0:W1:Y:S02]  /*42b0*/  SHFL.DOWN P1, R2, R33, R6, R35 ;  /* 0x0800000621027389 */ /* 0x0000640000020023 */
[----:B01---5:R-:W-:Y:S05]  /*42c0*/  ENDCOLLECTIVE ;  /* 0x000000000000791b */ /* 0x023fea0003800000 */
.L_x_76:
[----:B------:R-:W-:Y:S05]  /*42d0*/  BSYNC B0 ;  /* 0x0000000000007941 */ /* 0x000fea0003800000 */
.L_x_75:
[----:B------:R-:W-:Y:S01]  /*42e0*/  HFMA2 R35, -RZ, RZ, 0, 1.847743988037109375e-06 ;  /* 0x0000001fff237431 */ /* 0x000fe200000001ff */
[----:B------:R-:W-:Y:S01]  /*42f0*/  MOV R33, R29 ;  /* 0x0000001d00217202 */ /* 0x000fe20000000f00 */
[----:B------:R-:W-:Y:S02]  /*4300*/  IMAD.MOV.U32 R6, RZ, RZ, 0x10 ;  /* 0x00000010ff067424 */ /* 0x000fe400078e00ff */
[----:B------:R-:W-:Y:S02]  /*4310*/  IMAD.MOV.U32 R4, RZ, RZ, -0x1 ;  /* 0xffffffffff047424 */ /* 0x000fe400078e00ff */
[----:B------:R-:W-:-:S07]  /*4320*/  IMAD.MOV.U32 R0, RZ, RZ, R2 ;  /* 0x000000ffff007224 */ /* 0x000fce00078e0002 */
[----:B------:R-:W-:Y:S05]  /*4330*/  WARPSYNC.COLLECTIVE R4, `(.L_x_77) ;  /* 0x0000000004087348 */ /* 0x000fea0003c00000 */
[----:B------:R0:W1:Y:S02]  /*4340*/  SHFL.DOWN P1, R2, R33, R6, R35 ;  /* 0x0800000621027389 */ /* 0x0000640000020023 */
[----:B01----:R-:W-:Y:S05]  /*4350*/  ENDCOLLECTIVE ;  /* 0x000000000000791b */ /* 0x003fea0003800000 */
.L_x_77:
[----:B------:R-:W-:Y:S02]  /*4360*/  MOV R6, 0x8 ;  /* 0x0000000800067802 */ /* 0x000fe40000000f00 */
[----:B------:R-:W-:-:S04]  /*4370*/  IADD3 R5, P1, PT, R2, R29, RZ ;  /* 0x0000001d02057210 */ /* 0x000fc80007f3e0ff */
[----:B------:R-:W-:-:S05]  /*4380*/  IADD3.X R27, PT, PT, R0, R31, RZ, P1, !PT ;  /* 0x0000001f001b7210 */ /* 0x000fca0000ffe4ff */
[----:B------:R-:W-:-:S07]  /*4390*/  IMAD.MOV.U32 R33, RZ, RZ, R27 ;  /* 0x000000ffff217224 */ /* 0x000fce00078e001b */
[----:B------:R-:W-:Y:S05]  /*43a0*/  WARPSYNC.COLLECTIVE R4, `(.L_x_78) ;  /* 0x0000000004087348 */ /* 0x000fea0003c00000 */
[----:B------:R0:W1:Y:S02]  /*43b0*/  SHFL.DOWN P1, R2, R33, R6, R35 ;  /* 0x0800000621027389 */ /* 0x0000640000020023 */
[----:B01----:R-:W-:Y:S05]  /*43c0*/  ENDCOLLECTIVE ;  /* 0x000000000000791b */ /* 0x003fea0003800000 */
.L_x_78:
[----:B------:R-:W-:Y:S01]  /*43d0*/  MOV R33, R5 ;  /* 0x0000000500217202 */ /* 0x000fe20000000f00 */
[----:B------:R-:W-:-:S07]  /*43e0*/  IMAD.MOV.U32 R0, RZ, RZ, R2 ;  /* 0x000000ffff007224 */ /* 0x000fce00078e0002 */
[----:B------:R-:W-:Y:S05]  /*43f0*/  WARPSYNC.COLLECTIVE R4, `(.L_x_79) ;  /* 0x0000000004087348 */ /* 0x000fea0003c00000 */
[----:B------:R0:W1:Y:S02]  /*4400*/  SHFL.DOWN P1, R2, R33, R6, R35 ;  /* 0x0800000621027389 */ /* 0x0000640000020023 */
[----:B01----:R-:W-:Y:S05]  /*4410*/  ENDCOLLECTIVE ;  /* 0x000000000000791b */ /* 0x003fea0003800000 */
.L_x_79:
[----:B------:R-:W-:Y:S01]  /*4420*/  IMAD.MOV.U32 R6, RZ, RZ, 0x4 ;  /* 0x00000004ff067424 */ /* 0x000fe200078e00ff */
[----:B------:R-:W-:-:S05]  /*4430*/  IADD3 R21, P1, PT, R2, R5, RZ ;  /* 0x0000000502157210 */ /* 0x000fca0007f3e0ff */
[----:B------:R-:W-:-:S05]  /*4440*/  IMAD.X R25, R0, 0x1, R27, P1 ;  /* 0x0000000100197824 */ /* 0x000fca00008e061b */
[----:B------:R-:W-:-:S07]  /*4450*/  MOV R33, R25 ;  /* 0x0000001900217202 */ /* 0x000fce0000000f00 */
[----:B------:R-:W-:Y:S05]  /*4460*/  WARPSYNC.COLLECTIVE R4, `(.L_x_80) ;  /* 0x0000000004087348 */ /* 0x000fea0003c00000 */
[----:B------:R0:W1:Y:S02]  /*4470*/  SHFL.DOWN P1, R2, R33, R6, R35 ;  /* 0x0800000621027389 */ /* 0x0000640000020023 */
[----:B01----:R-:W-:Y:S05]  /*4480*/  ENDCOLLECTIVE ;  /* 0x000000000000791b */ /* 0x003fea0003800000 */
.L_x_80:
[----:B------:R-:W-:Y:S01]  /*4490*/  IMAD.MOV.U32 R33, RZ, RZ, R21 ;  /* 0x000000ffff217224 */ /* 0x000fe200078e0015 */
[----:B------:R-:W-:-:S07]  /*44a0*/  MOV R0, R2 ;  /* 0x0000000200007202 */ /* 0x000fce0000000f00 */
[----:B------:R-:W-:Y:S05]  /*44b0*/  WARPSYNC.COLLECTIVE R4, `(.L_x_81) ;  /* 0x0000000004087348 */ /* 0x000fea0003c00000 */
[----:B------:R0:W1:Y:S02]  /*44c0*/  SHFL.DOWN P1, R2, R33, R6, R35 ;  /* 0x0800000621027389 */ /* 0x0000640000020023 */
[----:B01----:R-:W-:Y:S05]  /*44d0*/  ENDCOLLECTIVE ;  /* 0x000000000000791b */ /* 0x003fea0003800000 */
.L_x_81:
[----:B------:R-:W-:Y:S01]  /*44e0*/  HFMA2 R6, -RZ, RZ, 0, 1.1920928955078125e-07 ;  /* 0x00000002ff067431 */ /* 0x000fe200000001ff */
[----:B------:R-:W-:-:S04]  /*44f0*/  IADD3 R7, P1, PT, R2, R21, RZ ;  /* 0x0000001502077210 */ /* 0x000fc80007f3e0ff */
[----:B------:R-:W-:-:S05]  /*4500*/  IADD3.X R19, PT, PT, R0, R25, RZ, P1, !PT ;  /* 0x0000001900137210 */ /* 0x000fca0000ffe4ff */
[----:B------:R-:W-:-:S07]  /*4510*/  IMAD.MOV.U32 R33, RZ, RZ, R19 ;  /* 0x000000ffff217224 */ /* 0x000fce00078e0013 */
[----:B------:R-:W-:Y:S05]  /*4520*/  WARPSYNC.COLLECTIVE R4, `(.L_x_82) ;  /* 0x0000000004087348 */ /* 0x000fea0003c00000 */
[----:B------:R0:W1:Y:S02]  /*4530*/  SHFL.DOWN P1, R2, R33, R6, R35 ;  /* 0x0800000621027389 */ /* 0x0000640000020023 */
[----:B01----:R-:W-:Y:S05]  /*4540*/  ENDCOLLECTIVE ;  /* 0x000000000000791b */ /* 0x003fea0003800000 */
.L_x_82:
[----:B------:R-:W-:Y:S01]  /*4550*/  MOV R33, R7 ;  /* 0x0000000700217202 */ /* 0x000fe20000000f00 */
[----:B------:R-:W-:-:S07]  /*4560*/  IMAD.MOV.U32 R0, RZ, RZ, R2 ;  /* 0x000000ffff007224 */ /* 0x000fce00078e0002 */
[----:B------:R-:W-:Y:S05]  /*4570*/  WARPSYNC.COLLECTIVE R4, `(.L_x_83) ;  /* 0x0000000004087348 */ /* 0x000fea0003c00000 */
[----:B------:R0:W1:Y:S02]  /*4580*/  SHFL.DOWN P1, R2, R33, R6, R35 ;  /* 0x0800000621027389 */ /* 0x0000640000020023 */
[----:B01----:R-:W-:Y:S05]  /*4590*/  ENDCOLLECTIVE ;  /* 0x000000000000791b */ /* 0x003fea0003800000 */
.L_x_83:
[----:B------:R-:W-:Y:S01]  /*45a0*/  IMAD.MOV.U32 R6, RZ, RZ, 0x1 ;  /* 0x00000001ff067424 */ /* 0x000fe200078e00ff */
[----:B------:R-:W-:-:S05]  /*45b0*/  IADD3 R3, P1, PT, R2, R7, RZ ;  /* 0x0000000702037210 */ /* 0x000fca0007f3e0ff */
[----:B------:R-:W-:-:S05]  /*45c0*/  IMAD.X R5, R0, 0x1, R19, P1 ;  /* 0x0000000100057824 */ /* 0x000fca00008e0613 */
[----:B------:R-:W-:-:S07]  /*45d0*/  MOV R33, R5 ;  /* 0x0000000500217202 */ /* 0x000fce0000000f00 */
[----:B------:R-:W-:Y:S05]  /*45e0*/  WARPSYNC.COLLECTIVE R4, `(.L_x_84) ;  /* 0x0000000004087348 */ /* 0x000fea0003c00000 */
[----:B------:R0:W1:Y:S02]  /*45f0*/  SHFL.DOWN P1, R2, R33, R6, R35 ;  /* 0x0800000621027389 */ /* 0x0000640000020023 */
[----:B01----:R-:W-:Y:S05]  /*4600*/  ENDCOLLECTIVE ;  /* 0x000000000000791b */ /* 0x003fea0003800000 */
.L_x_84:
[----:B------:R-:W-:Y:S01]  /*4610*/  IMAD.MOV.U32 R33, RZ, RZ, R3 ;  /* 0x000000ffff217224 */ /* 0x000fe200078e0003 */
[----:B------:R-:W-:-:S07]  /*4620*/  MOV R0, R2 ;  /* 0x0000000200007202 */ /* 0x000fce0000000f00 */
[----:B------:R-:W-:Y:S05]  /*4630*/  WARPSYNC.COLLECTIVE R4, `(.L_x_85) ;  /* 0x0000000004087348 */ /* 0x000fea0003c00000 */
[----:B------:R0:W1:Y:S02]  /*4640*/  SHFL.DOWN P1, R2, R33, R6, R35 ;  /* 0x0800000621027389 */ /* 0x0000640000020023 */
[----:B01----:R-:W-:Y:S05]  /*4650*/  ENDCOLLECTIVE ;  /* 0x000000000000791b */ /* 0x003fea0003800000 */
.L_x_85:
[----:B------:R-:W-:Y:S05]  /*4660*/  BRA `(.L_x_86) ;  /* 0xffffffe400347947 */ /* 0x000fea000383ffff */
.L_x_63:
[----:B------:R-:W-:Y:S01]  /*4670*/  HFMA2 R19, -RZ, RZ, 0, 1.847743988037109375e-06 ;  /* 0x0000001fff137431 */ /* 0x000fe200000001ff */
[----:B------:R-:W-:Y:S01]  /*4680*/  BSSY B0, `(.L_x_87) ;  /* 0x0000007000007945 */ /* 0x000fe20003800000 */
[----:B------:R-:W-:Y:S01]  /*4690*/  MOV R7, R3 ;  /* 0x0000000300077202 */ /* 0x000fe20000000f00 */
[----:B------:R-:W-:Y:S02]  /*46a0*/  IMAD.MOV.U32 R6, RZ, RZ, RZ ;  /* 0x000000ffff067224 */ /* 0x000fe400078e00ff */
[----:B------:R-:W-:-:S07]  /*46b0*/  IMAD.MOV.U32 R4, RZ, RZ, -0x1 ;  /* 0xffffffffff047424 */ /* 0x000fce00078e00ff */
[----:B------:R-:W-:Y:S05]  /*46c0*/  WARPSYNC.COLLECTIVE R4, `(.L_x_88) ;  /* 0x0000000004087348 */ /* 0x000fea0003c00000 */
[----:B------:R0:W1:Y:S02]  /*46d0*/  SHFL.IDX P1, R5, R7, R6, R19 ;  /* 0x0000000607057389 */ /* 0x0000640000020013 */
[----:B01----:R-:W-:Y:S05]  /*46e0*/  ENDCOLLECTIVE ;  /* 0x000000000000791b */ /* 0x003fea0003800000 */
.L_x_88:
[----:B------:R-:W-:Y:S05]  /*46f0*/  BSYNC B0 ;  /* 0x0000000000007941 */ /* 0x000fea0003800000 */
.L_x_87:
[----:B------:R-:W-:Y:S02]  /*4700*/  HFMA2 R6, -RZ, RZ, 0, 0 ;  /* 0x00000000ff067431 */ /* 0x000fe400000001ff */
[----:B------:R-:W-:Y:S01]  /*4710*/  IMAD.MOV.U32 R7, RZ, RZ, R2 ;  /* 0x000000ffff077224 */ /* 0x000fe200078e0002 */
[----:B------:R-:W-:Y:S01]  /*4720*/  MOV R4, 0xffffffff ;  /* 0xffffffff00047802 */ /* 0x000fe20000000f00 */
[----:B------:R-:W-:Y:S01]  /*4730*/  IMAD.MOV.U32 R19, RZ, RZ, 0x1f ;  /* 0x0000001fff137424 */ /* 0x000fe200078e00ff */
[----:B------:R-:W-:-:S07]  /*4740*/  MOV R0, R5 ;  /* 0x0000000500007202 */ /* 0x000fce0000000f00 */
[----:B------:R-:W-:Y:S05]  /*4750*/  WARPSYNC.COLLECTIVE R4, `(.L_x_89) ;  /* 0x0000000004087348 */ /* 0x000fea0003c00000 */
[----:B------:R0:W1:Y:S02]  /*4760*/  SHFL.IDX P1, R5, R7, R6, R19 ;  /* 0x0000000607057389 */ /* 0x0000640000020013 */
[----:B01----:R-:W-:Y:S05]  /*4770*/  ENDCOLLECTIVE ;  /* 0x000000000000791b */ /* 0x003fea0003800000 */
.L_x_89:
[----:B------:R-:W-:Y:S05]  /*4780*/  BRA `(.L_x_90) ;  /* 0xffffffe400707947 */ /* 0x000fea000383ffff */
        .weak           $__internal_0_$__cuda_sm20_rem_u64
        .type           $__internal_0_$__cuda_sm20_rem_u64,@function
        .size           $__internal_0_$__cuda_sm20_rem_u64,(.L_x_292 - $__internal_0_$__cuda_sm20_rem_u64)
$__internal_0_$__cuda_sm20_rem_u64:
[----:B------:R-:W-:Y:S01]  /*4790*/  MOV R27, R9 ;  /* 0x00000009001b7202 */ /* 0x000fe20000000f00 */
[----:B------:R-:W-:-:S05]  /*47a0*/  IMAD.MOV.U32 R26, RZ, RZ, R28 ;  /* 0x000000ffff1a7224 */ /* 0x000fca00078e001c */
[----:B------:R-:W0:Y:S08]  /*47b0*/  I2F.U64.RP R27, R26 ;  /* 0x0000001a001b7312 */ /* 0x000e300000309000 */
[----:B0-----:R-:W0:Y:S02]  /*47c0*/  MUFU.RCP R30, R27 ;  /* 0x0000001b001e7308 */ /* 0x001e240000001000 */
[----:B0-----:R-:W-:-:S06]  /*47d0*/  VIADD R30, R30, 0x1ffffffe ;  /* 0x1ffffffe1e1e7836 */ /* 0x001fcc0000000000 */
[----:B------:R-:W0:Y:S02]  /*47e0*/  F2I.U64.TRUNC R36, R30 ;  /* 0x0000001e00247311 */ /* 0x000e24000020d800 */
[----:B0-----:R-:W-:-:S04]  /*47f0*/  IMAD.WIDE.U32 R34, R36, R28, RZ ;  /* 0x0000001c24227225 */ /* 0x001fc800078e00ff */
[C---:B------:R-:W-:Y:S01]  /*4800*/  IMAD R25, R36.reuse, R9, R35 ;  /* 0x0000000924197224 */ /* 0x040fe200078e0223 */
[----:B------:R-:W-:Y:S01]  /*4810*/  IADD3 R26, P1, PT, RZ, -R34, RZ ;  /* 0x80000022ff1a7210 */ /* 0x000fe20007f3e0ff */
[----:B------:R-:W-:Y:S02]  /*4820*/  IMAD.MOV.U32 R35, RZ, RZ, R36 ;  /* 0x000000ffff237224 */ /* 0x000fe400078e0024 */
[----:B------:R-:W-:Y:S02]  /*4830*/  IMAD R25, R37, R28, R25 ;  /* 0x0000001c25197224 */ /* 0x000fe400078e0219 */
[----:B------:R-:W-:-:S03]  /*4840*/  IMAD.HI.U32 R34, R36, R26, RZ ;  /* 0x0000001a24227227 */ /* 0x000fc600078e00ff */
[----:B------:R-:W-:-:S05]  /*4850*/  IADD3.X R25, PT, PT, RZ, ~R25, RZ, P1, !PT ;  /* 0x80000019ff197210 */ /* 0x000fca0000ffe4ff */
[----:B------:R-:W-:-:S04]  /*4860*/  IMAD.WIDE.U32 R34, P1, R36, R25, R34 ;  /* 0x0000001924227225 */ /* 0x000fc80007820022 */
[C---:B------:R-:W-:Y:S02]  /*4870*/  IMAD R27, R37.reuse, R25, RZ ;  /* 0x00000019251b7224 */ /* 0x040fe400078e02ff */
[----:B------:R-:W-:-:S04]  /*4880*/  IMAD.HI.U32 R26, P2, R37, R26, R34 ;  /* 0x0000001a251a7227 */ /* 0x000fc80007840022 */
[----:B------:R-:W-:Y:S01]  /*4890*/  IMAD.HI.U32 R25, R37, R25, RZ ;  /* 0x0000001925197227 */ /* 0x000fe200078e00ff */
[----:B------:R-:W-:-:S04]  /*48a0*/  IADD3 R35, P3, PT, R27, R26, RZ ;  /* 0x0000001a1b237210 */ /* 0x000fc80007f7e0ff */
[----:B------:R-:W-:Y:S01]  /*48b0*/  IADD3.X R25, PT, PT, R25, R37, RZ, P1, !PT ;  /* 0x0000002519197210 */ /* 0x000fe20000ffe4ff */
[----:B------:R-:W-:-:S03]  /*48c0*/  IMAD.WIDE.U32 R36, R35, R28, RZ ;  /* 0x0000001c23247225 */ /* 0x000fc600078e00ff */
[----:B------:R-:W-:Y:S01]  /*48d0*/  IADD3.X R25, PT, PT, RZ, RZ, R25, P3, P2 ;  /* 0x000000ffff197210 */ /* 0x000fe20001fe4419 */
[----:B------:R-:W-:Y:S01]  /*48e0*/  IMAD R26, R35, R9, R37 ;  /* 0x00000009231a7224 */ /* 0x000fe200078e0225 */
[----:B------:R-:W-:-:S03]  /*48f0*/  IADD3 R30, P1, PT, RZ, -R36, RZ ;  /* 0x80000024ff1e7210 */ /* 0x000fc60007f3e0ff */
[----:B------:R-:W-:Y:S02]  /*4900*/  IMAD R26, R25, R28, R26 ;  /* 0x0000001c191a7224 */ /* 0x000fe400078e021a */
[----:B------:R-:W-:-:S04]  /*4910*/  IMAD.HI.U32 R34, R35, R30, RZ ;  /* 0x0000001e23227227 */ /* 0x000fc800078e00ff */
[----:B------:R-:W-:-:S04]  /*4920*/  IMAD.X R26, RZ, RZ, ~R26, P1 ;  /* 0x000000ffff1a7224 */ /* 0x000fc800008e0e1a */
[----:B------:R-:W-:-:S04]  /*4930*/  IMAD.WIDE.U32 R34, P1, R35, R26, R34 ;  /* 0x0000001a23227225 */ /* 0x000fc80007820022 */
[----:B------:R-:W-:-:S04]  /*4940*/  IMAD.HI.U32 R27, P2, R25, R30, R34 ;  /* 0x0000001e191b7227 */ /* 0x000fc80007840022 */
[CC--:B------:R-:W-:Y:S02]  /*4950*/  IMAD R30, R25.reuse, R26.reuse, RZ ;  /* 0x0000001a191e7224 */ /* 0x0c0fe400078e02ff */
[----:B------:R-:W-:-:S03]  /*4960*/  IMAD.HI.U32 R26, R25, R26, RZ ;  /* 0x0000001a191a7227 */ /* 0x000fc600078e00ff */
[----:B------:R-:W-:Y:S01]  /*4970*/  IADD3 R27, P3, PT, R30, R27, RZ ;  /* 0x0000001b1e1b7210 */ /* 0x000fe20007f7e0ff */
[----:B------:R-:W-:Y:S01]  /*4980*/  IMAD.MOV.U32 R35, RZ, RZ, RZ ;  /* 0x000000ffff237224 */ /* 0x000fe200078e00ff */
[----:B------:R-:W-:-:S03]  /*4990*/  IADD3.X R26, PT, PT, R26, R25, RZ, P1, !PT ;  /* 0x000000191a1a7210 */ /* 0x000fc60000ffe4ff */
[----:B------:R-:W-:-:S04]  /*49a0*/  IMAD.HI.U32 R34, R27, R2, RZ ;  /* 0x000000021b227227 */ /* 0x000fc800078e00ff */
[----:B------:R-:W-:Y:S01]  /*49b0*/  IMAD.WIDE.U32 R34, R27, R0, R34 ;  /* 0x000000001b227225 */ /* 0x000fe200078e0022 */
[----:B------:R-:W-:-:S05]  /*49c0*/  IADD3.X R27, PT, PT, RZ, RZ, R26, P3, P2 ;  /* 0x000000ffff1b7210 */ /* 0x000fca0001fe441a */
[----:B------:R-:W-:-:S04]  /*49d0*/  IMAD.HI.U32 R26, P1, R27, R2, R34 ;  /* 0x000000021b1a7227 */ /* 0x000fc80007820022 */
[CC--:B------:R-:W-:Y:S02]  /*49e0*/  IMAD R25, R27.reuse, R0.reuse, RZ ;  /* 0x000000001b197224 */ /* 0x0c0fe400078e02ff */
[----:B------:R-:W-:-:S03]  /*49f0*/  IMAD.HI.U32 R27, R27, R0, RZ ;  /* 0x000000001b1b7227 */ /* 0x000fc600078e00ff */
[----:B------:R-:W-:Y:S01]  /*4a00*/  IADD3 R25, P2, PT, R25, R26, RZ ;  /* 0x0000001a19197210 */ /* 0x000fe20007f5e0ff */
[----:B------:R-:W-:Y:S01]  /*4a10*/  IMAD.MOV.U32 R26, RZ, RZ, R24 ;  /* 0x000000ffff1a7224 */ /* 0x000fe200078e0018 */
[----:B------:R-:W-:-:S03]  /*4a20*/  IADD3.X R27, PT, PT, R27, RZ, RZ, P1, !PT ;  /* 0x000000ff1b1b7210 */ /* 0x000fc60000ffe4ff */
[----:B------:R-:W-:-:S04]  /*4a30*/  IMAD.WIDE.U32 R34, R25, R28, RZ ;  /* 0x0000001c19227225 */ /* 0x000fc800078e00ff */
[----:B------:R-:W-:Y:S02]  /*4a40*/  IMAD.X R27, RZ, RZ, R27, P2 ;  /* 0x000000ffff1b7224 */ /* 0x000fe400010e061b */
[----:B------:R-:W-:Y:S01]  /*4a50*/  IMAD R25, R25, R9, R35 ;  /* 0x0000000919197224 */ /* 0x000fe200078e0223 */
[----:B------:R-:W-:-:S03]  /*4a60*/  IADD3 R35, P2, PT, -R34, R2, RZ ;  /* 0x0000000222237210 */ /* 0x000fc60007f5e1ff */
[-C--:B------:R-:W-:Y:S01]  /*4a70*/  IMAD R25, R27, R28.reuse, R25 ;  /* 0x0000001c1b197224 */ /* 0x080fe200078e0219 */
[----:B------:R-:W-:Y:S01]  /*4a80*/  ISETP.GE.U32.AND P1, PT, R35, R28, PT ;  /* 0x0000001c2300720c */ /* 0x000fe20003f26070 */
[----:B------:R-:W-:-:S03]  /*4a90*/  HFMA2 R27, -RZ, RZ, 0, 0 ;  /* 0x00000000ff1b7431 */ /* 0x000fc600000001ff */
[----:B------:R-:W-:Y:S02]  /*4aa0*/  IADD3.X R0, PT, PT, ~R25, R0, RZ, P2, !PT ;  /* 0x0000000019007210 */ /* 0x000fe400017fe5ff */
[----:B------:R-:W-:Y:S02]  /*4ab0*/  IADD3 R2, P2, PT, -R28, R35, RZ ;  /* 0x000000231c027210 */ /* 0x000fe40007f5e1ff */
[----:B------:R-:W-:-:S03]  /*4ac0*/  ISETP.GE.U32.AND.EX P1, PT, R0, R9, PT, P1 ;  /* 0x000000090000720c */ /* 0x000fc60003f26110 */
[----:B------:R-:W-:Y:S01]  /*4ad0*/  IMAD.X R25, R0, 0x1, ~R9, P2 ;  /* 0x0000000100197824 */ /* 0x000fe200010e0e09 */
[----:B------:R-:W-:Y:S02]  /*4ae0*/  SEL R35, R2, R35, P1 ;  /* 0x0000002302237207 */ /* 0x000fe40000800000 */
[C---:B------:R-:W-:Y:S02]  /*4af0*/  ISETP.NE.U32.AND P2, PT, R28.reuse, RZ, PT ;  /* 0x000000ff1c00720c */ /* 0x040fe40003f45070 */
[----:B------:R-:W-:Y:S02]  /*4b00*/  SEL R0, R25, R0, P1 ;  /* 0x0000000019007207 */ /* 0x000fe40000800000 */
[----:B------:R-:W-:Y:S02]  /*4b10*/  ISETP.GE.U32.AND P1, PT, R35, R28, PT ;  /* 0x0000001c2300720c */ /* 0x000fe40003f26070 */
[----:B------:R-:W-:Y:S02]  /*4b20*/  IADD3 R2, P3, PT, -R28, R35, RZ ;  /* 0x000000231c027210 */ /* 0x000fe40007f7e1ff */
[----:B------:R-:W-:-:S02]  /*4b30*/  ISETP.GE.U32.AND.EX P1, PT, R0, R9, PT, P1 ;  /* 0x000000090000720c */ /* 0x000fc40003f26110 */
[CC--:B------:R-:W-:Y:S02]  /*4b40*/  IADD3.X R25, PT, PT, ~R9.reuse, R0.reuse, RZ, P3, !PT ;  /* 0x0000000009197210 */ /* 0x0c0fe40001ffe5ff */
[----:B------:R-:W-:Y:S02]  /*4b50*/  ISETP.NE.AND.EX P2, PT, R9, RZ, PT, P2 ;  /* 0x000000ff0900720c */ /* 0x000fe40003f45320 */
[----:B------:R-:W-:Y:S02]  /*4b60*/  SEL R2, R2, R35, P1 ;  /* 0x0000002302027207 */ /* 0x000fe40000800000 */
[----:B------:R-:W-:Y:S02]  /*4b70*/  SEL R25, R25, R0, P1 ;  /* 0x0000000019197207 */ /* 0x000fe40000800000 */
[----:B------:R-:W-:Y:S02]  /*4b80*/  SEL R2, R2, 0xffffffff, P2 ;  /* 0xffffffff02027807 */ /* 0x000fe40001000000 */
[----:B------:R-:W-:Y:S01]  /*4b90*/  SEL R25, R25, 0xffffffff, P2 ;  /* 0xffffffff19197807 */ /* 0x000fe20001000000 */
[----:B------:R-:W-:Y:S06]  /*4ba0*/  RET.REL.NODEC R26 `(crt_reconstruct_warp) ;  /* 0xffffffb41a147950 */ /* 0x000fec0003c3ffff */
.L_x_91:
[----:B------:R-:W-:-:S00]  /*4bb0*/  BRA `(.L_x_91) ;  /* 0xfffffffc00fc7947 */ /* 0x000fc0000383ffff */
[----:B------:R-:W-:-:S00]  /*4bc0*/  NOP ;  /* 0x0000000000007918 */ /* 0x000fc00000000000 */
        /* <DEDUP_REMOVED lines=11> */
.L_x_292:


//--------------------- .text.crt_to_signed       --------------------------
	.section	.text.crt_to_signed,"ax",@progbits
	.align	128
        .global         crt_to_signed
        .type           crt_to_signed,@function
        .size           crt_to_signed,(.L_x_296 - crt_to_signed)
        .other          crt_to_signed,@"STO_CUDA_ENTRY STV_DEFAULT"
crt_to_signed:
.text.crt_to_signed:
[----:B------:R-:W-:Y:S01]  /*0000*/  LDC R1, c[0x0][0x37c] ;  /* 0x0000df00ff017b82 */ /* 0x000fe20000000800 */
[----:B------:R-:W0:Y:S07]  /*0010*/  S2R R0, SR_TID.X ;  /* 0x0000000000007919 */ /* 0x000e2e0000002100 */
[----:B------:R-:W0:Y:S01]  /*0020*/  S2UR UR4, SR_CTAID.X ;  /* 0x00000000000479c3 */ /* 0x000e220000002500 */
[----:B------:R-:W1:Y:S07]  /*0030*/  LDCU UR5, c[0x0][0x3a0] ;  /* 0x00007400ff0577ac */ /* 0x000e6e0008000800 */
[----:B------:R-:W0:Y:S02]  /*0040*/  LDC R7, c[0x0][0x360] ;  /* 0x0000d800ff077b82 */ /* 0x000e240000000800 */
[----:B0-----:R-:W-:-:S05]  /*0050*/  IMAD R7, R7, UR4, R0 ;  /* 0x0000000407077c24 */ /* 0x001fca000f8e0200 */
[----:B-1----:R-:W-:-:S13]  /*0060*/  ISETP.GE.U32.AND P0, PT, R7, UR5, PT ;  /* 0x0000000507007c0c */ /* 0x002fda000bf06070 */
[----:B------:R-:W-:Y:S05]  /*0070*/  @P0 EXIT ;  /* 0x000000000000094d */ /* 0x000fea0003800000 */
[----:B------:R-:W0:Y:S01]  /*0080*/  LDCU UR5, c[0x0][0x3a4] ;  /* 0x00007480ff0577ac */ /* 0x000e220008000800 */
[----:B------:R-:W1:Y:S01]  /*0090*/  LDC.64 R2, c[0x0][0x380] ;  /* 0x0000e000ff027b82 */ /* 0x000e620000000a00 */
[----:B------:R-:W-:Y:S01]  /*00a0*/  BSSY.RECONVERGENT B0, `(.L_x_92) ;  /* 0x0000024000007945 */ /* 0x000fe20003800200 */
[----:B------:R-:W2:Y:S01]  /*00b0*/  LDCU UR4, c[0x0][0x3a8] ;  /* 0x00007500ff0477ac */ /* 0x000ea20008000800 */
[----:B------:R-:W3:Y:S01]  /*00c0*/  LDCU UR8, c[0x0][0x3a4] ;  /* 0x00007480ff0877ac */ /* 0x000ee20008000800 */
[----:B------:R-:W4:Y:S01]  /*00d0*/  LDCU.64 UR6, c[0x0][0x358] ;  /* 0x00006b00ff0677ac */ /* 0x000f220008000a00 */
[----:B------:R-:W1:Y:S01]  /*00e0*/  LDCU UR9, c[0x0][0x3a8] ;  /* 0x00007500ff0977ac */ /* 0x000e620008000800 */
[----:B0-----:R-:W-:Y:S01]  /*00f0*/  IMAD R6, R7, UR5, RZ ;  /* 0x0000000507067c24 */ /* 0x001fe2000f8e02ff */
[----:B--2---:R-:W-:-:S03]  /*0100*/  UISETP.LT.U32.AND UP0, UPT, UR5, UR4, UPT ;  /* 0x000000040500728c */ /* 0x004fc6000bf01070 */
[----:B-1----:R-:W-:Y:S01]  /*0110*/  IMAD.WIDE.U32 R2, R6, 0x4, R2 ;  /* 0x0000000406027825 */ /* 0x002fe200078e0002 */
[----:B------:R-:W-:-:S03]  /*0120*/  USEL UR4, UR5, UR4, UP0 ;  /* 0x0000000405047287 */ /* 0x000fc60008000000 */
[----:B---3--:R-:W-:-:S03]  /*0130*/  IMAD.U32 R9, RZ, RZ, UR8 ;  /* 0x00000008ff097e24 */ /* 0x008fc6000f8e00ff */
[----:B----4-:R-:W-:-:S07]  /*0140*/  IMAD.U32 R0, RZ, RZ, UR4 ;  /* 0x00000004ff007e24 */ /* 0x010fce000f8e00ff */
.L_x_95:
[----:B------:R-:W-:-:S05]  /*0150*/  VIADD R9, R9, 0xffffffff ;  /* 0xffffffff09097836 */ /* 0x000fca0000000000 */
[----:B------:R-:W-:-:S13]  /*0160*/  ISETP.GE.U32.AND P0, PT, R9, UR9, PT ;  /* 0x0000000909007c0c */ /* 0x000fda000bf06070 */
[----:B------:R-:W-:Y:S05]  /*0170*/  @!P0 BRA `(.L_x_93) ;  /* 0x0000000000188947 */ /* 0x000fea0003800000 */
[----:B------:R-:W-:-:S06]  /*0180*/  IMAD.WIDE.U32 R4, R9, 0x4, R2 ;  /* 0x0000000409047825 */ /* 0x000fcc00078e0002 */
[----:B------:R-:W2:Y:S02]  /*0190*/  LDG.E R4, desc[UR6][R4.64] ;  /* 0x0000000604047981 */ /* 0x000ea4000c1e1900 */
[----:B--2---:R-:W-:-:S13]  /*01a0*/  ISETP.NE.AND P0, PT, R4, RZ, PT ;  /* 0x000000ff0400720c */ /* 0x004fda0003f05270 */
[----:B------:R-:W-:Y:S05]  /*01b0*/  @P0 BRA `(.L_x_94) ;  /* 0x0000000000480947 */ /* 0x000fea0003800000 */
[----:B------:R-:W-:-:S13]  /*01c0*/  ISETP.NE.AND P0, PT, R9, RZ, PT ;  /* 0x000000ff0900720c */ /* 0x000fda0003f05270 */
[----:B------:R-:W-:Y:S05]  /*01d0*/  @P0 BRA `(.L_x_95) ;  /* 0xfffffffc00dc0947 */ /* 0x000fea000383ffff */
.L_x_93:
[----:B------:R-:W0:Y:S01]  /*01e0*/  LDC.64 R10, c[0x0][0x388] ;  /* 0x0000e200ff0a7b82 */ /* 0x000e220000000a00 */
[----:B------:R-:W-:-:S13]  /*01f0*/  ISETP.GE.AND P0, PT, R0, 0x1, PT ;  /* 0x000000010000780c */ /* 0x000fda0003f06270 */
[----:B------:R-:W-:Y:S05]  /*0200*/  @!P0 BRA `(.L_x_96) ;  /* 0x0000001800008947 */ /* 0x000fea0003800000 */
[----:B------:R-:W-:Y:S01]  /*0210*/  BSSY.RECONVERGENT B1, `(.L_x_97) ;  /* 0x000000a000017945 */ /* 0x000fe20003800200 */
.L_x_98:
[----:B------:R-:W-:-:S04]  /*0220*/  VIADD R13, R0, 0xffffffff ;  /* 0xffffffff000d7836 */ /* 0x000fc80000000000 */
[----:B------:R-:W-:-:S04]  /*0230*/  IMAD.WIDE.U32 R4, R13, 0x4, R2 ;  /* 0x000000040d047825 */ /* 0x000fc800078e0002 */
[----:B0-----:R-:W-:Y:S02]  /*0240*/  IMAD.WIDE.U32 R8, R13, 0x4, R10 ;  /* 0x000000040d087825 */ /* 0x001fe400078e000a */
[----:B------:R-:W2:Y:S04]  /*0250*/  LDG.E R4, desc[UR6][R4.64] ;  /* 0x0000000604047981 */ /* 0x000ea8000c1e1900 */
[----:B------:R-:W2:Y:S01]  /*0260*/  LDG.E.CONSTANT R9, desc[UR6][R8.64] ;  /* 0x0000000608097981 */ /* 0x000ea2000c1e9900 */
[----:B------:R-:W-:Y:S01]  /*0270*/  ISETP.GT.U32.AND P1, PT, R0, 0x1, PT ;  /* 0x000000010000780c */ /* 0x000fe20003f24070 */
[----:B------:R-:W-:Y:S01]  /*0280*/  IMAD.MOV.U32 R0, RZ, RZ, R13 ;  /* 0x000000ffff007224 */ /* 0x000fe200078e000d */
[----:B--2---:R-:W-:-:S13]  /*0290*/  ISETP.NE.AND P0, PT, R4, R9, PT ;  /* 0x000000090400720c */ /* 0x004fda0003f05270 */
[----:B------:R-:W-:Y:S05]  /*02a0*/  @!P0 BRA P1, `(.L_x_98) ;  /* 0xfffffffc00dc8947 */ /* 0x000fea000083ffff */
[----:B------:R-:W-:Y:S05]  /*02b0*/  BSYNC.RECONVERGENT B1 ;  /* 0x0000000000017941 */ /* 0x000fea0003800200 */
.L_x_97:
[----:B------:R-:W-:-:S13]  /*02c0*/  ISETP.GT.U32.AND P0, PT, R4, R9, PT ;  /* 0x000000090400720c */ /* 0x000fda0003f04070 */
[----:B------:R-:W-:Y:S05]  /*02d0*/  @!P0 BRA `(.L_x_96) ;  /* 0x0000001400cc8947 */ /* 0x000fea0003800000 */
.L_x_94:
[----:B------:R-:W-:Y:S05]  /*02e0*/  BSYNC.RECONVERGENT B0 ;  /* 0x0000000000007941 */ /* 0x000fea0003800200 */
.L_x_92:
[----:B------:R-:W0:Y:S01]  /*02f0*/  LDC R17, c[0x0][0x3a4] ;  /* 0x0000e900ff117b82 */ /* 0x000e220000000800 */
[----:B------:R-:W-:-:S07]  /*0300*/  IMAD.MOV.U32 R9, RZ, RZ, 0x1 ;  /* 0x00000001ff097424 */ /* 0x000fce00078e00ff */
[----:B------:R-:W1:Y:S01]  /*0310*/  LDC.64 R4, c[0x0][0x398] ;  /* 0x0000e600ff047b82 */ /* 0x000e620000000a00 */
[----:B0-----:R-:W-:Y:S01]  /*0320*/  ISETP.NE.AND P0, PT, R17, RZ, PT ;  /* 0x000000ff1100720c */ /* 0x001fe20003f05270 */
[----:B-1----:R-:W-:-:S05]  /*0330*/  IMAD.WIDE.U32 R4, R7, 0x4, R4 ;  /* 0x0000000407047825 */ /* 0x002fca00078e0004 */
[----:B------:R0:W-:Y:S07]  /*0340*/  STG.E desc[UR6][R4.64], R9 ;  /* 0x0000000904007986 */ /* 0x0001ee000c101906 */
[----:B------:R-:W-:Y:S05]  /*0350*/  @!P0 EXIT ;  /* 0x000000000000894d */ /* 0x000fea0003800000 */
[C---:B------:R-:W-:Y:S01]  /*0360*/  ISETP.GE.U32.AND P0, PT, R17.reuse, 0x8, PT ;  /* 0x000000081100780c */ /* 0x040fe20003f06070 */
[----:B------:R-:W-:Y:S01]  /*0370*/  IMAD.MOV.U32 R27, RZ, RZ, RZ ;  /* 0x000000ffff1b7224 */ /* 0x000fe200078e00ff */
[----:B------:R-:W-:Y:S01]  /*0380*/  LOP3.LUT R16, R17, 0x7, RZ, 0xc0, !PT ;  /* 0x0000000711107812 */ /* 0x000fe200078ec0ff */
[----:B------:R-:W-:Y:S02]  /*0390*/  IMAD.MOV.U32 R0, RZ, RZ, RZ ;  /* 0x000000ffff007224 */ /* 0x000fe400078e00ff */
[----:B------:R-:W-:-:S08]  /*03a0*/  IMAD.MOV.U32 R11, RZ, RZ, RZ ;  /* 0x000000ffff0b7224 */ /* 0x000fd000078e00ff */
[----:B------:R-:W-:Y:S05]  /*03b0*/  @!P0 BRA `(.L_x_99) ;  /* 0x0000000c00c48947 */ /* 0x000fea0003800000 */
[----:B------:R-:W1:Y:S08]  /*03c0*/  LDC R18, c[0x0][0x3ac] ;  /* 0x0000eb00ff127b82 */ /* 0x000e700000000800 */
[----:B0-----:R-:W0:Y:S08]  /*03d0*/  LDC.64 R4, c[0x0][0x390] ;  /* 0x0000e400ff047b82 */ /* 0x001e300000000a00 */
[----:B------:R-:W2:Y:S01]  /*03e0*/  LDC.64 R2, c[0x0][0x380] ;  /* 0x0000e000ff027b82 */ /* 0x000ea20000000a00 */
[----:B-1----:R-:W-:-:S02]  /*03f0*/  ISETP.GT.U32.AND P0, PT, R18, RZ, PT ;  /* 0x000000ff1200720c */ /* 0x002fc40003f04070 */
[----:B0-----:R-:W-:-:S05]  /*0400*/  IADD3 R4, P1, PT, R4, 0x10, RZ ;  /* 0x0000001004047810 */ /* 0x001fca0007f3e0ff */
[----:B------:R-:W-:Y:S02]  /*0410*/  IMAD.X R5, RZ, RZ, R5, P1 ;  /* 0x000000ffff057224 */ /* 0x000fe400008e0605 */
[----:B--2---:R-:W-:-:S04]  /*0420*/  IMAD.WIDE.U32 R2, R6, 0x4, R2 ;  /* 0x0000000406027825 */ /* 0x004fc800078e0002 */
[----:B------:R-:W2:Y:S01]  /*0430*/  @P0 LDG.E.CONSTANT R10, desc[UR6][R4.64+-0x10] ;  /* 0xfffff006040a0981 */ /* 0x000ea2000c1e9900 */
[----:B------:R-:W-:-:S03]  /*0440*/  ISETP.GT.U32.AND P4, PT, R18, 0x1, PT ;  /* 0x000000011200780c */ /* 0x000fc60003f84070 */
[----:B------:R-:W3:Y:S04]  /*0450*/  LDG.E R23, desc[UR6][R2.64] ;  /* 0x0000000602177981 */ /* 0x000ee8000c1e1900 */
[----:B------:R-:W4:Y:S01]  /*0460*/  LDG.E R25, desc[UR6][R2.64+0x4] ;  /* 0x0000040602197981 */ /* 0x000f22000c1e1900 */
[----:B------:R-:W-:-:S03]  /*0470*/  ISETP.GT.U32.AND P3, PT, R18, 0x2, PT ;  /* 0x000000021200780c */ /* 0x000fc60003f64070 */
[----:B------:R-:W5:Y:S04]  /*0480*/  LDG.E R15, desc[UR6][R2.64+0x8] ;  /* 0x00000806020f7981 */ /* 0x000f68000c1e1900 */
[----:B------:R-:W4:Y:S01]  /*0490*/  @P4 LDG.E.CONSTANT R9, desc[UR6][R4.64+-0xc] ;  /* 0xfffff40604094981 */ /* 0x000f22000c1e9900 */
[----:B------:R-:W-:-:S03]  /*04a0*/  ISETP.GT.U32.AND P2, PT, R18, 0x3, PT ;  /* 0x000000031200780c */ /* 0x000fc60003f44070 */
[----:B------:R-:W5:Y:S04]  /*04b0*/  LDG.E R19, desc[UR6][R2.64+0xc] ;  /* 0x00000c0602137981 */ /* 0x000f68000c1e1900 */
[----:B------:R-:W5:Y:S01]  /*04c0*/  @P3 LDG.E.CONSTANT R14, desc[UR6][R4.64+-0x8] ;  /* 0xfffff806040e3981 */ /* 0x000f62000c1e9900 */
[----:B------:R-:W-:-:S03]  /*04d0*/  ISETP.GT.U32.AND P1, PT, R18, 0x4, PT ;  /* 0x000000041200780c */ /* 0x000fc60003f24070 */
[----:B------:R-:W5:Y:S04]  /*04e0*/  LDG.E R21, desc[UR6][R2.64+0x10] ;  /* 0x0000100602157981 */ /* 0x000f68000c1e1900 */
[----:B------:R-:W5:Y:S06]  /*04f0*/  @P2 LDG.E.CONSTANT R8, desc[UR6][R4.64+-0x4] ;  /* 0xfffffc0604082981 */ /* 0x000f6c000c1e9900 */
[----:B------:R-:W5:Y:S01]  /*0500*/  @P1 LDG.E.CONSTANT R20, desc[UR6][R4.64] ;  /* 0x0000000604141981 */ /* 0x000f62000c1e9900 */
[----:B------:R-:W-:-:S02]  /*0510*/  CS2R R6, SRZ ;  /* 0x0000000000067805 */ /* 0x000fc4000001ff00 */
[----:B------:R-:W-:Y:S02]  /*0520*/  @P0 IMAD.MOV.U32 R7, RZ, RZ, RZ ;  /* 0x000000ffff070224 */ /* 0x000fe400078e00ff */
[----:B--2---:R-:W-:-:S05]  /*0530*/  @P0 IMAD.MOV.U32 R6, RZ, RZ, R10 ;  /* 0x000000ffff060224 */ /* 0x004fca00078e000a */
[----:B---3--:R-:W-:-:S04]  /*0540*/  ISETP.GE.U32.AND P0, PT, R6, R23, PT ;  /* 0x000000170600720c */ /* 0x008fc80003f06070 */
[----:B------:R-:W-:Y:S02]  /*0550*/  ISETP.GE.U32.AND.EX P0, PT, R7, RZ, PT, P0 ;  /* 0x000000ff0700720c */ /* 0x000fe40003f06100 */
[----:B------:R-:W-:Y:S02]  /*0560*/  CS2R R10, SRZ ;  /* 0x00000000000a7805 */ /* 0x000fe4000001ff00 */
[----:B------:R-:W-:Y:S01]  /*0570*/  SEL R12, RZ, 0x1, P0 ;  /* 0x00000001ff0c7807 */ /* 0x000fe20000000000 */
[----:B----4-:R-:W-:-:S03]  /*0580*/  @P4 IMAD.MOV.U32 R10, RZ, RZ, R9 ;  /* 0x000000ffff0a4224 */ /* 0x010fc600078e0009 */
[----:B------:R-:W-:Y:S01]  /*0590*/  IADD3 R25, P5, PT, R25, R12, RZ ;  /* 0x0000000c19197210 */ /* 0x000fe20007fbe0ff */
[----:B------:R-:W-:-:S03]  /*05a0*/  @P4 IMAD.MOV.U32 R11, RZ, RZ, RZ ;  /* 0x000000ffff0b4224 */ /* 0x000fc600078e00ff */
[----:B------:R-:W-:Y:S01]  /*05b0*/  ISETP.GE.U32.AND P0, PT, R10, R25, PT ;  /* 0x000000190a00720c */ /* 0x000fe20003f06070 */
[----:B------:R-:W-:-:S05]  /*05c0*/  IMAD.X R7, RZ, RZ, RZ, P5 ;  /* 0x000000ffff077224 */ /* 0x000fca00028e06ff */
[----:B------:R-:W-:Y:S02]  /*05d0*/  ISETP.GE.U32.AND.EX P0, PT, R11, R7, PT, P0 ;  /* 0x000000070b00720c */ /* 0x000fe40003f06100 */
[----:B------:R-:W-:Y:S02]  /*05e0*/  CS2R R12, SRZ ;  /* 0x00000000000c7805 */ /* 0x000fe4000001ff00 */
[----:B------:R-:W-:Y:S01]  /*05f0*/  ISETP.GT.U32.AND P4, PT, R18, 0x5, PT ;  /* 0x000000051200780c */ /* 0x000fe20003f84070 */
[----:B------:R-:W2:Y:S01]  /*0600*/  LDG.E R11, desc[UR6][R2.64+0x14] ;  /* 0x00001406020b7981 */ /* 0x000ea2000c1e1900 */
[----:B------:R-:W-:Y:S01]  /*0610*/  SEL R22, RZ, 0x1, P0 ;  /* 0x00000001ff167807 */ /* 0x000fe20000000000 */
[----:B-----5:R-:W-:-:S03]  /*0620*/  @P3 IMAD.MOV.U32 R12, RZ, RZ, R14 ;  /* 0x000000ffff0c3224 */ /* 0x020fc600078e000e */
[----:B------:R-:W-:Y:S01]  /*0630*/  IADD3 R15, P5, PT, R15, R22, RZ ;  /* 0x000000160f0f7210 */ /* 0x000fe20007fbe0ff */
[----:B------:R-:W-:-:S03]  /*0640*/  @P3 IMAD.MOV.U32 R13, RZ, RZ, RZ ;  /* 0x000000ffff0d3224 */ /* 0x000fc600078e00ff */
[----:B------:R-:W-:Y:S01]  /*0650*/  ISETP.GE.U32.AND P0, PT, R12, R15, PT ;  /* 0x0000000f0c00720c */ /* 0x000fe20003f06070 */
[----:B------:R-:W-:Y:S02]  /*0660*/  IMAD.X R7, RZ, RZ, RZ, P5 ;  /* 0x000000ffff077224 */ /* 0x000fe400028e06ff */
[----:B------:R-:W3:Y:S03]  /*0670*/  @P4 LDG.E.CONSTANT R14, desc[UR6][R4.64+0x4] ;  /* 0x00000406040e4981 */ /* 0x000ee6000c1e9900 */
[----:B------:R-:W-:Y:S01]  /*0680*/  ISETP.GE.U32.AND.EX P0, PT, R13, R7, PT, P0 ;  /* 0x000000070d00720c */ /* 0x000fe20003f06100 */
[----:B------:R-:W-:-:S03]  /*0690*/  IMAD.IADD R23, R6, 0x1, -R23 ;  /* 0x0000000106177824 */ /* 0x000fc600078e0a17 */
[----:B------:R-:W-:Y:S02]  /*06a0*/  SEL R22, RZ, 0x1, P0 ;  /* 0x00000001ff167807 */ /* 0x000fe40000000000 */
[----:B------:R-:W-:Y:S02]  /*06b0*/  CS2R R6, SRZ ;  /* 0x0000000000067805 */ /* 0x000fe4000001ff00 */
[----:B------:R-:W-:Y:S01]  /*06c0*/  ISETP.GT.U32.AND P3, PT, R18, 0x6, PT ;  /* 0x000000061200780c */ /* 0x000fe20003f64070 */
[----:B------:R-:W-:Y:S01]  /*06d0*/  @P2 IMAD.MOV.U32 R6, RZ, RZ, R8 ;  /* 0x000000ffff062224 */ /* 0x000fe200078e0008 */
[----:B------:R-:W-:Y:S01]  /*06e0*/  IADD3 R19, P0, PT, R19, R22, RZ ;  /* 0x0000001613137210 */ /* 0x000fe20007f1e0ff */
[----:B------:R-:W-:-:S03]  /*06f0*/  @P2 IMAD.MOV.U32 R7, RZ, RZ, RZ ;  /* 0x000000ffff072224 */ /* 0x000fc600078e00ff */
[----:B------:R-:W-:Y:S01]  /*0700*/  ISETP.GE.U32.AND P2, PT, R6, R19, PT ;  /* 0x000000130600720c */ /* 0x000fe20003f46070 */
[----:B------:R-:W-:Y:S01]  /*0710*/  IMAD.X R9, RZ, RZ, RZ, P0 ;  /* 0x000000ffff097224 */ /* 0x000fe200000e06ff */
[----:B------:R-:W-:Y:S02]  /*0720*/  ISETP.GT.U32.AND P5, PT, R18, 0x7, PT ;  /* 0x000000071200780c */ /* 0x000fe40003fa4070 */
[----:B------:R-:W4:Y:S02]  /*0730*/  LDG.E R18, desc[UR6][R2.64+0x18] ;  /* 0x0000180602127981 */ /* 0x000f24000c1e1900 */
[----:B------:R-:W-:Y:S02]  /*0740*/  ISETP.GE.U32.AND.EX P0, PT, R7, R9, PT, P2 ;  /* 0x000000090700720c */ /* 0x000fe40003f06120 */
[----:B------:R-:W5:Y:S02]  /*0750*/  @P3 LDG.E.CONSTANT R13, desc[UR6][R4.64+0x8] ;  /* 0x00000806040d3981 */ /* 0x000f64000c1e9900 */
[----:B------:R-:W-:-:S04]  /*0760*/  SEL R8, RZ, 0x1, P0 ;  /* 0x00000001ff087807 */ /* 0x000fc80000000000 */
[----:B------:R-:W-:Y:S02]  /*0770*/  IADD3 R21, P2, PT, R21, R8, RZ ;  /* 0x0000000815157210 */ /* 0x000fe40007f5e0ff */
[----:B------:R-:W-:Y:S01]  /*0780*/  CS2R R8, SRZ ;  /* 0x0000000000087805 */ /* 0x000fe2000001ff00 */
[----:B------:R-:W5:Y:S01]  /*0790*/  @P5 LDG.E.CONSTANT R7, desc[UR6][R4.64+0xc] ;  /* 0x00000c0604075981 */ /* 0x000f62000c1e9900 */
[----:B------:R-:W-:Y:S02]  /*07a0*/  @P1 IMAD.MOV.U32 R8, RZ, RZ, R20 ;  /* 0x000000ffff081224 */ /* 0x000fe400078e0014 */
[----:B------:R-:W-:Y:S02]  /*07b0*/  @P1 IMAD.MOV.U32 R9, RZ, RZ, RZ ;  /* 0x000000ffff091224 */ /* 0x000fe400078e00ff */
[----:B------:R-:W-:Y:S01]  /*07c0*/  IMAD.X R27, RZ, RZ, RZ, P2 ;  /* 0x000000ffff1b7224 */ /* 0x000fe200010e06ff */
[----:B------:R-:W-:-:S04]  /*07d0*/  ISETP.GE.U32.AND P0, PT, R8, R21, PT ;  /* 0x000000150800720c */ /* 0x000fc80003f06070 */
[----:B------:R-:W-:Y:S02]  /*07e0*/  ISETP.GE.U32.AND.EX P0, PT, R9, R27, PT, P0 ;  /* 0x0000001b0900720c */ /* 0x000fe40003f06100 */
[----:B------:R-:W5:Y:S01]  /*07f0*/  LDG.E R9, desc[UR6][R2.64+0x1c] ;  /* 0x00001c0602097981 */ /* 0x000f62000c1e1900 */
[----:B------:R-:W-:Y:S01]  /*0800*/  IMAD.IADD R27, R10, 0x1, -R25 ;  /* 0x000000010a1b7824 */ /* 0x000fe200078e0a19 */
[----:B------:R-:W-:Y:S01]  /*0810*/  SEL R10, RZ, 0x1, P0 ;  /* 0x00000001ff0a7807 */ /* 0x000fe20000000000 */
[----:B------:R-:W-:Y:S02]  /*0820*/  IMAD.IADD R19, R6, 0x1, -R19 ;  /* 0x0000000106137824 */ /* 0x000fe400078e0a13 */
[----:B------:R-:W-:Y:S01]  /*0830*/  IMAD.IADD R21, R8, 0x1, -R21 ;  /* 0x0000000108157824 */ /* 0x000fe200078e0a15 */
[----:B------:R-:W-:Y:S04]  /*0840*/  STG.E desc[UR6][R2.64], R23 ;  /* 0x0000001702007986 */ /* 0x000fe8000c101906 */
[----:B------:R-:W-:Y:S04]  /*0850*/  STG.E desc[UR6][R2.64+0xc], R19 ;  /* 0x00000c1302007986 */ /* 0x000fe8000c101906 */
[----:B------:R-:W-:Y:S01]  /*0860*/  STG.E desc[UR6][R2.64+0x10], R21 ;  /* 0x0000101502007986 */ /* 0x000fe2000c101906 */
[----:B------:R-:W-:Y:S01]  /*0870*/  IADD3 R8, P2, PT, R4, 0x20, RZ ;  /* 0x0000002004087810 */ /* 0x000fe20007f5e0ff */
[----:B------:R-:W-:Y:S02]  /*0880*/  BSSY.RECONVERGENT B0, `(.L_x_99) ;  /* 0x00000a4000007945 */ /* 0x000fe40003800200 */
[----:B------:R0:W-:Y:S01]  /*0890*/  STG.E desc[UR6][R2.64+0x4], R27 ;  /* 0x0000041b02007986 */ /* 0x0001e2000c101906 */
[----:B--2---:R-:W-:-:S02]  /*08a0*/  IADD3 R25, P1, PT, R11, R10, RZ ;  /* 0x0000000a0b197210 */ /* 0x004fc40007f3e0ff */
[----:B------:R-:W-:Y:S02]  /*08b0*/  CS2R R10, SRZ ;  /* 0x00000000000a7805 */ /* 0x000fe4000001ff00 */
[----:B------:R-:W-:Y:S02]  /*08c0*/  @P4 IMAD.MOV.U32 R11, RZ, RZ, RZ ;  /* 0x000000ffff0b4224 */ /* 0x000fe400078e00ff */
[----:B------:R-:W-:Y:S02]  /*08d0*/  IMAD.X R29, RZ, RZ, RZ, P1 ;  /* 0x000000ffff1d7224 */ /* 0x000fe400008e06ff */
[----:B---3--:R-:W-:-:S05]  /*08e0*/  @P4 IMAD.MOV.U32 R10, RZ, RZ, R14 ;  /* 0x000000ffff0a4224 */ /* 0x008fca00078e000e */
[----:B------:R-:W-:-:S04]  /*08f0*/  ISETP.GE.U32.AND P0, PT, R10, R25, PT ;  /* 0x000000190a00720c */ /* 0x000fc80003f06070 */
[----:B------:R-:W-:Y:S01]  /*0900*/  ISETP.GE.U32.AND.EX P0, PT, R11, R29, PT, P0 ;  /* 0x0000001d0b00720c */ /* 0x000fe20003f06100 */
[----:B------:R-:W-:-:S03]  /*0910*/  IMAD.IADD R29, R12, 0x1, -R15 ;  /* 0x000000010c1d7824 */ /* 0x000fc600078e0a0f */
[----:B------:R-:W-:Y:S02]  /*0920*/  SEL R11, RZ, 0x1, P0 ;  /* 0x00000001ff0b7807 */ /* 0x000fe40000000000 */
[----:B------:R-:W-:Y:S02]  /*0930*/  CS2R R14, SRZ ;  /* 0x00000000000e7805 */ /* 0x000fe4000001ff00 */
[----:B----4-:R-:W-:Y:S01]  /*0940*/  IADD3 R11, P1, PT, R18, R11, RZ ;  /* 0x0000000b120b7210 */ /* 0x010fe20007f3e0ff */
[----:B-----5:R-:W-:Y:S02]  /*0950*/  @P3 IMAD.MOV.U32 R14, RZ, RZ, R13 ;  /* 0x000000ffff0e3224 */ /* 0x020fe400078e000d */
[----:B------:R-:W-:Y:S02]  /*0960*/  @P3 IMAD.MOV.U32 R15, RZ, RZ, RZ ;  /* 0x000000ffff0f3224 */ /* 0x000fe400078e00ff */
[----:B------:R-:W-:Y:S01]  /*0970*/  IMAD.X R13, RZ, RZ, RZ, P1 ;  /* 0x000000ffff0d7224 */ /* 0x000fe200008e06ff */
[----:B------:R-:W-:-:S04]  /*0980*/  ISETP.GE.U32.AND P0, PT, R14, R11, PT ;  /* 0x0000000b0e00720c */ /* 0x000fc80003f06070 */
[----:B------:R-:W-:Y:S02]  /*0990*/  ISETP.GE.U32.AND.EX P0, PT, R15, R13, PT, P0 ;  /* 0x0000000d0f00720c */ /* 0x000fe40003f06100 */
[----:B------:R-:W-:Y:S02]  /*09a0*/  CS2R R12, SRZ ;  /* 0x00000000000c7805 */ /* 0x000fe4000001ff00 */
[----:B------:R-:W-:Y:S01]  /*09b0*/  SEL R18, RZ, 0x1, P0 ;  /* 0x00000001ff127807 */ /* 0x000fe20000000000 */
[----:B------:R-:W-:-:S03]  /*09c0*/  @P5 IMAD.MOV.U32 R12, RZ, RZ, R7 ;  /* 0x000000ffff0c5224 */ /* 0x000fc600078e0007 */
[----:B------:R-:W-:Y:S01]  /*09d0*/  IADD3 R9, P1, PT, R9, R18, RZ ;  /* 0x0000001209097210 */ /* 0x000fe20007f3e0ff */
[----:B------:R-:W-:Y:S02]  /*09e0*/  IMAD.IADD R25, R10, 0x1, -R25 ;  /* 0x000000010a197824 */ /* 0x000fe400078e0a19 */
[----:B------:R-:W-:Y:S02]  /*09f0*/  IMAD.IADD R15, R14, 0x1, -R11 ;  /* 0x000000010e0f7824 */ /* 0x000fe400078e0a0b */
[----:B------:R-:W-:Y:S01]  /*0a00*/  IMAD.IADD R7, R12, 0x1, -R9 ;  /* 0x000000010c077824 */ /* 0x000fe200078e0a09 */
[----:B------:R1:W-:Y:S01]  /*0a10*/  STG.E desc[UR6][R2.64+0x8], R29 ;  /* 0x0000081d02007986 */ /* 0x0003e2000c101906 */
[----:B------:R-:W-:-:S03]  /*0a20*/  LOP3.LUT R11, R17, 0xfffffff8, RZ, 0xc0, !PT ;  /* 0xfffffff8110b7812 */ /* 0x000fc600078ec0ff */
[----:B------:R1:W-:Y:S01]  /*0a30*/  STG.E desc[UR6][R2.64+0x14], R25 ;  /* 0x0000141902007986 */ /* 0x0003e2000c101906 */
[----:B------:R-:W-:-:S03]  /*0a40*/  ISETP.GE.U32.AND P0, PT, R12, R9, PT ;  /* 0x000000090c00720c */ /* 0x000fc60003f06070 */
[----:B------:R1:W-:Y:S04]  /*0a50*/  STG.E desc[UR6][R2.64+0x18], R15 ;  /* 0x0000180f02007986 */ /* 0x0003e8000c101906 */
[----:B------:R1:W-:Y:S01]  /*0a60*/  STG.E desc[UR6][R2.64+0x1c], R7 ;  /* 0x00001c0702007986 */ /* 0x0003e2000c101906 */
[----:B------:R-:W-:Y:S01]  /*0a70*/  IMAD.X R9, RZ, RZ, RZ, P1 ;  /* 0x000000ffff097224 */ /* 0x000fe200008e06ff */
[----:B------:R-:W-:Y:S01]  /*0a80*/  ISETP.NE.AND P1, PT, R11, 0x8, PT ;  /* 0x000000080b00780c */ /* 0x000fe20003f25270 */
[----:B------:R-:W-:Y:S01]  /*0a90*/  @P5 IMAD.MOV.U32 R13, RZ, RZ, RZ ;  /* 0x000000ffff0d5224 */ /* 0x000fe200078e00ff */
[----:B------:R-:W-:-:S04]  /*0aa0*/  IADD3 R4, P3, PT, R2, 0x30, RZ ;  /* 0x0000003002047810 */ /* 0x000fc80007f7e0ff */
[----:B------:R-:W-:Y:S01]  /*0ab0*/  ISETP.GE.U32.AND.EX P0, PT, R13, R9, PT, P0 ;  /* 0x000000090d00720c */ /* 0x000fe20003f06100 */
[----:B------:R-:W-:Y:S02]  /*0ac0*/  IMAD.X R9, RZ, RZ, R5, P2 ;  /* 0x000000ffff097224 */ /* 0x000fe400010e0605 */
[----:B------:R-:W-:Y:S01]  /*0ad0*/  IMAD.X R5, RZ, RZ, R3, P3 ;  /* 0x000000ffff057224 */ /* 0x000fe200018e0603 */
[----:B0-----:R-:W-:-:S03]  /*0ae0*/  SEL R27, RZ, 0x1, P0 ;  /* 0x00000001ff1b7807 */ /* 0x001fc60000000000 */
[----:B-1----:R-:W-:Y:S06]  /*0af0*/  @!P1 BRA `(.L_x_100) ;  /* 0x0000000400f09947 */ /* 0x002fec0003800000 */
[----:B------:R-:W-:-:S07]  /*0b00*/  IMAD.MOV.U32 R10, RZ, RZ, 0x8 ;  /* 0x00000008ff0a7424 */ /* 0x000fce00078e00ff */
.L_x_101:
[----:B------:R-:W0:Y:S01]  /*0b10*/  LDCU UR4, c[0x0][0x3ac] ;  /* 0x00007580ff0477ac */ /* 0x000e220008000800 */
[----:B------:R-:W-:Y:S02]  /*0b20*/  IMAD.MOV.U32 R6, RZ, RZ, R4 ;  /* 0x000000ffff067224 */ /* 0x000fe400078e0004 */
[----:B------:R-:W-:Y:S02]  /*0b30*/  IMAD.MOV.U32 R7, RZ, RZ, R5 ;  /* 0x000000ffff077224 */ /* 0x000fe400078e0005 */
[----:B------:R-:W-:Y:S02]  /*0b40*/  IMAD.MOV.U32 R4, RZ, RZ, R8 ;  /* 0x000000ffff047224 */ /* 0x000fe400078e0008 */
[----:B------:R-:W-:Y:S01]  /*0b50*/  IMAD.MOV.U32 R5, RZ, RZ, R9 ;  /* 0x000000ffff057224 */ /* 0x000fe200078e0009 */
[----:B------:R-:W2:Y:S01]  /*0b60*/  LDG.E R14, desc[UR6][R6.64+-0x10] ;  /* 0xfffff006060e7981 */ /* 0x000ea2000c1e1900 */
[C---:B0-----:R-:W-:Y:S01]  /*0b70*/  ISETP.GE.U32.AND P0, PT, R10.reuse, UR4, PT ;  /* 0x000000040a007c0c */ /* 0x041fe2000bf06070 */
[----:B------:R-:W-:-:S02]  /*0b80*/  VIADD R8, R10, 0x1 ;  /* 0x000000010a087836 */ /* 0x000fc40000000000 */
[----:B------:R-:W3:Y:S03]  /*0b90*/  LDG.E R21, desc[UR6][R6.64+-0xc] ;  /* 0xfffff40606157981 */ /* 0x000ee6000c1e1900 */
[----:B------:R-:W-:Y:S01]  /*0ba0*/  ISETP.GE.U32.AND P3, PT, R8, UR4, PT ;  /* 0x0000000408007c0c */ /* 0x000fe2000bf66070 */
[----:B------:R-:W4:Y:S04]  /*0bb0*/  LDG.E R25, desc[UR6][R6.64+-0x8] ;  /* 0xfffff80606197981 */ /* 0x000f28000c1e1900 */
[----:B------:R-:W5:Y:S04]  /*0bc0*/  LDG.E R17, desc[UR6][R6.64+-0x4] ;  /* 0xfffffc0606117981 */ /* 0x000f68000c1e1900 */
[----:B------:R-:W3:Y:S01]  /*0bd0*/  @!P0 LDG.E.CONSTANT R13, desc[UR6][R4.64+-0x10] ;  /* 0xfffff006040d8981 */ /* 0x000ee2000c1e9900 */
[----:B------:R-:W-:-:S03]  /*0be0*/  VIADD R8, R10, 0x2 ;  /* 0x000000020a087836 */ /* 0x000fc60000000000 */
[----:B------:R-:W4:Y:S02]  /*0bf0*/  @!P3 LDG.E.CONSTANT R12, desc[UR6][R4.64+-0xc] ;  /* 0xfffff406040cb981 */ /* 0x000f24000c1e9900 */
[----:B------:R-:W-:Y:S01]  /*0c00*/  ISETP.GE.U32.AND P2, PT, R8, UR4, PT ;  /* 0x0000000408007c0c */ /* 0x000fe2000bf46070 */
[----:B------:R-:W-:Y:S01]  /*0c10*/  VIADD R9, R10, 0x3 ;  /* 0x000000030a097836 */ /* 0x000fe20000000000 */
[----:B------:R-:W-:Y:S01]  /*0c20*/  CS2R R18, SRZ ;  /* 0x0000000000127805 */ /* 0x000fe2000001ff00 */
[----:B------:R-:W5:Y:S03]  /*0c30*/  LDG.E R23, desc[UR6][R6.64] ;  /* 0x0000000606177981 */ /* 0x000f66000c1e1900 */
[----:B------:R-:W-:-:S07]  /*0c40*/  ISETP.GE.U32.AND P1, PT, R9, UR4, PT ;  /* 0x0000000409007c0c */ /* 0x000fce000bf26070 */
[----:B------:R-:W5:Y:S06]  /*0c50*/  @!P2 LDG.E.CONSTANT R8, desc[UR6][R4.64+-0x8] ;  /* 0xfffff8060408a981 */ /* 0x000f6c000c1e9900 */
[----:B------:R-:W5:Y:S01]  /*0c60*/  @!P1 LDG.E.CONSTANT R22, desc[UR6][R4.64+-0x4] ;  /* 0xfffffc0604169981 */ /* 0x000f62000c1e9900 */
[----:B------:R-:W-:Y:S01]  /*0c70*/  @!P0 IMAD.MOV.U32 R19, RZ, RZ, RZ ;  /* 0x000000ffff138224 */ /* 0x000fe200078e00ff */
[----:B--2---:R-:W-:-:S05]  /*0c80*/  IADD3 R27, P4, PT, R14, R27, RZ ;  /* 0x0000001b0e1b7210 */ /* 0x004fca0007f9e0ff */
[----:B------:R-:W-:Y:S01]  /*0c90*/  IMAD.X R9, RZ, RZ, R0, P4 ;  /* 0x000000ffff097224 */ /* 0x000fe200020e0600 */
[----:B------:R-:W-:Y:S01]  /*0ca0*/  CS2R R14, SRZ ;  /* 0x00000000000e7805 */ /* 0x000fe2000001ff00 */
[----:B---3--:R-:W-:-:S05]  /*0cb0*/  @!P0 IMAD.MOV.U32 R18, RZ, RZ, R13 ;  /* 0x000000ffff128224 */ /* 0x008fca00078e000d */
[----:B------:R-:W-:-:S04]  /*0cc0*/  ISETP.GE.U32.AND P0, PT, R18, R27, PT ;  /* 0x0000001b1200720c */ /* 0x000fc80003f06070 */
[----:B------:R-:W-:-:S04]  /*0cd0*/  ISETP.GE.U32.AND.EX P0, PT, R19, R9, PT, P0 ;  /* 0x000000091300720c */ /* 0x000fc80003f06100 */
[----:B------:R-:W-:Y:S01]  /*0ce0*/  SEL R20, RZ, 0x1, P0 ;  /* 0x00000001ff147807 */ /* 0x000fe20000000000 */
[----:B----4-:R-:W-:-:S03]  /*0cf0*/  @!P3 IMAD.MOV.U32 R14, RZ, RZ, R12 ;  /* 0x000000ffff0eb224 */ /* 0x010fc600078e000c */
[----:B------:R-:W-:Y:S01]  /*0d00*/  IADD3 R21, P4, PT, R21, R20, RZ ;  /* 0x0000001415157210 */ /* 0x000fe20007f9e0ff */
[----:B------:R-:W-:-:S03]  /*0d10*/  @!P3 IMAD.MOV.U32 R15, RZ, RZ, RZ ;  /* 0x000000ffff0fb224 */ /* 0x000fc600078e00ff */
[----:B------:R-:W-:Y:S01]  /*0d20*/  ISETP.GE.U32.AND P0, PT, R14, R21, PT ;  /* 0x000000150e00720c */ /* 0x000fe20003f06070 */
[----:B------:R-:W-:-:S05]  /*0d30*/  IMAD.X R9, RZ, RZ, RZ, P4 ;  /* 0x000000ffff097224 */ /* 0x000fca00020e06ff */
[----:B------:R-:W-:Y:S01]  /*0d40*/  ISETP.GE.U32.AND.EX P0, PT, R15, R9, PT, P0 ;  /* 0x000000090f00720c */ /* 0x000fe20003f06100 */
[----:B------:R-:W-:-:S03]  /*0d50*/  VIADD R9, R10, 0x4 ;  /* 0x000000040a097836 */ /* 0x000fc60000000000 */
[----:B------:R-:W-:Y:S02]  /*0d60*/  SEL R20, RZ, 0x1, P0 ;  /* 0x00000001ff147807 */ /* 0x000fe40000000000 */
[----:B------:R-:W-:Y:S02]  /*0d70*/  ISETP.GE.U32.AND P3, PT, R9, UR4, PT ;  /* 0x0000000409007c0c */ /* 0x000fe4000bf66070 */
[----:B------:R-:W-:Y:S02]  /*0d80*/  CS2R R12, SRZ ;  /* 0x00000000000c7805 */ /* 0x000fe4000001ff00 */
[----:B------:R-:W-:Y:S01]  /*0d90*/  IADD3 R25, P4, PT, R25, R20, RZ ;  /* 0x0000001419197210 */ /* 0x000fe20007f9e0ff */
[----:B-----5:R-:W-:Y:S02]  /*0da0*/  @!P2 IMAD.MOV.U32 R12, RZ, RZ, R8 ;  /* 0x000000ffff0ca224 */ /* 0x020fe400078e0008 */
[----:B------:R-:W-:Y:S02]  /*0db0*/  @!P2 IMAD.MOV.U32 R13, RZ, RZ, RZ ;  /* 0x000000ffff0da224 */ /* 0x000fe400078e00ff */
[----:B------:R-:W-:Y:S01]  /*0dc0*/  IMAD.X R9, RZ, RZ, RZ, P4 ;  /* 0x000000ffff097224 */ /* 0x000fe200020e06ff */
[----:B------:R-:W-:Y:S01]  /*0dd0*/  ISETP.GE.U32.AND P0, PT, R12, R25, PT ;  /* 0x000000190c00720c */ /* 0x000fe20003f06070 */
[----:B------:R-:W-:-:S03]  /*0de0*/  VIADD R8, R10, 0x5 ;  /* 0x000000050a087836 */ /* 0x000fc60000000000 */
[----:B------:R-:W-:Y:S01]  /*0df0*/  ISETP.GE.U32.AND.EX P0, PT, R13, R9, PT, P0 ;  /* 0x000000090d00720c */ /* 0x000fe20003f06100 */
[----:B------:R-:W2:Y:S01]  /*0e00*/  @!P3 LDG.E.CONSTANT R20, desc[UR6][R4.64] ;  /* 0x000000060414b981 */ /* 0x000ea2000c1e9900 */
[----:B------:R-:W-:Y:S02]  /*0e10*/  ISETP.GE.U32.AND P2, PT, R8, UR4, PT ;  /* 0x0000000408007c0c */ /* 0x000fe4000bf46070 */
[----:B------:R-:W-:Y:S02]  /*0e20*/  SEL R24, RZ, 0x1, P0 ;  /* 0x00000001ff187807 */ /* 0x000fe40000000000 */
[----:B------:R-:W-:Y:S01]  /*0e30*/  CS2R R8, SRZ ;  /* 0x0000000000087805 */ /* 0x000fe2000001ff00 */
[----:B------:R-:W3:Y:S01]  /*0e40*/  LDG.E R13, desc[UR6][R6.64+0x4] ;  /* 0x00000406060d7981 */ /* 0x000ee2000c1e1900 */
[----:B------:R-:W-:Y:S01]  /*0e50*/  @!P1 IMAD.MOV.U32 R8, RZ, RZ, R22 ;  /* 0x000000ffff089224 */ /* 0x000fe200078e0016 */
[----:B------:R-:W-:Y:S01]  /*0e60*/  IADD3 R17, P4, PT, R17, R24, RZ ;  /* 0x0000001811117210 */ /* 0x000fe20007f9e0ff */
[----:B------:R-:W-:Y:S01]  /*0e70*/  @!P1 IMAD.MOV.U32 R9, RZ, RZ, RZ ;  /* 0x000000ffff099224 */ /* 0x000fe200078e00ff */
[----:B------:R-:W4:Y:S02]  /*0e80*/  LDG.E R22, desc[UR6][R6.64+0x8] ;  /* 0x0000080606167981 */ /* 0x000f24000c1e1900 */
[----:B------:R-:W-:Y:S01]  /*0e90*/  ISETP.GE.U32.AND P0, PT, R8, R17, PT ;  /* 0x000000110800720c */ /* 0x000fe20003f06070 */
[----:B------:R-:W-:-:S05]  /*0ea0*/  IMAD.X R15, RZ, RZ, RZ, P4 ;  /* 0x000000ffff0f7224 */ /* 0x000fca00020e06ff */
[----:B------:R-:W-:Y:S02]  /*0eb0*/  ISETP.GE.U32.AND.EX P0, PT, R9, R15, PT, P0 ;  /* 0x0000000f0900720c */ /* 0x000fe40003f06100 */
[----:B------:R-:W5:Y:S01]  /*0ec0*/  @!P2 LDG.E.CONSTANT R9, desc[UR6][R4.64+0x4] ;  /* 0x000004060409a981 */ /* 0x000f62000c1e9900 */
[----:B------:R-:W-:Y:S01]  /*0ed0*/  IMAD.IADD R19, R18, 0x1, -R27 ;  /* 0x0000000112137824 */ /* 0x000fe200078e0a1b */
[----:B------:R-:W-:Y:S01]  /*0ee0*/  SEL R18, RZ, 0x1, P0 ;  /* 0x00000001ff127807 */ /* 0x000fe20000000000 */
[----:B------:R-:W-:-:S03]  /*0ef0*/  IMAD.IADD R21, R14, 0x1, -R21 ;  /* 0x000000010e157824 */ /* 0x000fc600078e0a15 */
[----:B------:R-:W-:Y:S01]  /*0f00*/  IADD3 R23, P4, PT, R23, R18, RZ ;  /* 0x0000001217177210 */ /* 0x000fe20007f9e0ff */
[----:B------:R-:W-:Y:S01]  /*0f10*/  VIADD R18, R10, 0x6 ;  /* 0x000000060a127836 */ /* 0x000fe20000000000 */
[----:B------:R-:W-:-:S04]  /*0f20*/  CS2R R14, SRZ ;  /* 0x00000000000e7805 */ /* 0x000fc8000001ff00 */
[----:B------:R-:W-:Y:S01]  /*0f30*/  ISETP.GE.U32.AND P1, PT, R18, UR4, PT ;  /* 0x0000000412007c0c */ /* 0x000fe2000bf26070 */
[----:B------:R-:W-:Y:S02]  /*0f40*/  @!P3 IMAD.MOV.U32 R15, RZ, RZ, RZ ;  /* 0x000000ffff0fb224 */ /* 0x000fe400078e00ff */
[----:B------:R-:W-:Y:S02]  /*0f50*/  IMAD.X R27, RZ, RZ, RZ, P4 ;  /* 0x000000ffff1b7224 */ /* 0x000fe400020e06ff */
[----:B------:R-:W-:Y:S02]  /*0f60*/  IMAD.IADD R25, R12, 0x1, -R25 ;  /* 0x000000010c197824 */ /* 0x000fe400078e0a19 */
[----:B------:R-:W-:-:S06]  /*0f70*/  VIADD R12, R10, 0x7 ;  /* 0x000000070a0c7836 */ /* 0x000fcc0000000000 */
[----:B------:R-:W4:Y:S01]  /*0f80*/  @!P1 LDG.E.CONSTANT R18, desc[UR6][R4.64+0x8] ;  /* 0x0000080604129981 */ /* 0x000f22000c1e9900 */
[----:B--2---:R-:W-:-:S05]  /*0f90*/  @!P3 IMAD.MOV.U32 R14, RZ, RZ, R20 ;  /* 0x000000ffff0eb224 */ /* 0x004fca00078e0014 */
[----:B------:R-:W-:-:S04]  /*0fa0*/  ISETP.GE.U32.AND P0, PT, R14, R23, PT ;  /* 0x000000170e00720c */ /* 0x000fc80003f06070 */
[----:B------:R-:W-:-:S04]  /*0fb0*/  ISETP.GE.U32.AND.EX P0, PT, R15, R27, PT, P0 ;  /* 0x0000001b0f00720c */ /* 0x000fc80003f06100 */
[----:B------:R-:W-:Y:S02]  /*0fc0*/  SEL R20, RZ, 0x1, P0 ;  /* 0x00000001ff147807 */ /* 0x000fe40000000000 */
[----:B------:R-:W-:Y:S02]  /*0fd0*/  ISETP.GE.U32.AND P3, PT, R12, UR4, PT ;  /* 0x000000040c007c0c */ /* 0x000fe4000bf66070 */
[----:B---3--:R-:W-:Y:S02]  /*0fe0*/  IADD3 R15, P4, PT, R13, R20, RZ ;  /* 0x000000140d0f7210 */ /* 0x008fe40007f9e0ff */
[----:B------:R-:W-:Y:S02]  /*0ff0*/  CS2R R12, SRZ ;  /* 0x00000000000c7805 */ /* 0x000fe4000001ff00 */
[----:B-----5:R-:W-:Y:S02]  /*1000*/  @!P2 IMAD.MOV.U32 R12, RZ, RZ, R9 ;  /* 0x000000ffff0ca224 */ /* 0x020fe400078e0009 */
[----:B------:R-:W-:-:S02]  /*1010*/  @!P2 IMAD.MOV.U32 R13, RZ, RZ, RZ ;  /* 0x000000ffff0da224 */ /* 0x000fc400078e00ff */
[----:B------:R-:W-:Y:S01]  /*1020*/  IMAD.X R9, RZ, RZ, RZ, P4 ;  /* 0x000000ffff097224 */ /* 0x000fe200020e06ff */
[----:B------:R-:W-:Y:S02]  /*1030*/  ISETP.GE.U32.AND P0, PT, R12, R15, PT ;  /* 0x0000000f0c00720c */ /* 0x000fe40003f06070 */
[----:B------:R-:W2:Y:S02]  /*1040*/  @!P3 LDG.E.CONSTANT R20, desc[UR6][R4.64+0xc] ;  /* 0x00000c060414b981 */ /* 0x000ea4000c1e9900 */
[----:B------:R-:W-:Y:S02]  /*1050*/  ISETP.GE.U32.AND.EX P0, PT, R13, R9, PT, P0 ;  /* 0x000000090d00720c */ /* 0x000fe40003f06100 */
[----:B------:R-:W3:Y:S02]  /*1060*/  LDG.E R13, desc[UR6][R6.64+0xc] ;  /* 0x00000c06060d7981 */ /* 0x000ee4000c1e1900 */
[----:B------:R-:W-:Y:S01]  /*1070*/  SEL R27, RZ, 0x1, P0 ;  /* 0x00000001ff1b7807 */ /* 0x000fe20000000000 */
[----:B------:R-:W-:Y:S01]  /*1080*/  IMAD.IADD R17, R8, 0x1, -R17 ;  /* 0x0000000108117824 */ /* 0x000fe200078e0a11 */
[----:B------:R-:W-:-:S02]  /*1090*/  CS2R R8, SRZ ;  /* 0x0000000000087805 */ /* 0x000fc4000001ff00 */
[----:B----4-:R-:W-:Y:S01]  /*10a0*/  IADD3 R27, P2, PT, R22, R27, RZ ;  /* 0x0000001b161b7210 */ /* 0x010fe20007f5e0ff */
[----:B------:R-:W-:Y:S02]  /*10b0*/  @!P1 IMAD.MOV.U32 R9, RZ, RZ, RZ ;  /* 0x000000ffff099224 */ /* 0x000fe400078e00ff */
[----:B------:R-:W-:Y:S02]  /*10c0*/  @!P1 IMAD.MOV.U32 R8, RZ, RZ, R18 ;  /* 0x000000ffff089224 */ /* 0x000fe400078e0012 */
[----:B------:R-:W-:-:S03]  /*10d0*/  IMAD.X R29, RZ, RZ, RZ, P2 ;  /* 0x000000ffff1d7224 */ /* 0x000fc600010e06ff */
[----:B------:R-:W-:-:S04]  /*10e0*/  ISETP.GE.U32.AND P0, PT, R8, R27, PT ;  /* 0x0000001b0800720c */ /* 0x000fc80003f06070 */
[----:B------:R-:W-:Y:S01]  /*10f0*/  ISETP.GE.U32.AND.EX P0, PT, R9, R29, PT, P0 ;  /* 0x0000001d0900720c */ /* 0x000fe20003f06100 */
[----:B------:R-:W-:-:S03]  /*1100*/  IMAD.IADD R9, R14, 0x1, -R23 ;  /* 0x000000010e097824 */ /* 0x000fc600078e0a17 */
[----:B------:R-:W-:Y:S02]  /*1110*/  SEL R18, RZ, 0x1, P0 ;  /* 0x00000001ff127807 */ /* 0x000fe40000000000 */
[----:B------:R-:W-:Y:S01]  /*1120*/  CS2R R22, SRZ ;  /* 0x0000000000167805 */ /* 0x000fe2000001ff00 */
[----:B------:R-:W-:Y:S01]  /*1130*/  STG.E desc[UR6][R6.64+-0xc], R21 ;  /* 0xfffff41506007986 */ /* 0x000fe2000c101906 */
[----:B------:R-:W-:-:S03]  /*1140*/  VIADD R10, R10, 0x8 ;  /* 0x000000080a0a7836 */ /* 0x000fc60000000000 */
[----:B------:R-:W-:Y:S04]  /*1150*/  STG.E desc[UR6][R6.64+-0x8], R25 ;  /* 0xfffff81906007986 */ /* 0x000fe8000c101906 */
[----:B------:R-:W-:Y:S04]  /*1160*/  STG.E desc[UR6][R6.64+-0x4], R17 ;  /* 0xfffffc1106007986 */ /* 0x000fe8000c101906 */
[----:B------:R-:W-:Y:S01]  /*1170*/  STG.E desc[UR6][R6.64+-0x10], R19 ;  /* 0xfffff01306007986 */ /* 0x000fe2000c101906 */
[----:B------:R-:W-:Y:S02]  /*1180*/  @!P3 IMAD.MOV.U32 R23, RZ, RZ, RZ ;  /* 0x000000ffff17b224 */ /* 0x000fe400078e00ff */
[----:B------:R-:W-:Y:S01]  /*1190*/  IMAD.IADD R27, R8, 0x1, -R27 ;  /* 0x00000001081b7824 */ /* 0x000fe200078e0a1b */
[----:B------:R-:W-:Y:S01]  /*11a0*/  IADD3 R8, P2, PT, R4, 0x20, RZ ;  /* 0x0000002004087810 */ /* 0x000fe20007f5e0ff */
[----:B------:R0:W-:Y:S04]  /*11b0*/  STG.E desc[UR6][R6.64], R9 ;  /* 0x0000000906007986 */ /* 0x0001e8000c101906 */
[----:B------:R1:W-:Y:S01]  /*11c0*/  STG.E desc[UR6][R6.64+0x8], R27 ;  /* 0x0000081b06007986 */ /* 0x0003e2000c101906 */
[----:B0-----:R-:W-:-:S02]  /*11d0*/  IMAD.X R9, RZ, RZ, R5, P2 ;  /* 0x000000ffff097224 */ /* 0x001fc400010e0605 */
[----:B--2---:R-:W-:Y:S01]  /*11e0*/  @!P3 IMAD.MOV.U32 R22, RZ, RZ, R20 ;  /* 0x000000ffff16b224 */ /* 0x004fe200078e0014 */
[----:B---3--:R-:W-:Y:S01]  /*11f0*/  IADD3 R29, P1, PT, R13, R18, RZ ;  /* 0x000000120d1d7210 */ /* 0x008fe20007f3e0ff */
[----:B------:R-:W-:-:S04]  /*1200*/  IMAD.IADD R13, R12, 0x1, -R15 ;  /* 0x000000010c0d7824 */ /* 0x000fc800078e0a0f */
[----:B------:R-:W-:Y:S01]  /*1210*/  IMAD.IADD R15, R22, 0x1, -R29 ;  /* 0x00000001160f7824 */ /* 0x000fe200078e0a1d */
[----:B------:R0:W-:Y:S04]  /*1220*/  STG.E desc[UR6][R6.64+0x4], R13 ;  /* 0x0000040d06007986 */ /* 0x0001e8000c101906 */
[----:B------:R0:W-:Y:S01]  /*1230*/  STG.E desc[UR6][R6.64+0xc], R15 ;  /* 0x00000c0f06007986 */ /* 0x0001e2000c101906 */
[----:B------:R-:W-:Y:S01]  /*1240*/  IMAD.X R19, RZ, RZ, RZ, P1 ;  /* 0x000000ffff137224 */ /* 0x000fe200008e06ff */
[----:B------:R-:W-:Y:S02]  /*1250*/  ISETP.NE.AND P1, PT, R10, R11, PT ;  /* 0x0000000b0a00720c */ /* 0x000fe40003f25270 */
[----:B------:R-:W-:Y:S02]  /*1260*/  ISETP.GE.U32.AND P0, PT, R22, R29, PT ;  /* 0x0000001d1600720c */ /* 0x000fe40003f06070 */
[----:B------:R-:W-:-:S02]  /*1270*/  IADD3 R4, P3, PT, R6, 0x20, RZ ;  /* 0x0000002006047810 */ /* 0x000fc40007f7e0ff */
[----:B------:R-:W-:-:S03]  /*1280*/  ISETP.GE.U32.AND.EX P0, PT, R23, R19, PT, P0 ;  /* 0x000000131700720c */ /* 0x000fc60003f06100 */
[----:B------:R-:W-:Y:S01]  /*1290*/  IMAD.X R5, RZ, RZ, R7, P3 ;  /* 0x000000ffff057224 */ /* 0x000fe200018e0607 */
[----:B-1----:R-:W-:-:S03]  /*12a0*/  SEL R27, RZ, 0x1, P0 ;  /* 0x00000001ff1b7807 */ /* 0x002fc60000000000 */
[----:B0-----:R-:W-:Y:S06]  /*12b0*/  @P1 BRA `(.L_x_101) ;  /* 0xfffffff800141947 */ /* 0x001fec000383ffff */
.L_x_100:
[----:B------:R-:W-:Y:S05]  /*12c0*/  BSYNC.RECONVERGENT B0 ;  /* 0x0000000000007941 */ /* 0x000fea0003800200 */
.L_x_99:
[----:B------:R-:W-:-:S13]  /*12d0*/  ISETP.NE.AND P0, PT, R16, RZ, PT ;  /* 0x000000ff1000720c */ /* 0x000fda0003f05270 */
[----:B------:R-:W-:Y:S05]  /*12e0*/  @!P0 EXIT ;  /* 0x000000000000894d */ /* 0x000fea0003800000 */
[----:B------:R-:W1:Y:S01]  /*12f0*/  LDC R10, c[0x0][0x3a4] ;  /* 0x0000e900ff0a7b82 */ /* 0x000e620000000800 */
[----:B------:R-:W-:Y:S02]  /*1300*/  ISETP.GE.U32.AND P0, PT, R16, 0x4, PT ;  /* 0x000000041000780c */ /* 0x000fe40003f06070 */
[----:B-1----:R-:W-:-:S04]  /*1310*/  LOP3.LUT R18, R10, 0x3, RZ, 0xc0, !PT ;  /* 0x000000030a127812 */ /* 0x002fc800078ec0ff */
[----:B------:R-:W-:-:S07]  /*1320*/  ISETP.NE.AND P1, PT, R18, RZ, PT ;  /* 0x000000ff1200720c */ /* 0x000fce0003f25270 */
[----:B------:R-:W-:Y:S06]  /*1330*/  @!P0 BRA `(.L_x_102) ;  /* 0x0000000000f08947 */ /* 0x000fec0003800000 */
[----:B------:R-:W1:Y:S01]  /*1340*/  LDCU UR4, c[0x0][0x3ac] ;  /* 0x00007580ff0477ac */ /* 0x000e620008000800 */
[----:B------:R-:W2:Y:S01]  /*1350*/  LDC.64 R12, c[0x0][0x390] ;  /* 0x0000e400ff0c7b82 */ /* 0x000ea20000000a00 */
[----:B0-----:R-:W-:-:S04]  /*1360*/  IMAD.WIDE.U32 R4, R11, 0x4, R2 ;  /* 0x000000040b047825 */ /* 0x001fc800078e0002 */
[C---:B------:R-:W-:Y:S01]  /*1370*/  VIADD R6, R11.reuse, 0x1 ;  /* 0x000000010b067836 */ /* 0x040fe20000000000 */
[----:B------:R-:W3:Y:S04]  /*1380*/  LDG.E R20, desc[UR6][R4.64] ;  /* 0x0000000604147981 */ /* 0x000ee8000c1e1900 */
[----:B------:R-:W4:Y:S04]  /*1390*/  LDG.E R21, desc[UR6][R4.64+0x4] ;  /* 0x0000040604157981 */ /* 0x000f28000c1e1900 */
[----:B------:R-:W5:Y:S01]  /*13a0*/  LDG.E R15, desc[UR6][R4.64+0x8] ;  /* 0x00000806040f7981 */ /* 0x000f62000c1e1900 */
[----:B-1----:R-:W-:-:S03]  /*13b0*/  ISETP.GE.U32.AND P0, PT, R11, UR4, PT ;  /* 0x000000040b007c0c */ /* 0x002fc6000bf06070 */
[----:B------:R-:W5:Y:S01]  /*13c0*/  LDG.E R17, desc[UR6][R4.64+0xc] ;  /* 0x00000c0604117981 */ /* 0x000f62000c1e1900 */
[----:B--2---:R-:W-:Y:S01]  /*13d0*/  IMAD.WIDE.U32 R12, R11, 0x4, R12 ;  /* 0x000000040b0c7825 */ /* 0x004fe200078e000c */
[----:B------:R-:W-:-:S08]  /*13e0*/  ISETP.GE.U32.AND P4, PT, R6, UR4, PT ;  /* 0x0000000406007c0c */ /* 0x000fd0000bf86070 */
[----:B------:R-:W2:Y:S01]  /*13f0*/  @!P0 LDG.E.CONSTANT R8, desc[UR6][R12.64] ;  /* 0x000000060c088981 */ /* 0x000ea2000c1e9900 */
[----:B------:R-:W-:-:S04]  /*1400*/  VIADD R6, R11, 0x2 ;  /* 0x000000020b067836 */ /* 0x000fc80000000000 */
[----:B------:R-:W4:Y:S01]  /*1410*/  @!P4 LDG.E.CONSTANT R19, desc[UR6][R12.64+0x4] ;  /* 0x000004060c13c981 */ /* 0x000f22000c1e9900 */
[----:B------:R-:W-:Y:S01]  /*1420*/  ISETP.GE.U32.AND P3, PT, R6, UR4, PT ;  /* 0x0000000406007c0c */ /* 0x000fe2000bf66070 */
[----:B------:R-:W-:-:S05]  /*1430*/  VIADD R6, R11, 0x3 ;  /* 0x000000030b067836 */ /* 0x000fca0000000000 */
[----:B------:R-:W-:-:S07]  /*1440*/  ISETP.GE.U32.AND P2, PT, R6, UR4, PT ;  /* 0x0000000406007c0c */ /* 0x000fce000bf46070 */
[----:B------:R-:W5:Y:S06]  /*1450*/  @!P3 LDG.E.CONSTANT R14, desc[UR6][R12.64+0x8] ;  /* 0x000008060c0eb981 */ /* 0x000f6c000c1e9900 */
[----:B------:R0:W5:Y:S01]  /*1460*/  @!P2 LDG.E.CONSTANT R16, desc[UR6][R12.64+0xc] ;  /* 0x00000c060c10a981 */ /* 0x000162000c1e9900 */
[----:B------:R-:W-:Y:S02]  /*1470*/  CS2R R6, SRZ ;  /* 0x0000000000067805 */ /* 0x000fe4000001ff00 */
[----:B------:R-:W-:Y:S02]  /*1480*/  @!P0 IMAD.MOV.U32 R7, RZ, RZ, RZ ;  /* 0x000000ffff078224 */ /* 0x000fe400078e00ff */
[----:B------:R-:W-:Y:S01]  /*1490*/  VIADD R11, R11, 0x4 ;  /* 0x000000040b0b7836 */ /* 0x000fe20000000000 */
[----:B---3--:R-:W-:-:S05]  /*14a0*/  IADD3 R27, P5, PT, R20, R27, RZ ;  /* 0x0000001b141b7210 */ /* 0x008fca0007fbe0ff */
[----:B------:R-:W-:Y:S02]  /*14b0*/  IMAD.X R9, RZ, RZ, R0, P5 ;  /* 0x000000ffff097224 */ /* 0x000fe400028e0600 */
[----:B--2---:R-:W-:-:S05]  /*14c0*/  @!P0 IMAD.MOV.U32 R6, RZ, RZ, R8 ;  /* 0x000000ffff068224 */ /* 0x004fca00078e0008 */
[----:B------:R-:W-:-:S04]  /*14d0*/  ISETP.GE.U32.AND P0, PT, R6, R27, PT ;  /* 0x0000001b0600720c */ /* 0x000fc80003f06070 */
[----:B------:R-:W-:Y:S02]  /*14e0*/  ISETP.GE.U32.AND.EX P0, PT, R7, R9, PT, P0 ;  /* 0x000000090700720c */ /* 0x000fe40003f06100 */
[----:B------:R-:W-:Y:S02]  /*14f0*/  CS2R R8, SRZ ;  /* 0x0000000000087805 */ /* 0x000fe4000001ff00 */
[----:B------:R-:W-:Y:S01]  /*1500*/  SEL R20, RZ, 0x1, P0 ;  /* 0x00000001ff147807 */ /* 0x000fe20000000000 */
[----:B----4-:R-:W-:-:S03]  /*1510*/  @!P4 IMAD.MOV.U32 R8, RZ, RZ, R19 ;  /* 0x000000ffff08c224 */ /* 0x010fc600078e0013 */
[----:B------:R-:W-:Y:S01]  /*1520*/  IADD3 R7, P5, PT, R21, R20, RZ ;  /* 0x0000001415077210 */ /* 0x000fe20007fbe0ff */
[----:B------:R-:W-:-:S03]  /*1530*/  @!P4 IMAD.MOV.U32 R9, RZ, RZ, RZ ;  /* 0x000000ffff09c224 */ /* 0x000fc600078e00ff */
[----:B------:R-:W-:Y:S01]  /*1540*/  ISETP.GE.U32.AND P0, PT, R8, R7, PT ;  /* 0x000000070800720c */ /* 0x000fe20003f06070 */
[----:B0-----:R-:W-:-:S05]  /*1550*/  IMAD.X R13, RZ, RZ, RZ, P5 ;  /* 0x000000ffff0d7224 */ /* 0x001fca00028e06ff */
[----:B------:R-:W-:Y:S02]  /*1560*/  ISETP.GE.U32.AND.EX P0, PT, R9, R13, PT, P0 ;  /* 0x0000000d0900720c */ /* 0x000fe40003f06100 */
[----:B------:R-:W-:Y:S02]  /*1570*/  CS2R R12, SRZ ;  /* 0x00000000000c7805 */ /* 0x000fe4000001ff00 */
[----:B------:R-:W-:Y:S01]  /*1580*/  SEL R20, RZ, 0x1, P0 ;  /* 0x00000001ff147807 */ /* 0x000fe20000000000 */
[----:B-----5:R-:W-:-:S03]  /*1590*/  @!P3 IMAD.MOV.U32 R12, RZ, RZ, R14 ;  /* 0x000000ffff0cb224 */ /* 0x020fc600078e000e */
[----:B------:R-:W-:Y:S01]  /*15a0*/  IADD3 R9, P4, PT, R15, R20, RZ ;  /* 0x000000140f097210 */ /* 0x000fe20007f9e0ff */
[----:B------:R-:W-:-:S03]  /*15b0*/  @!P3 IMAD.MOV.U32 R13, RZ, RZ, RZ ;  /* 0x000000ffff0db224 */ /* 0x000fc600078e00ff */
[----:B------:R-:W-:Y:S01]  /*15c0*/  ISETP.GE.U32.AND P0, PT, R12, R9, PT ;  /* 0x000000090c00720c */ /* 0x000fe20003f06070 */
[----:B------:R-:W-:-:S05]  /*15d0*/  IMAD.X R15, RZ, RZ, RZ, P4 ;  /* 0x000000ffff0f7224 */ /* 0x000fca00020e06ff */
[----:B------:R-:W-:Y:S02]  /*15e0*/  ISETP.GE.U32.AND.EX P0, PT, R13, R15, PT, P0 ;  /* 0x0000000f0d00720c */ /* 0x000fe40003f06100 */
[----:B------:R-:W-:Y:S02]  /*15f0*/  CS2R R14, SRZ ;  /* 0x00000000000e7805 */ /* 0x000fe4000001ff00 */
[----:B------:R-:W-:Y:S01]  /*1600*/  SEL R20, RZ, 0x1, P0 ;  /* 0x00000001ff147807 */ /* 0x000fe20000000000 */
[----:B------:R-:W-:-:S03]  /*1610*/  @!P2 IMAD.MOV.U32 R14, RZ, RZ, R16 ;  /* 0x000000ffff0ea224 */ /* 0x000fc600078e0010 */
[----:B------:R-:W-:Y:S01]  /*1620*/  IADD3 R17, P3, PT, R17, R20, RZ ;  /* 0x0000001411117210 */ /* 0x000fe20007f7e0ff */
[----:B------:R-:W-:Y:S02]  /*1630*/  IMAD.IADD R19, R8, 0x1, -R7 ;  /* 0x0000000108137824 */ /* 0x000fe400078e0a07 */
[----:B------:R-:W-:Y:S02]  /*1640*/  IMAD.IADD R21, R6, 0x1, -R27 ;  /* 0x0000000106157824 */ /* 0x000fe400078e0a1b */
[----:B------:R-:W-:Y:S02]  /*1650*/  IMAD.IADD R13, R12, 0x1, -R9 ;  /* 0x000000010c0d7824 */ /* 0x000fe400078e0a09 */
[C---:B------:R-:W-:Y:S01]  /*1660*/  IMAD.IADD R7, R14.reuse, 0x1, -R17 ;  /* 0x000000010e077824 */ /* 0x040fe200078e0a11 */
[----:B------:R1:W-:Y:S04]  /*1670*/  STG.E desc[UR6][R4.64], R21 ;  /* 0x0000001504007986 */ /* 0x0003e8000c101906 */
[----:B------:R1:W-:Y:S04]  /*1680*/  STG.E desc[UR6][R4.64+0x4], R19 ;  /* 0x0000041304007986 */ /* 0x0003e8000c101906 */
[----:B------:R1:W-:Y:S04]  /*1690*/  STG.E desc[UR6][R4.64+0x8], R13 ;  /* 0x0000080d04007986 */ /* 0x0003e8000c101906 */
[----:B------:R1:W-:Y:S01]  /*16a0*/  STG.E desc[UR6][R4.64+0xc], R7 ;  /* 0x00000c0704007986 */ /* 0x0003e2000c101906 */
[----:B------:R-:W-:Y:S01]  /*16b0*/  @!P2 IMAD.MOV.U32 R15, RZ, RZ, RZ ;  /* 0x000000ffff0fa224 */ /* 0x000fe200078e00ff */
[----:B------:R-:W-:Y:S01]  /*16c0*/  ISETP.GE.U32.AND P0, PT, R14, R17, PT ;  /* 0x000000110e00720c */ /* 0x000fe20003f06070 */
[----:B------:R-:W-:-:S05]  /*16d0*/  IMAD.X R9, RZ, RZ, RZ, P3 ;  /* 0x000000ffff097224 */ /* 0x000fca00018e06ff */
[----:B------:R-:W-:-:S04]  /*16e0*/  ISETP.GE.U32.AND.EX P0, PT, R15, R9, PT, P0 ;  /* 0x000000090f00720c */ /* 0x000fc80003f06100 */
[----:B-1----:R-:W-:-:S09]  /*16f0*/  SEL R27, RZ, 0x1, P0 ;  /* 0x00000001ff1b7807 */ /* 0x002fd20000000000 */
.L_x_102:
[----:B------:R-:W-:Y:S05]  /*1700*/  @!P1 EXIT ;  /* 0x000000000000994d */ /* 0x000fea0003800000 */
[----:B------:R-:W-:Y:S02]  /*1710*/  ISETP.NE.AND P0, PT, R18, 0x1, PT ;  /* 0x000000011200780c */ /* 0x000fe40003f05270 */
[----:B------:R-:W-:-:S04]  /*1720*/  LOP3.LUT R10, R10, 0x1, RZ, 0xc0, !PT ;  /* 0x000000010a0a7812 */ /* 0x000fc800078ec0ff */
[----:B------:R-:W-:-:S07]  /*1730*/  ISETP.NE.U32.AND P1, PT, R10, 0x1, PT ;  /* 0x000000010a00780c */ /* 0x000fce0003f25070 */
[----:B------:R-:W-:Y:S06]  /*1740*/  @!P0 BRA `(.L_x_103) ;  /* 0x0000000000808947 */ /* 0x000fec0003800000 */
[----:B------:R-:W1:Y:S01]  /*1750*/  LDCU UR4, c[0x0][0x3ac] ;  /* 0x00007580ff0477ac */ /* 0x000e620008000800 */
[----:B------:R-:W2:Y:S01]  /*1760*/  LDC.64 R6, c[0x0][0x390] ;  /* 0x0000e400ff067b82 */ /* 0x000ea20000000a00 */
[----:B0-----:R-:W-:-:S05]  /*1770*/  IMAD.WIDE.U32 R4, R11, 0x4, R2 ;  /* 0x000000040b047825 */ /* 0x001fca00078e0002 */
[----:B------:R-:W3:Y:S04]  /*1780*/  LDG.E R10, desc[UR6][R4.64] ;  /* 0x00000006040a7981 */ /* 0x000ee8000c1e1900 */
[----:B------:R-:W4:Y:S01]  /*1790*/  LDG.E R15, desc[UR6][R4.64+0x4] ;  /* 0x00000406040f7981 */ /* 0x000f22000c1e1900 */
[C---:B-1----:R-:W-:Y:S01]  /*17a0*/  ISETP.GE.U32.AND P3, PT, R11.reuse, UR4, PT ;  /* 0x000000040b007c0c */ /* 0x042fe2000bf66070 */
[----:B--2---:R-:W-:-:S04]  /*17b0*/  IMAD.WIDE.U32 R12, R11, 0x4, R6 ;  /* 0x000000040b0c7825 */ /* 0x004fc800078e0006 */
[----:B------:R-:W-:-:S08]  /*17c0*/  VIADD R6, R11, 0x1 ;  /* 0x000000010b067836 */ /* 0x000fd00000000000 */
[----:B------:R-:W2:Y:S01]  /*17d0*/  @!P3 LDG.E.CONSTANT R8, desc[UR6][R12.64] ;  /* 0x000000060c08b981 */ /* 0x000ea2000c1e9900 */
[----:B------:R-:W-:-:S13]  /*17e0*/  ISETP.GE.U32.AND P2, PT, R6, UR4, PT ;  /* 0x0000000406007c0c */ /* 0x000fda000bf46070 */
[----:B------:R-:W5:Y:S01]  /*17f0*/  @!P2 LDG.E.CONSTANT R14, desc[UR6][R12.64+0x4] ;  /* 0x000004060c0ea981 */ /* 0x000f62000c1e9900 */
        /* <DEDUP_REMOVED lines=10> */
[----:B-----5:R-:W-:-:S03]  /*18a0*/  @!P2 IMAD.MOV.U32 R8, RZ, RZ, R14 ;  /* 0x000000ffff08a224 */ /* 0x020fc600078e000e */
[----:B----4-:R-:W-:Y:S01]  /*18b0*/  IADD3 R15, P3, PT, R15, R0, RZ ;  /* 0x000000000f0f7210 */ /* 0x010fe20007f7e0ff */
[----:B------:R-:W-:-:S04]  /*18c0*/  IMAD.IADD R13, R6, 0x1, -R27 ;  /* 0x00000001060d7824 */ /* 0x000fc800078e0a1b */
[C---:B------:R-:W-:Y:S01]  /*18d0*/  IMAD.IADD R7, R8.reuse, 0x1, -R15 ;  /* 0x0000000108077824 */ /* 0x040fe200078e0a0f */
[----:B------:R1:W-:Y:S04]  /*18e0*/  STG.E desc[UR6][R4.64], R13 ;  /* 0x0000000d04007986 */ /* 0x0003e8000c101906 */
[----:B------:R1:W-:Y:S01]  /*18f0*/  STG.E desc[UR6][R4.64+0x4], R7 ;  /* 0x0000040704007986 */ /* 0x0003e2000c101906 */
[----:B------:R-:W-:Y:S01]  /*1900*/  ISETP.GE.U32.AND P0, PT, R8, R15, PT ;  /* 0x0000000f0800720c */ /* 0x000fe20003f06070 */
[----:B------:R-:W-:Y:S02]  /*1910*/  @!P2 IMAD.MOV.U32 R9, RZ, RZ, RZ ;  /* 0x000000ffff09a224 */ /* 0x000fe400078e00ff */
[----:B------:R-:W-:-:S05]  /*1920*/  IMAD.X R8, RZ, RZ, RZ, P3 ;  /* 0x000000ffff087224 */ /* 0x000fca00018e06ff */
[----:B------:R-:W-:-:S04]  /*1930*/  ISETP.GE.U32.AND.EX P0, PT, R9, R8, PT, P0 ;  /* 0x000000080900720c */ /* 0x000fc80003f06100 */
[----:B-1----:R-:W-:-:S09]  /*1940*/  SEL R27, RZ, 0x1, P0 ;  /* 0x00000001ff1b7807 */ /* 0x002fd20000000000 */
.L_x_103:
[----:B------:R-:W-:Y:S05]  /*1950*/  @P1 EXIT ;  /* 0x000000000000194d */ /* 0x000fea0003800000 */
[----:B------:R-:W1:Y:S01]  /*1960*/  LDCU UR4, c[0x0][0x3ac] ;  /* 0x00007580ff0477ac */ /* 0x000e620008000800 */
[----:B0-----:R-:W-:-:S04]  /*1970*/  IMAD.WIDE.U32 R4, R11, 0x4, R2 ;  /* 0x000000040b047825 */ /* 0x001fc800078e0002 */
[----:B------:R-:W-:Y:S01]  /*1980*/  IMAD.MOV.U32 R0, RZ, RZ, RZ ;  /* 0x000000ffff007224 */ /* 0x000fe200078e00ff */
[----:B-1----:R-:W-:-:S13]  /*1990*/  ISETP.GE.U32.AND P0, PT, R11, UR4, PT ;  /* 0x000000040b007c0c */ /* 0x002fda000bf06070 */
[----:B------:R-:W0:Y:S02]  /*19a0*/  @!P0 LDC.64 R6, c[0x0][0x390] ;  /* 0x0000e400ff068b82 */ /* 0x000e240000000a00 */
[----:B0-----:R-:W-:Y:S02]  /*19b0*/  @!P0 IMAD.WIDE.U32 R2, R11, 0x4, R6 ;  /* 0x000000040b028825 */ /* 0x001fe400078e0006 */
[----:B------:R-:W2:Y:S04]  /*19c0*/  LDG.E R6, desc[UR6][R4.64] ;  /* 0x0000000604067981 */ /* 0x000ea8000c1e1900 */
[----:B------:R-:W2:Y:S02]  /*19d0*/  @!P0 LDG.E.CONSTANT R0, desc[UR6][R2.64] ;  /* 0x0000000602008981 */ /* 0x000ea4000c1e9900 */
[----:B--2---:R-:W-:-:S05]  /*19e0*/  IADD3 R27, PT, PT, R0, -R27, -R6 ;  /* 0x8000001b001b7210 */ /* 0x004fca0007ffe806 */
[----:B------:R-:W-:Y:S01]  /*19f0*/  STG.E desc[UR6][R4.64], R27 ;  /* 0x0000001b04007986 */ /* 0x000fe2000c101906 */
[----:B------:R-:W-:Y:S05]  /*1a00*/  EXIT ;  /* 0x000000000000794d */ /* 0x000fea0003800000 */
.L_x_96:
[----:B------:R-:W1:Y:S02]  /*1a10*/  LDC.64 R2, c[0x0][0x398] ;  /* 0x0000e600ff027b82 */ /* 0x000e640000000a00 */
[----:B-1----:R-:W-:-:S05]  /*1a20*/  IMAD.WIDE.U32 R2, R7, 0x4, R2 ;  /* 0x0000000407027825 */ /* 0x002fca00078e0002 */
[----:B------:R-:W-:Y:S01]  /*1a30*/  STG.E desc[UR6][R2.64], RZ ;  /* 0x000000ff02007986 */ /* 0x000fe2000c101906 */
[----:B------:R-:W-:Y:S05]  /*1a40*/  EXIT ;  /* 0x000000000000794d */ /* 0x000fea0003800000 */
.L_x_104:
        /* <DEDUP_REMOVED lines=11> */
.L_x_296:


//--------------------- .text.crt_reconstruct_shared --------------------------
	.section	.text.crt_reconstruct_shared,"ax",@progbits
	.align	128
        .global         crt_reconstruct_shared
        .type           crt_reconstruct_shared,@function
        .size           crt_reconstruct_shared,(.L_x_293 - crt_reconstruct_shared)
        .other          crt_reconstruct_shared,@"STO_CUDA_ENTRY STV_DEFAULT"
crt_reconstruct_shared:
.text.crt_reconstruct_shared:
[----:B------:R-:W-:Y:S01]  /*0000*/  LDC R1, c[0x0][0x37c] ;  /* 0x0000df00ff017b82 */ /* 0x000fe20000000800 */
[----:B------:R-:W0:Y:S01]  /*0010*/  S2R R9, SR_TID.X ;  /* 0x0000000000097919 */ /* 0x000e220000002100 */
[----:B------:R-:W0:Y:S01]  /*0020*/  LDCU UR5, c[0x0][0x3cc] ;  /* 0x00007980ff0577ac */ /* 0x000e220008000800 */
[----:B------:R-:W1:Y:S05]  /*0030*/  LDCU.64 UR10, c[0x0][0x358] ;  /* 0x00006b00ff0a77ac */ /* 0x000e6a0008000a00 */
[----:B------:R-:W2:Y:S01]  /*0040*/  S2UR UR4, SR_CTAID.X ;  /* 0x00000000000479c3 */ /* 0x000ea20000002500 */
[----:B------:R-:W3:Y:S01]  /*0050*/  LDCU UR6, c[0x0][0x3c8] ;  /* 0x00007900ff0677ac */ /* 0x000ee20008000800 */
[----:B0-----:R-:W-:-:S13]  /*0060*/  ISETP.GE.U32.AND P0, PT, R9, UR5, PT ;  /* 0x0000000509007c0c */ /* 0x001fda000bf06070 */
[----:B------:R-:W0:Y:S08]  /*0070*/  @!P0 LDC.64 R2, c[0x0][0x388] ;  /* 0x0000e200ff028b82 */ /* 0x000e300000000a00 */
[----:B------:R-:W4:Y:S01]  /*0080*/  @!P0 LDC.64 R4, c[0x0][0x390] ;  /* 0x0000e400ff048b82 */ /* 0x000f220000000a00 */
[----:B0-----:R-:W-:-:S06]  /*0090*/  @!P0 IMAD.WIDE.U32 R2, R9, 0x4, R2 ;  /* 0x0000000409028825 */ /* 0x001fcc00078e0002 */
[----:B-1----:R0:W5:Y:S01]  /*00a0*/  @!P0 LDG.E.CONSTANT R2, desc[UR10][R2.64] ;  /* 0x0000000a02028981 */ /* 0x002162000c1e9900 */
[----:B----4-:R-:W-:-:S06]  /*00b0*/  @!P0 IMAD.WIDE.U32 R4, R9, 0x4, R4 ;  /* 0x0000000409048825 */ /* 0x010fcc00078e0004 */
[----:B------:R1:W4:Y:S01]  /*00c0*/  @!P0 LDG.E.CONSTANT R4, desc[UR10][R4.64] ;  /* 0x0000000a04048981 */ /* 0x000322000c1e9900 */
[----:B------:R-:W3:Y:S01]  /*00d0*/  @!P0 S2R R7, SR_CgaCtaId ;  /* 0x0000000000078919 */ /* 0x000ee20000008800 */
[----:B------:R-:W-:Y:S01]  /*00e0*/  @!P0 MOV R0, 0x400 ;  /* 0x0000040000008802 */ /* 0x000fe20000000f00 */
[----:B------:R-:W2:Y:S04]  /*00f0*/  LDC R8, c[0x0][0x360] ;  /* 0x0000d800ff087b82 */ /* 0x000ea80000000800 */
[----:B------:R-:W-:Y:S01]  /*0100*/  @!P0 VIADD R6, R0, 0x400 ;  /* 0x0000040000068836 */ /* 0x000fe20000000000 */
[----:B---3--:R-:W-:-:S04]  /*0110*/  @!P0 LEA R0, R7, R0, 0x18 ;  /* 0x0000000007008211 */ /* 0x008fc800078ec0ff */
[----:B------:R-:W-:Y:S01]  /*0120*/  @!P0 LEA R6, R7, R6, 0x18 ;  /* 0x0000000607068211 */ /* 0x000fe200078ec0ff */
[----:B0-----:R-:W-:-:S03]  /*0130*/  @!P0 IMAD R3, R9, 0x4, R0 ;  /* 0x0000000409038824 */ /* 0x001fc600078e0200 */
[----:B-1----:R-:W-:Y:S01]  /*0140*/  @!P0 LEA R5, R9, R6, 0x2 ;  /* 0x0000000609058211 */ /* 0x002fe200078e10ff */
[----:B--2---:R-:W-:-:S05]  /*0150*/  IMAD R15, R8, UR4, R9 ;  /* 0x00000004080f7c24 */ /* 0x004fca000f8e0209 */
[----:B------:R-:W-:Y:S01]  /*0160*/  ISETP.GE.U32.AND P1, PT, R15, UR6, PT ;  /* 0x000000060f007c0c */ /* 0x000fe2000bf26070 */
[----:B-----5:R0:W-:Y:S04]  /*0170*/  @!P0 STS [R3], R2 ;  /* 0x0000000203008388 */ /* 0x0201e80000000800 */
[----:B----4-:R0:W-:Y:S01]  /*0180*/  @!P0 STS [R5], R4 ;  /* 0x0000000405008388 */ /* 0x0101e20000000800 */
[----:B------:R-:W-:Y:S07]  /*0190*/  BAR.SYNC.DEFER_BLOCKING 0x0 ;  /* 0x0000000000007b1d */ /* 0x000fee0000010000 */
[----:B------:R-:W-:Y:S05]  /*01a0*/  @P1 EXIT ;  /* 0x000000000000194d */ /* 0x000fea0003800000 */
[----:B0-----:R-:W0:Y:S01]  /*01b0*/  LDC.64 R2, c[0x0][0x380] ;  /* 0x0000e000ff027b82 */ /* 0x001e220000000a00 */
[----:B------:R-:W-:-:S07]  /*01c0*/  IMAD R14, R15, UR5, RZ ;  /* 0x000000050f0e7c24 */ /* 0x000fce000f8e02ff */
[----:B------:R-:W1:Y:S08]  /*01d0*/  LDC R0, c[0x0][0x3d0] ;  /* 0x0000f400ff007b82 */ /* 0x000e700000000800 */
[----:B------:R-:W2:Y:S01]  /*01e0*/  LDC.64 R6, c[0x0][0x3b8] ;  /* 0x0000ee00ff067b82 */ /* 0x000ea20000000a00 */
[----:B0-----:R-:W-:-:S06]  /*01f0*/  IMAD.WIDE.U32 R2, R14, 0x4, R2 ;  /* 0x000000040e027825 */ /* 0x001fcc00078e0002 */
[----:B------:R-:W3:Y:S01]  /*0200*/  LDG.E.CONSTANT R3, desc[UR10][R2.64] ;  /* 0x0000000a02037981 */ /* 0x000ee2000c1e9900 */
[----:B-1----:R-:W-:Y:S01]  /*0210*/  IMAD R5, R15, R0, RZ ;  /* 0x000000000f057224 */ /* 0x002fe200078e02ff */
[----:B------:R-:W-:-:S03]  /*0220*/  ISETP.GE.U32.AND P0, PT, R0, 0x2, PT ;  /* 0x000000020000780c */ /* 0x000fc60003f06070 */
[----:B--2---:R-:W-:-:S05]  /*0230*/  IMAD.WIDE.U32 R6, R5, 0x4, R6 ;  /* 0x0000000405067825 */ /* 0x004fca00078e0006 */
[----:B---3--:R0:W-:Y:S05]  /*0240*/  STG.E desc[UR10][R6.64], R3 ;  /* 0x0000000306007986 */ /* 0x0081ea000c10190a */
[----:B------:R-:W-:Y:S05]  /*0250*/  @!P0 BRA `(.L_x_105) ;  /* 0x0000000000fc8947 */ /* 0x000fea0003800000 */
[C---:B------:R-:W-:Y:S02]  /*0260*/  VIADD R2, R0.reuse, 0xfffffffe ;  /* 0xfffffffe00027836 */ /* 0x040fe40000000000 */
[----:B------:R-:W-:Y:S02]  /*0270*/  HFMA2 R9, -RZ, RZ, 0, 5.9604644775390625e-08 ;  /* 0x00000001ff097431 */ /* 0x000fe400000001ff */
[----:B------:R-:W-:Y:S01]  /*0280*/  VIADD R0, R0, 0xffffffff ;  /* 0xffffffff00007836 */ /* 0x000fe20000000000 */
[----:B------:R-:W-:-:S04]  /*0290*/  ISETP.GE.U32.AND P0, PT, R2, 0xf, PT ;  /* 0x0000000f0200780c */ /* 0x000fc80003f06070 */
[----:B------:R-:W-:-:S09]  /*02a0*/  LOP3.LUT R8, R0, 0xf, RZ, 0xc0, !PT ;  /* 0x0000000f00087812 */ /* 0x000fd200078ec0ff */
[----:B------:R-:W-:Y:S05]  /*02b0*/  @!P0 BRA `(.L_x_106) ;  /* 0x00000000005c8947 */ /* 0x000fea0003800000 */
[----:B------:R-:W-:Y:S01]  /*02c0*/  LOP3.LUT R4, R0, 0xfffffff0, RZ, 0xc0, !PT ;  /* 0xfffffff000047812 */ /* 0x000fe200078ec0ff */
[----:B------:R-:W-:-:S07]  /*02d0*/  IMAD.MOV.U32 R9, RZ, RZ, 0x1 ;  /* 0x00000001ff097424 */ /* 0x000fce00078e00ff */
.L_x_107:
[----:B01----:R-:W-:-:S04]  /*02e0*/  IMAD.WIDE.U32 R2, R9, 0x4, R6 ;  /* 0x0000000409027825 */ /* 0x003fc800078e0006 */
[C---:B------:R-:W-:Y:S01]  /*02f0*/  VIADD R11, R9.reuse, 0xf ;  /* 0x0000000f090b7836 */ /* 0x040fe20000000000 */
[----:B------:R1:W-:Y:S01]  /*0300*/  STG.E desc[UR10][R2.64], RZ ;  /* 0x000000ff02007986 */ /* 0x0003e2000c10190a */
[----:B------:R-:W-:-:S03]  /*0310*/  IADD3 R9, PT, PT, R9, 0x10, RZ ;  /* 0x0000001009097810 */ /* 0x000fc60007ffe0ff */
[----:B------:R1:W-:Y:S01]  /*0320*/  STG.E desc[UR10][R2.64+0x4], RZ ;  /* 0x000004ff02007986 */ /* 0x0003e2000c10190a */
[----:B------:R-:W-:-:S03]  /*0330*/  ISETP.NE.AND P0, PT, R11, R4, PT ;  /* 0x000000040b00720c */ /* 0x000fc60003f05270 */
[----:B------:R1:W-:Y:S04]  /*0340*/  STG.E desc[UR10][R2.64+0x8], RZ ;  /* 0x000008ff02007986 */ /* 0x0003e8000c10190a */
        /* <DEDUP_REMOVED lines=12> */
[----:B------:R1:W-:Y:S01]  /*0410*/  STG.E desc[UR10][R2.64+0x3c], RZ ;  /* 0x00003cff02007986 */ /* 0x0003e2000c10190a */
[----:B------:R-:W-:Y:S05]  /*0420*/  @P0 BRA `(.L_x_107) ;  /* 0xfffffffc00ac0947 */ /* 0x000fea000383ffff */
.L_x_106:
[----:B------:R-:W-:-:S13]  /*0430*/  ISETP.NE.AND P0, PT, R8, RZ, PT ;  /* 0x000000ff0800720c */ /* 0x000fda0003f05270 */
[----:B------:R-:W-:Y:S05]  /*0440*/  @!P0 BRA `(.L_x_105) ;  /* 0x0000000000808947 */ /* 0x000fea0003800000 */
[----:B------:R-:W-:Y:S02]  /*0450*/  ISETP.GE.U32.AND P0, PT, R8, 0x8, PT ;  /* 0x000000080800780c */ /* 0x000fe40003f06070 */
[----:B------:R-:W-:-:S04]  /*0460*/  LOP3.LUT R4, R0, 0x7, RZ, 0xc0, !PT ;  /* 0x0000000700047812 */ /* 0x000fc800078ec0ff */
[----:B------:R-:W-:-:S07]  /*0470*/  ISETP.NE.AND P1, PT, R4, RZ, PT ;  /* 0x000000ff0400720c */ /* 0x000fce0003f25270 */
[----:B------:R-:W-:Y:S06]  /*0480*/  @!P0 BRA `(.L_x_108) ;  /* 0x0000000000288947 */ /* 0x000fec0003800000 */
[----:B01----:R-:W-:-:S04]  /*0490*/  IMAD.WIDE.U32 R2, R9, 0x4, R6 ;  /* 0x0000000409027825 */ /* 0x003fc800078e0006 */
[----:B------:R-:W-:Y:S01]  /*04a0*/  VIADD R9, R9, 0x8 ;  /* 0x0000000809097836 */ /* 0x000fe20000000000 */
[----:B------:R2:W-:Y:S04]  /*04b0*/  STG.E desc[UR10][R2.64], RZ ;  /* 0x000000ff02007986 */ /* 0x0005e8000c10190a */
[----:B------:R2:W-:Y:S04]  /*04c0*/  STG.E desc[UR10][R2.64+0x4], RZ ;  /* 0x000004ff02007986 */ /* 0x0005e8000c10190a */
[----:B------:R2:W-:Y:S04]  /*04d0*/  STG.E desc[UR10][R2.64+0x8], RZ ;  /* 0x000008ff02007986 */ /* 0x0005e8000c10190a */
[----:B------:R2:W-:Y:S04]  /*04e0*/  STG.E desc[UR10][R2.64+0xc], RZ ;  /* 0x00000cff02007986 */ /* 0x0005e8000c10190a */
[----:B------:R2:W-:Y:S04]  /*04f0*/  STG.E desc[UR10][R2.64+0x10], RZ ;  /* 0x000010ff02007986 */ /* 0x0005e8000c10190a */
[----:B------:R2:W-:Y:S04]  /*0500*/  STG.E desc[UR10][R2.64+0x14], RZ ;  /* 0x000014ff02007986 */ /* 0x0005e8000c10190a */
[----:B------:R2:W-:Y:S04]  /*0510*/  STG.E desc[UR10][R2.64+0x18], RZ ;  /* 0x000018ff02007986 */ /* 0x0005e8000c10190a */
[----:B------:R2:W-:Y:S02]  /*0520*/  STG.E desc[UR10][R2.64+0x1c], RZ ;  /* 0x00001cff02007986 */ /* 0x0005e4000c10190a */
.L_x_108:
[----:B------:R-:W-:Y:S05]  /*0530*/  @!P1 BRA `(.L_x_105) ;  /* 0x0000000000449947 */ /* 0x000fea0003800000 */
[----:B------:R-:W-:Y:S02]  /*0540*/  ISETP.GE.U32.AND P0, PT, R4, 0x4, PT ;  /* 0x000000040400780c */ /* 0x000fe40003f06070 */
[----:B------:R-:W-:-:S04]  /*0550*/  LOP3.LUT R0, R0, 0x3, RZ, 0xc0, !PT ;  /* 0x0000000300007812 */ /* 0x000fc800078ec0ff */
[----:B------:R-:W-:-:S07]  /*0560*/  ISETP.NE.AND P1, PT, R0, RZ, PT ;  /* 0x000000ff0000720c */ /* 0x000fce0003f25270 */
[----:B012---:R-:W-:-:S04]  /*0570*/  @P0 IMAD.WIDE.U32 R2, R9, 0x4, R6 ;  /* 0x0000000409020825 */ /* 0x007fc800078e0006 */
[----:B------:R-:W-:Y:S01]  /*0580*/  @P0 VIADD R9, R9, 0x4 ;  /* 0x0000000409090836 */ /* 0x000fe20000000000 */
[----:B------:R3:W-:Y:S04]  /*0590*/  @P0 STG.E desc[UR10][R2.64], RZ ;  /* 0x000000ff02000986 */ /* 0x0007e8000c10190a */
[----:B------:R3:W-:Y:S04]  /*05a0*/  @P0 STG.E desc[UR10][R2.64+0x4], RZ ;  /* 0x000004ff02000986 */ /* 0x0007e8000c10190a */
[----:B------:R3:W-:Y:S04]  /*05b0*/  @P0 STG.E desc[UR10][R2.64+0x8], RZ ;  /* 0x000008ff02000986 */ /* 0x0007e8000c10190a */
[----:B------:R3:W-:Y:S01]  /*05c0*/  @P0 STG.E desc[UR10][R2.64+0xc], RZ ;  /* 0x00000cff02000986 */ /* 0x0007e2000c10190a */
[----:B------:R-:W-:Y:S05]  /*05d0*/  @!P1 BRA `(.L_x_105) ;  /* 0x00000000001c9947 */ /* 0x000fea0003800000 */
[----:B------:R-:W-:-:S05]  /*05e0*/  UMOV UR4, URZ ;  /* 0x000000ff00047c82 */ /* 0x000fca0008000000 */
.L_x_109:
[C---:B---3--:R-:W-:Y:S01]  /*05f0*/  IMAD.WIDE.U32 R2, R9.reuse, 0x4, R6 ;  /* 0x0000000409027825 */ /* 0x048fe200078e0006 */
[----:B------:R-:W-:Y:S01]  /*0600*/  UIADD3 UR4, UPT, UPT, UR4, 0x1, URZ ;  /* 0x0000000104047890 */ /* 0x000fe2000fffe0ff */
[----:B------:R-:W-:-:S03]  /*0610*/  IADD3 R9, PT, PT, R9, 0x1, RZ ;  /* 0x0000000109097810 */ /* 0x000fc60007ffe0ff */
[----:B------:R4:W-:Y:S02]  /*0620*/  STG.E desc[UR10][R2.64], RZ ;  /* 0x000000ff02007986 */ /* 0x0009e4000c10190a */
[----:B------:R-:W-:-:S13]  /*0630*/  ISETP.NE.AND P0, PT, R0, UR4, PT ;  /* 0x0000000400007c0c */ /* 0x000fda000bf05270 */
[----:B----4-:R-:W-:Y:S05]  /*0640*/  @P0 BRA `(.L_x_109) ;  /* 0xfffffffc00e80947 */ /* 0x010fea000383ffff */
.L_x_105:
[----:B------:R-:W4:Y:S01]  /*0650*/  LDCU UR7, c[0x0][0x3cc] ;  /* 0x00007980ff0777ac */ /* 0x000f220008000800 */
[----:B------:R-:W-:Y:S01]  /*0660*/  IMAD.MOV.U32 R13, RZ, RZ, 0x1 ;  /* 0x00000001ff0d7424 */ /* 0x000fe200078e00ff */
[----:B----4-:R-:W-:-:S09]  /*0670*/  UISETP.GE.U32.AND UP0, UPT, UR7, 0x2, UPT ;  /* 0x000000020700788c */ /* 0x010fd2000bf06070 */
[----:B------:R-:W-:Y:S05]  /*0680*/  BRA.U !UP0, `(.L_x_110) ;  /* 0x00000049088c7547 */ /* 0x000fea000b800000 */
[----:B------:R-:W4:Y:S01]  /*0690*/  LDCU UR6, c[0x0][0x3d0] ;  /* 0x00007a00ff0677ac */ /* 0x000f220008000800 */
[----:B------:R-:W-:Y:S01]  /*06a0*/  UMOV UR4, URZ ;  /* 0x000000ff00047c82 */ /* 0x000fe20008000000 */
[----:B----4-:R-:W-:-:S09]  /*06b0*/  UISETP.NE.AND UP0, UPT, UR6, URZ, UPT ;  /* 0x000000ff0600728c */ /* 0x010fd2000bf05270 */
[----:B------:R-:W-:Y:S05]  /*06c0*/  BRA.U UP0, `(.L_x_111) ;  /* 0x0000000500987547 */ /* 0x000fea000b800000 */
[----:B------:R-:W4:Y:S01]  /*06d0*/  S2UR UR8, SR_CgaCtaId ;  /* 0x00000000000879c3 */ /* 0x000f220000008800 */
[----:B------:R-:W-:Y:S01]  /*06e0*/  UMOV UR5, 0x400 ;  /* 0x0000040000057882 */ /* 0x000fe20000000000 */
[----:B------:R-:W-:Y:S01]  /*06f0*/  IMAD.MOV.U32 R13, RZ, RZ, 0x1 ;  /* 0x00000001ff0d7424 */ /* 0x000fe200078e00ff */
[----:B------:R-:W-:Y:S02]  /*0700*/  UIADD3 UR6, UPT, UPT, UR5, 0x400, URZ ;  /* 0x0000040005067890 */ /* 0x000fe4000fffe0ff */
[----:B------:R-:W-:-:S03]  /*0710*/  UIADD3 UR7, UPT, UPT, -UR7, URZ, URZ ;  /* 0x000000ff07077290 */ /* 0x000fc6000fffe1ff */
[----:B------:R-:W0:Y:S01]  /*0720*/  LDC.64 R4, c[0x0][0x380] ;  /* 0x0000e000ff047b82 */ /* 0x000e220000000a00 */
[----:B----4-:R-:W-:Y:S02]  /*0730*/  ULEA UR9, UR8, UR5, 0x18 ;  /* 0x0000000508097291 */ /* 0x010fe4000f8ec0ff */
[----:B------:R-:W-:Y:S02]  /*0740*/  ULEA UR5, UR8, UR6, 0x18 ;  /* 0x0000000608057291 */ /* 0x000fe4000f8ec0ff */
[----:B------:R-:W-:Y:S02]  /*0750*/  UIADD3 UR6, UPT, UPT, UR9, 0x4, URZ ;  /* 0x0000000409067890 */ /* 0x000fe4000fffe0ff */
[----:B------:R-:W-:-:S12]  /*0760*/  UIADD3 UR5, UPT, UPT, UR5, 0x4, URZ ;  /* 0x0000000405057890 */ /* 0x000fd8000fffe0ff */
.L_x_118:
[----:B------:R-:W-:Y:S01]  /*0770*/  IADD3 R14, PT, PT, R14, 0x1, RZ ;  /* 0x000000010e0e7810 */ /* 0x000fe20007ffe0ff */
[----:B------:R-:W4:Y:S04]  /*0780*/  LDS R25, [UR6] ;  /* 0x00000006ff197984 */ /* 0x000f280008000800 */
[----:B0-----:R-:W-:Y:S01]  /*0790*/  IMAD.WIDE.U32 R8, R14, 0x4, R4 ;  /* 0x000000040e087825 */ /* 0x001fe200078e0004 */
[----:B-123--:R-:W0:Y:S04]  /*07a0*/  LDS R2, [UR5] ;  /* 0x00000005ff027984 */ /* 0x00ee280008000800 */
[----:B------:R1:W5:Y:S01]  /*07b0*/  LDG.E.CONSTANT R0, desc[UR10][R8.64] ;  /* 0x0000000a08007981 */ /* 0x000362000c1e9900 */
[----:B------:R-:W-:Y:S01]  /*07c0*/  ISETP.NE.AND P0, PT, R13, RZ, PT ;  /* 0x000000ff0d00720c */ /* 0x000fe20003f05270 */
[----:B------:R-:W-:Y:S01]  /*07d0*/  BSSY.RECONVERGENT B0, `(.L_x_112) ;  /* 0x0000020000007945 */ /* 0x000fe20003800200 */
[----:B------:R-:W-:-:S11]  /*07e0*/  IMAD.MOV.U32 R12, RZ, RZ, RZ ;  /* 0x000000ffff0c7224 */ /* 0x000fd600078e00ff */
[----:B-1----:R-:W-:Y:S05]  /*07f0*/  @!P0 BRA `(.L_x_113) ;  /* 0x0000000000748947 */ /* 0x002fea0003800000 */
[----:B------:R-:W1:Y:S01]  /*0800*/  LDC.64 R10, c[0x0][0x3b0] ;  /* 0x0000ec00ff0a7b82 */ /* 0x000e620000000a00 */
[----:B------:R-:W2:Y:S04]  /*0810*/  LDG.E R9, desc[UR10][R6.64] ;  /* 0x0000000a06097981 */ /* 0x000ea8000c1e1900 */
[----:B-1----:R-:W2:Y:S02]  /*0820*/  LDG.E.64.CONSTANT R10, desc[UR10][R10.64] ;  /* 0x0000000a0a0a7981 */ /* 0x002ea4000c1e9b00 */
[-C--:B--2---:R-:W-:Y:S02]  /*0830*/  IMAD R3, R11, R9.reuse, RZ ;  /* 0x000000090b037224 */ /* 0x084fe400078e02ff */
[----:B------:R-:W-:-:S04]  /*0840*/  IMAD.WIDE.U32 R8, R10, R9, RZ ;  /* 0x000000090a087225 */ /* 0x000fc800078e00ff */
[----:B------:R-:W-:-:S05]  /*0850*/  IMAD.IADD R11, R9, 0x1, R3 ;  /* 0x00000001090b7824 */ /* 0x000fca00078e0203 */
[----:B------:R-:W-:-:S13]  /*0860*/  ISETP.NE.U32.AND P0, PT, R11, RZ, PT ;  /* 0x000000ff0b00720c */ /* 0x000fda0003f05070 */
[----:B------:R-:W-:Y:S05]  /*0870*/  @!P0 BRA `(.L_x_114) ;  /* 0x0000000000108947 */ /* 0x000fea0003800000 */
[----:B------:R-:W-:Y:S02]  /*0880*/  MOV R12, R8 ;  /* 0x00000008000c7202 */ /* 0x000fe40000000f00 */
[----:B------:R-:W-:-:S07]  /*0890*/  MOV R24, 0x8b0 ;  /* 0x000008b000187802 */ /* 0x000fce0000000f00 */
[----:B0---45:R-:W-:Y:S05]  /*08a0*/  CALL.REL.NOINC `($__internal_1_$__cuda_sm20_rem_u64) ;  /* 0x0000004800147944 */ /* 0x031fea0003c00000 */
[----:B------:R-:W-:Y:S05]  /*08b0*/  BRA `(.L_x_113) ;  /* 0x0000000000447947 */ /* 0x000fea0003800000 */
.L_x_114:
[----:B----4-:R-:W1:Y:S01]  /*08c0*/  I2F.U32.RP R3, R25 ;  /* 0x0000001900037306 */ /* 0x010e620000209000 */
[----:B------:R-:W-:Y:S01]  /*08d0*/  IMAD.MOV R9, RZ, RZ, -R25 ;  /* 0x000000ffff097224 */ /* 0x000fe200078e0a19 */
[----:B------:R-:W-:-:S06]  /*08e0*/  ISETP.NE.U32.AND P1, PT, R25, RZ, PT ;  /* 0x000000ff1900720c */ /* 0x000fcc0003f25070 */
[----:B-1----:R-:W1:Y:S02]  /*08f0*/  MUFU.RCP R3, R3 ;  /* 0x0000000300037308 */ /* 0x002e640000001000 */
[----:B-1----:R-:W-:-:S06]  /*0900*/  VIADD R10, R3, 0xffffffe ;  /* 0x0ffffffe030a7836 */ /* 0x002fcc0000000000 */
[----:B------:R1:W2:Y:S02]  /*0910*/  F2I.FTZ.U32.TRUNC.NTZ R11, R10 ;  /* 0x0000000a000b7305 */ /* 0x0002a4000021f000 */
[----:B-1----:R-:W-:Y:S02]  /*0920*/  HFMA2 R10, -RZ, RZ, 0, 0 ;  /* 0x00000000ff0a7431 */ /* 0x002fe400000001ff */
[----:B--2---:R-:W-:-:S04]  /*0930*/  IMAD R9, R9, R11, RZ ;  /* 0x0000000b09097224 */ /* 0x004fc800078e02ff */
        /* <DEDUP_REMOVED lines=8> */
[----:B------:R-:W-:-:S07]  /*09c0*/  @!P1 LOP3.LUT R12, RZ, R25, RZ, 0x33, !PT ;  /* 0x00000019ff0c9212 */ /* 0x000fce00078e33ff */
.L_x_113:
[----:B------:R-:W-:Y:S05]  /*09d0*/  BSYNC.RECONVERGENT B0 ;  /* 0x0000000000007941 */ /* 0x000fea0003800200 */
.L_x_112:
[----:B----4-:R-:W1:Y:S01]  /*09e0*/  I2F.U32.RP R10, R25 ;  /* 0x00000019000a7306 */ /* 0x010e620000209000 */
[----:B------:R-:W-:Y:S01]  /*09f0*/  IMAD.MOV R3, RZ, RZ, -R25 ;  /* 0x000000ffff037224 */ /* 0x000fe200078e0a19 */
[----:B------:R-:W-:Y:S01]  /*0a00*/  ISETP.NE.U32.AND P1, PT, R25, RZ, PT ;  /* 0x000000ff1900720c */ /* 0x000fe20003f25070 */
[----:B------:R-:W-:Y:S01]  /*0a10*/  BSSY.RECONVERGENT B0, `(.L_x_115) ;  /* 0x000002a000007945 */ /* 0x000fe20003800200 */
[----:B------:R-:W-:-:S04]  /*0a20*/  LOP3.LUT R19, RZ, R25, RZ, 0x33, !PT ;  /* 0x00000019ff137212 */ /* 0x000fc800078e33ff */
[----:B-1----:R-:W1:Y:S02]  /*0a30*/  MUFU.RCP R10, R10 ;  /* 0x0000000a000a7308 */ /* 0x002e640000001000 */
[----:B-1----:R-:W-:-:S06]  /*0a40*/  VIADD R8, R10, 0xffffffe ;  /* 0x0ffffffe0a087836 */ /* 0x002fcc0000000000 */
[----:B------:R1:W2:Y:S02]  /*0a50*/  F2I.FTZ.U32.TRUNC.NTZ R9, R8 ;  /* 0x0000000800097305 */ /* 0x0002a4000021f000 */
[----:B-1----:R-:W-:Y:S01]  /*0a60*/  MOV R8, RZ ;  /* 0x000000ff00087202 */ /* 0x002fe20000000f00 */
        /* <DEDUP_REMOVED lines=8> */
[----:B------:R-:W-:-:S04]  /*0af0*/  @P0 IADD3 R12, PT, PT, -R25, R12, RZ ;  /* 0x0000000c190c0210 */ /* 0x000fc80007ffe1ff */
[----:B------:R-:W-:-:S04]  /*0b00*/  SEL R3, R19, R12, !P1 ;  /* 0x0000000c13037207 */ /* 0x000fc80004800000 */
[----:B-----5:R-:W-:-:S04]  /*0b10*/  ISETP.GE.U32.AND P0, PT, R0, R3, PT ;  /* 0x000000030000720c */ /* 0x020fc80003f06070 */
[----:B------:R-:W-:-:S04]  /*0b20*/  ISETP.GE.U32.AND.EX P0, PT, RZ, RZ, PT, P0 ;  /* 0x000000ffff00720c */ /* 0x000fc80003f06100 */
[----:B------:R-:W-:-:S04]  /*0b30*/  SEL R9, R25, RZ, !P0 ;  /* 0x000000ff19097207 */ /* 0x000fc80004000000 */
[----:B------:R-:W-:-:S04]  /*0b40*/  IADD3 R9, P0, P2, R9, R0, -R3 ;  /* 0x0000000009097210 */ /* 0x000fc80007a1e803 */
[----:B------:R-:W-:Y:S01]  /*0b50*/  IADD3.X R3, PT, PT, RZ, -0x1, RZ, P0, P2 ;  /* 0xffffffffff037810 */ /* 0x000fe200007e44ff */
[----:B0-----:R-:W-:-:S04]  /*0b60*/  IMAD.WIDE.U32 R8, R9, R2, RZ ;  /* 0x0000000209087225 */ /* 0x001fc800078e00ff */
[----:B------:R-:W-:-:S04]  /*0b70*/  IMAD R3, R3, R2, RZ ;  /* 0x0000000203037224 */ /* 0x000fc800078e02ff */
[----:B------:R-:W-:-:S05]  /*0b80*/  IMAD.IADD R11, R9, 0x1, R3 ;  /* 0x00000001090b7824 */ /* 0x000fca00078e0203 */
[----:B------:R-:W-:-:S13]  /*0b90*/  ISETP.NE.U32.AND P0, PT, R11, RZ, PT ;  /* 0x000000ff0b00720c */ /* 0x000fda0003f05070 */
[----:B------:R-:W-:Y:S05]  /*0ba0*/  @P0 BRA `(.L_x_116) ;  /* 0x00000000002c0947 */ /* 0x000fea0003800000 */
[----:B------:R-:W-:-:S04]  /*0bb0*/  IMAD.HI.U32 R0, R17, R8, RZ ;  /* 0x0000000811007227 */ /* 0x000fc800078e00ff */
[----:B------:R-:W-:-:S04]  /*0bc0*/  IMAD.MOV R0, RZ, RZ, -R0 ;  /* 0x000000ffff007224 */ /* 0x000fc800078e0a00 */
[----:B------:R-:W-:-:S05]  /*0bd0*/  IMAD R8, R25, R0, R8 ;  /* 0x0000000019087224 */ /* 0x000fca00078e0208 */
[----:B------:R-:W-:-:S13]  /*0be0*/  ISETP.GE.U32.AND P0, PT, R8, R25, PT ;  /* 0x000000190800720c */ /* 0x000fda0003f06070 */
[----:B------:R-:W-:-:S04]  /*0bf0*/  @P0 IADD3 R8, PT, PT, -R25, R8, RZ ;  /* 0x0000000819080210 */ /* 0x000fc80007ffe1ff */
[----:B------:R-:W-:-:S13]  /*0c00*/  ISETP.GE.U32.AND P0, PT, R8, R25, PT ;  /* 0x000000190800720c */ /* 0x000fda0003f06070 */
[----:B------:R-:W-:-:S05]  /*0c10*/  @P0 IMAD.IADD R8, R8, 0x1, -R25 ;  /* 0x0000000108080824 */ /* 0x000fca00078e0a19 */
[----:B------:R-:W-:-:S04]  /*0c20*/  SEL R8, R19, R8, !P1 ;  /* 0x0000000813087207 */ /* 0x000fc80004800000 */
[----:B------:R-:W-:-:S04]  /*0c30*/  ISETP.NE.U32.AND P0, PT, R8, RZ, PT ;  /* 0x000000ff0800720c */ /* 0x000fc80003f05070 */
[----:B------:R-:W-:Y:S01]  /*0c40*/  ISETP.NE.AND.EX P0, PT, RZ, RZ, PT, P0 ;  /* 0x000000ffff00720c */ /* 0x000fe20003f05300 */
[----:B------:R-:W-:-:S12]  /*0c50*/  BRA `(.L_x_117) ;  /* 0x0000000000147947 */ /* 0x000fd80003800000 */
.L_x_116:
[----:B------:R-:W-:Y:S01]  /*0c60*/  IMAD.MOV.U32 R12, RZ, RZ, R8 ;  /* 0x000000ffff0c7224 */ /* 0x000fe200078e0008 */
[----:B------:R-:W-:-:S07]  /*0c70*/  MOV R24, 0xc90 ;  /* 0x00000c9000187802 */ /* 0x000fce0000000f00 */
[----:B------:R-:W-:Y:S05]  /*0c80*/  CALL.REL.NOINC `($__internal_1_$__cuda_sm20_rem_u64) ;  /* 0x00000044001c7944 */ /* 0x000fea0003c00000 */
[----:B------:R-:W-:-:S04]  /*0c90*/  ISETP.NE.U32.AND P0, PT, R12, RZ, PT ;  /* 0x000000ff0c00720c */ /* 0x000fc80003f05070 */
[----:B------:R-:W-:-:S13]  /*0ca0*/  ISETP.NE.AND.EX P0, PT, R29, RZ, PT, P0 ;  /* 0x000000ff1d00720c */ /* 0x000fda0003f05300 */
.L_x_117:
[----:B------:R-:W-:Y:S05]  /*0cb0*/  BSYNC.RECONVERGENT B0 ;  /* 0x0000000000007941 */ /* 0x000fea0003800200 */
.L_x_115:
[----:B------:R-:W-:Y:S01]  /*0cc0*/  UIADD3 UR7, UPT, UPT, UR7, 0x1, URZ ;  /* 0x0000000107077890 */ /* 0x000fe2000fffe0ff */
[----:B------:R-:W-:-:S03]  /*0cd0*/  SEL R13, R13, RZ, !P0 ;  /* 0x000000ff0d0d7207 */ /* 0x000fc60004000000 */
[----:B------:R-:W-:-:S09]  /*0ce0*/  UISETP.NE.AND UP0, UPT, UR7, -0x1, UPT ;  /* 0xffffffff0700788c */ /* 0x000fd2000bf05270 */
[----:B------:R-:W-:Y:S05]  /*0cf0*/  BRA.U !UP0, `(.L_x_110) ;  /* 0x0000004108f07547 */ /* 0x000fea000b800000 */
[----:B------:R-:W-:Y:S02]  /*0d00*/  UIADD3 UR5, UPT, UPT, UR5, 0x4, URZ ;  /* 0x0000000405057890 */ /* 0x000fe4000fffe0ff */
[----:B------:R-:W-:Y:S01]  /*0d10*/  UIADD3 UR6, UPT, UPT, UR6, 0x4, URZ ;  /* 0x0000000406067890 */ /* 0x000fe2000fffe0ff */
[----:B------:R-:W-:Y:S11]  /*0d20*/  BRA `(.L_x_118) ;  /* 0xfffffff800907947 */ /* 0x000ff6000383ffff */
.L_x_111:
[----:B------:R-:W4:Y:S01]  /*0d30*/  LDC.64 R16, c[0x0][0x3b8] ;  /* 0x0000ee00ff107b82 */ /* 0x000f220000000a00 */
[----:B------:R-:W-:Y:S02]  /*0d40*/  HFMA2 R9, -RZ, RZ, 0, 5.9604644775390625e-08 ;  /* 0x00000001ff097431 */ /* 0x000fe400000001ff */
[----:B------:R-:W-:Y:S01]  /*0d50*/  IMAD.MOV.U32 R13, RZ, RZ, 0x1 ;  /* 0x00000001ff0d7424 */ /* 0x000fe200078e00ff */
[----:B------:R-:W-:Y:S02]  /*0d60*/  ULOP3.LUT UR7, UR6, 0x7, URZ, 0xc0, !UPT ;  /* 0x0000000706077892 */ /* 0x000fe4000f8ec0ff */
[----:B------:R-:W-:Y:S02]  /*0d70*/  ULOP3.LUT UR8, UR6, 0x3, URZ, 0xc0, !UPT ;  /* 0x0000000306087892 */ /* 0x000fe4000f8ec0ff */
[----:B------:R-:W-:Y:S01]  /*0d80*/  ULOP3.LUT UR6, UR6, 0xfffffff8, URZ, 0xc0, !UPT ;  /* 0xfffffff806067892 */ /* 0x000fe2000f8ec0ff */
[----:B----4-:R-:W-:-:S03]  /*0d90*/  IMAD.WIDE.U32 R16, R5, 0x4, R16 ;  /* 0x0000000405107825 */ /* 0x010fc600078e0010 */
[----:B------:R-:W-:-:S05]  /*0da0*/  IADD3 R10, P0, PT, R16, 0x10, RZ ;  /* 0x00000010100a7810 */ /* 0x000fca0007f1e0ff */
[----:B------:R-:W-:-:S08]  /*0db0*/  IMAD.X R8, RZ, RZ, R17, P0 ;  /* 0x000000ffff087224 */ /* 0x000fd000000e0611 */
.L_x_196:
[----:B0123--:R-:W0:Y:S01]  /*0dc0*/  LDC.64 R2, c[0x0][0x380] ;  /* 0x0000e000ff027b82 */ /* 0x00fe220000000a00 */
[----:B------:R-:W-:-:S05]  /*0dd0*/  IADD3 R5, PT, PT, R14, R9, RZ ;  /* 0x000000090e057210 */ /* 0x000fca0007ffe0ff */
[----:B0-----:R-:W-:-:S05]  /*0de0*/  IMAD.WIDE.U32 R2, R5, 0x4, R2 ;  /* 0x0000000405027825 */ /* 0x001fca00078e0002 */
[----:B------:R0:W5:Y:S01]  /*0df0*/  LDG.E.CONSTANT R7, desc[UR10][R2.64] ;  /* 0x0000000a02077981 */ /* 0x000162000c1e9900 */
[----:B------:R-:W-:Y:S01]  /*0e00*/  MOV R0, 0x400 ;  /* 0x0000040000007802 */ /* 0x000fe20000000f00 */
[----:B------:R-:W-:Y:S01]  /*0e10*/  BSSY.RECONVERGENT B0, `(.L_x_119) ;  /* 0x00002c6000007945 */ /* 0x000fe20003800200 */
[----:B------:R-:W-:Y:S01]  /*0e20*/  ISETP.NE.AND P0, PT, R13, RZ, PT ;  /* 0x000000ff0d00720c */ /* 0x000fe20003f05270 */
[----:B------:R-:W1:Y:S01]  /*0e30*/  S2R R5, SR_CgaCtaId ;  /* 0x0000000000057919 */ /* 0x000e620000008800 */
[----:B------:R-:W-:Y:S01]  /*0e40*/  CS2R R22, SRZ ;  /* 0x0000000000167805 */ /* 0x000fe2000001ff00 */
[----:B------:R-:W-:Y:S01]  /*0e50*/  VIADD R4, R0, 0x400 ;  /* 0x0000040000047836 */ /* 0x000fe20000000000 */
[----:B-1----:R-:W-:-:S04]  /*0e60*/  LEA R0, R5, R0, 0x18 ;  /* 0x0000000005007211 */ /* 0x002fc800078ec0ff */
[----:B------:R-:W-:Y:S01]  /*0e70*/  LEA R4, R5, R4, 0x18 ;  /* 0x0000000405047211 */ /* 0x000fe200078ec0ff */
[----:B------:R-:W-:-:S03]  /*0e80*/  IMAD R25, R9, 0x4, R0 ;  /* 0x0000000409197824 */ /* 0x000fc600078e0200 */
[----:B------:R-:W-:-:S03]  /*0e90*/  LEA R6, R9, R4, 0x2 ;  /* 0x0000000409067211 */ /* 0x000fc600078e10ff */
[----:B------:R-:W1:Y:S04]  /*0ea0*/  LDS R25, [R25] ;  /* 0x0000000019197984 */ /* 0x000e680000000800 */
[----:B------:R-:W2:Y:S01]  /*0eb0*/  LDS R6, [R6] ;  /* 0x0000000006067984 */ /* 0x000ea20000000800 */
[----:B0-----:R-:W-:Y:S05]  /*0ec0*/  @!P0 BRA `(.L_x_120) ;  /* 0x0000002800e88947 */ /* 0x001fea0003800000 */
[----:B------:R-:W0:Y:S01]  /*0ed0*/  LDCU UR5, c[0x0][0x3d0] ;  /* 0x00007a00ff0577ac */ /* 0x000e220008000800 */
[C---:B------:R-:W-:Y:S01]  /*0ee0*/  ISETP.GE.U32.AND P0, PT, R13.reuse, 0x8, PT ;  /* 0x000000080d00780c */ /* 0x040fe20003f06070 */
[----:B------:R-:W-:Y:S01]  /*0ef0*/  BSSY.RECONVERGENT B1, `(.L_x_121) ;  /* 0x0000147000017945 */ /* 0x000fe20003800200 */
[----:B------:R-:W-:Y:S02]  /*0f00*/  LOP3.LUT R5, R13, 0x7, RZ, 0xc0, !PT ;  /* 0x000000070d057812 */ /* 0x000fe400078ec0ff */
[----:B------:R-:W-:Y:S01]  /*0f10*/  CS2R R22, SRZ ;  /* 0x0000000000167805 */ /* 0x000fe2000001ff00 */
[----:B------:R-:W-:Y:S02]  /*0f20*/  IMAD.MOV.U32 R4, RZ, RZ, RZ ;  /* 0x000000ffff047224 */ /* 0x000fe400078e00ff */
[----:B0-----:R-:W-:-:S06]  /*0f30*/  IMAD R3, R9, UR5, RZ ;  /* 0x0000000509037c24 */ /* 0x001fcc000f8e02ff */
[----:B------:R-:W-:Y:S05]  /*0f40*/  @!P0 BRA `(.L_x_122) ;  /* 0x0000001400048947 */ /* 0x000fea0003800000 */
[----:B------:R-:W0:Y:S01]  /*0f50*/  LDCU.64 UR12, c[0x0][0x3b0] ;  /* 0x00007600ff0c77ac */ /* 0x000e220008000a00 */
[----:B------:R-:W-:Y:S02]  /*0f60*/  LOP3.LUT R4, R13, 0xfffffff8, RZ, 0xc0, !PT ;  /* 0xfffffff80d047812 */ /* 0x000fe400078ec0ff */
[----:B------:R-:W-:Y:S01]  /*0f70*/  CS2R R22, SRZ ;  /* 0x0000000000167805 */ /* 0x000fe2000001ff00 */
[----:B------:R-:W-:Y:S01]  /*0f80*/  IMAD.MOV.U32 R2, RZ, RZ, RZ ;  /* 0x000000ffff027224 */ /* 0x000fe200078e00ff */
[----:B------:R-:W-:Y:S01]  /*0f90*/  MOV R20, R10 ;  /* 0x0000000a00147202 */ /* 0x000fe20000000f00 */
[----:B------:R-:W-:Y:S02]  /*0fa0*/  IMAD.MOV.U32 R21, RZ, RZ, R8 ;  /* 0x000000ffff157224 */ /* 0x000fe400078e0008 */
[----:B------:R-:W-:Y:S01]  /*0fb0*/  IMAD.MOV R0, RZ, RZ, -R4 ;  /* 0x000000ffff007224 */ /* 0x000fe200078e0a04 */
[----:B0-----:R-:W-:-:S04]  /*0fc0*/  LEA R18, P0, R3, UR12, 0x3 ;  /* 0x0000000c03127c11 */ /* 0x001fc8000f8018ff */
[----:B------:R-:W-:Y:S02]  /*0fd0*/  LEA.HI.X R19, R3, UR13, RZ, 0x3, P0 ;  /* 0x0000000d03137c11 */ /* 0x000fe400080f1cff */
[----:B------:R-:W-:-:S04]  /*0fe0*/  IADD3 R18, P0, PT, R18, 0x20, RZ ;  /* 0x0000002012127810 */ /* 0x000fc80007f1e0ff */
[----:B------:R-:W-:-:S09]  /*0ff0*/  IADD3.X R19, PT, PT, RZ, R19, RZ, P0, !PT ;  /* 0x00000013ff137210 */ /* 0x000fd200007fe4ff */
.L_x_150:
[----:B------:R-:W3:Y:S04]  /*1000*/  LDG.E R11, desc[UR10][R20.64+-0x10] ;  /* 0xfffff00a140b7981 */ /* 0x000ee8000c1e1900 */
[----:B------:R-:W3:Y:S01]  /*1010*/  LDG.E.64.CONSTANT R28, desc[UR10][R18.64+-0x20] ;  /* 0xffffe00a121c7981 */ /* 0x000ee2000c1e9b00 */
[----:B------:R-:W-:Y:S01]  /*1020*/  VIADD R0, R0, 0x8 ;  /* 0x0000000800007836 */ /* 0x000fe20000000000 */
[----:B------:R-:W-:Y:S04]  /*1030*/  BSSY.RECONVERGENT B2, `(.L_x_123) ;  /* 0x000001f000027945 */ /* 0x000fe80003800200 */
[----:B------:R-:W-:Y:S01]  /*1040*/  ISETP.NE.AND P2, PT, R0, RZ, PT ;  /* 0x000000ff0000720c */ /* 0x000fe20003f45270 */
[----:B---3--:R-:W-:-:S02]  /*1050*/  IMAD R27, R29, R11, RZ ;  /* 0x0000000b1d1b7224 */ /* 0x008fc400078e02ff */
[----:B------:R-:W-:-:S04]  /*1060*/  IMAD.WIDE.U32 R28, R28, R11, RZ ;  /* 0x0000000b1c1c7225 */ /* 0x000fc800078e00ff */
[----:B------:R-:W-:-:S05]  /*1070*/  IMAD.IADD R11, R29, 0x1, R27 ;  /* 0x000000011d0b7824 */ /* 0x000fca00078e021b */
[----:B------:R-:W-:-:S13]  /*1080*/  ISETP.NE.U32.AND P0, PT, R11, RZ, PT ;  /* 0x000000ff0b00720c */ /* 0x000fda0003f05070 */
[----:B------:R-:W-:Y:S05]  /*1090*/  @P0 BRA `(.L_x_124) ;  /* 0x00000000004c0947 */ /* 0x000fea0003800000 */
[----:B-1----:R-:W0:Y:S01]  /*10a0*/  I2F.U32.RP R11, R25 ;  /* 0x00000019000b7306 */ /* 0x002e220000209000 */
        /* <DEDUP_REMOVED lines=18> */
.L_x_124:
[----:B------:R-:W-:Y:S01]  /*11d0*/  IMAD.MOV.U32 R12, RZ, RZ, R28 ;  /* 0x000000ffff0c7224 */ /* 0x000fe200078e001c */
[----:B------:R-:W-:-:S07]  /*11e0*/  MOV R24, 0x1200 ;  /* 0x0000120000187802 */ /* 0x000fce0000000f00 */
[----:B-12--5:R-:W-:Y:S05]  /*11f0*/  CALL.REL.NOINC `($__internal_1_$__cuda_sm20_rem_u64) ;  /* 0x0000003c00c07944 */ /* 0x026fea0003c00000 */
[----:B------:R-:W-:Y:S01]  /*1200*/  IMAD.MOV.U32 R32, RZ, RZ, R12 ;  /* 0x000000ffff207224 */ /* 0x000fe200078e000c */
[----:B------:R-:W-:-:S07]  /*1210*/  MOV R33, R29 ;  /* 0x0000001d00217202 */ /* 0x000fce0000000f00 */
.L_x_125:
[----:B------:R-:W-:Y:S05]  /*1220*/  BSYNC.RECONVERGENT B2 ;  /* 0x0000000000027941 */ /* 0x000fea0003800200 */
.L_x_123:
[----:B------:R-:W3:Y:S04]  /*1230*/  LDG.E R11, desc[UR10][R20.64+-0xc] ;  /* 0xfffff40a140b7981 */ /* 0x000ee8000c1e1900 */
[----:B------:R-:W3:Y:S01]  /*1240*/  LDG.E.64.CONSTANT R28, desc[UR10][R18.64+-0x18] ;  /* 0xffffe80a121c7981 */ /* 0x000ee2000c1e9b00 */
[----:B------:R-:W-:Y:S01]  /*1250*/  BSSY.RECONVERGENT B2, `(.L_x_126) ;  /* 0x000001d000027945 */ /* 0x000fe20003800200 */
[-C--:B---3--:R-:W-:Y:S02]  /*1260*/  IMAD R27, R29, R11.reuse, RZ ;  /* 0x0000000b1d1b7224 */ /* 0x088fe400078e02ff */
        /* <DEDUP_REMOVED lines=23> */
.L_x_127:
[----:B------:R-:W-:Y:S02]  /*13e0*/  MOV R12, R28 ;  /* 0x0000001c000c7202 */ /* 0x000fe40000000f00 */
[----:B------:R-:W-:-:S07]  /*13f0*/  MOV R24, 0x1410 ;  /* 0x0000141000187802 */ /* 0x000fce0000000f00 */
[----:B--2--5:R-:W-:Y:S05]  /*1400*/  CALL.REL.NOINC `($__internal_1_$__cuda_sm20_rem_u64) ;  /* 0x0000003c003c7944 */ /* 0x024fea0003c00000 */
[----:B------:R-:W-:-:S07]  /*1410*/  IMAD.MOV.U32 R28, RZ, RZ, R12 ;  /* 0x000000ffff1c7224 */ /* 0x000fce00078e000c */
.L_x_128:
[----:B------:R-:W-:Y:S05]  /*1420*/  BSYNC.RECONVERGENT B2 ;  /* 0x0000000000027941 */ /* 0x000fea0003800200 */
.L_x_126:
[----:B------:R-:W3:Y:S04]  /*1430*/  LDG.E R11, desc[UR10][R20.64+-0x8] ;  /* 0xfffff80a140b7981 */ /* 0x000ee8000c1e1900 */
[----:B------:R-:W3:Y:S01]  /*1440*/  LDG.E.64.CONSTANT R26, desc[UR10][R18.64+-0x10] ;  /* 0xfffff00a121a7981 */ /* 0x000ee2000c1e9b00 */
[----:B------:R-:W-:Y:S01]  /*1450*/  IADD3 R22, P1, P3, R28, R32, R22 ;  /* 0x000000201c167210 */ /* 0x000fe20007b3e016 */
[----:B------:R-:W-:Y:S03]  /*1460*/  BSSY.RECONVERGENT B2, `(.L_x_129) ;  /* 0x000001f000027945 */ /* 0x000fe60003800200 */
[----:B------:R-:W-:Y:S01]  /*1470*/  IADD3.X R23, PT, PT, R29, R33, R23, P1, P3 ;  /* 0x000000211d177210 */ /* 0x000fe20000fe6417 */
[----:B---3--:R-:W-:-:S02]  /*1480*/  IMAD R31, R27, R11, RZ ;  /* 0x0000000b1b1f7224 */ /* 0x008fc400078e02ff */
        /* <DEDUP_REMOVED lines=23> */
.L_x_130:
[----:B------:R-:W-:Y:S01]  /*1600*/  IMAD.MOV.U32 R12, RZ, RZ, R26 ;  /* 0x000000ffff0c7224 */ /* 0x000fe200078e001a */
[----:B------:R-:W-:-:S07]  /*1610*/  MOV R24, 0x1630 ;  /* 0x0000163000187802 */ /* 0x000fce0000000f00 */
[----:B--2--5:R-:W-:Y:S05]  /*1620*/  CALL.REL.NOINC `($__internal_1_$__cuda_sm20_rem_u64) ;  /* 0x0000003800b47944 */ /* 0x024fea0003c00000 */
[----:B------:R-:W-:Y:S01]  /*1630*/  IMAD.MOV.U32 R32, RZ, RZ, R12 ;  /* 0x000000ffff207224 */ /* 0x000fe200078e000c */
[----:B------:R-:W-:-:S07]  /*1640*/  MOV R33, R29 ;  /* 0x0000001d00217202 */ /* 0x000fce0000000f00 */
.L_x_131:
[----:B------:R-:W-:Y:S05]  /*1650*/  BSYNC.RECONVERGENT B2 ;  /* 0x0000000000027941 */ /* 0x000fea0003800200 */
.L_x_129:
        /* <DEDUP_REMOVED lines=27> */
.L_x_133:
[----:B------:R-:W-:Y:S02]  /*1810*/  MOV R12, R28 ;  /* 0x0000001c000c7202 */ /* 0x000fe40000000f00 */
[----:B------:R-:W-:-:S07]  /*1820*/  MOV R24, 0x1840 ;  /* 0x0000184000187802 */ /* 0x000fce0000000f00 */
[----:B--2--5:R-:W-:Y:S05]  /*1830*/  CALL.REL.NOINC `($__internal_1_$__cuda_sm20_rem_u64) ;  /* 0x0000003800307944 */ /* 0x024fea0003c00000 */
[----:B------:R-:W-:-:S07]  /*1840*/  IMAD.MOV.U32 R28, RZ, RZ, R12 ;  /* 0x000000ffff1c7224 */ /* 0x000fce00078e000c */
.L_x_134:
[----:B------:R-:W-:Y:S05]  /*1850*/  BSYNC.RECONVERGENT B2 ;  /* 0x0000000000027941 */ /* 0x000fea0003800200 */
.L_x_132:
        /* <DEDUP_REMOVED lines=29> */
.L_x_136:
[----:B------:R-:W-:Y:S01]  /*1a30*/  IMAD.MOV.U32 R12, RZ, RZ, R26 ;  /* 0x000000ffff0c7224 */ /* 0x000fe200078e001a */
[----:B------:R-:W-:-:S07]  /*1a40*/  MOV R24, 0x1a60 ;  /* 0x00001a6000187802 */ /* 0x000fce0000000f00 */
[----:B--2--5:R-:W-:Y:S05]  /*1a50*/  CALL.REL.NOINC `($__internal_1_$__cuda_sm20_rem_u64) ;  /* 0x0000003400a87944 */ /* 0x024fea0003c00000 */
[----:B------:R-:W-:Y:S01]  /*1a60*/  IMAD.MOV.U32 R34, RZ, RZ, R12 ;  /* 0x000000ffff227224 */ /* 0x000fe200078e000c */
[----:B------:R-:W-:-:S07]  /*1a70*/  MOV R35, R29 ;  /* 0x0000001d00237202 */ /* 0x000fce0000000f00 */
.L_x_137:
[----:B------:R-:W-:Y:S05]  /*1a80*/  BSYNC.RECONVERGENT B2 ;  /* 0x0000000000027941 */ /* 0x000fea0003800200 */
.L_x_135:
        /* <DEDUP_REMOVED lines=14> */
[----:B------:R-:W0:Y:S02]  /*1b70*/  F2I.FTZ.U32.TRUNC.NTZ R27, R27 ;  /* 0x0000001b001b7305 */ /* 0x000e24000021f000 */
[----:B0-----:R-:W-:-:S04]  /*1b80*/  IMAD R11, R11, R27, RZ ;  /* 0x0000001b0b0b7224 */ /* 0x001fc800078e02ff */
[----:B------:R-:W-:-:S04]  /*1b90*/  IMAD.HI.U32 R11, R27, R11, R26 ;  /* 0x0000000b1b0b7227 */ /* 0x000fc800078e001a */
[----:B------:R-:W-:Y:S02]  /*1ba0*/  IMAD.MOV.U32 R27, RZ, RZ, RZ ;  /* 0x000000ffff1b7224 */ /* 0x000fe400078e00ff */
        /* <DEDUP_REMOVED lines=9> */
.L_x_139:
[----:B------:R-:W-:Y:S02]  /*1c40*/  MOV R12, R28 ;  /* 0x0000001c000c7202 */ /* 0x000fe40000000f00 */
[----:B------:R-:W-:-:S07]  /*1c50*/  MOV R24, 0x1c70 ;  /* 0x00001c7000187802 */ /* 0x000fce0000000f00 */
[----:B--2--5:R-:W-:Y:S05]  /*1c60*/  CALL.REL.NOINC `($__internal_1_$__cuda_sm20_rem_u64) ;  /* 0x0000003400247944 */ /* 0x024fea0003c00000 */
[----:B------:R-:W-:Y:S02]  /*1c70*/  IMAD.MOV.U32 R26, RZ, RZ, R12 ;  /* 0x000000ffff1a7224 */ /* 0x000fe400078e000c */
[----:B------:R-:W-:-:S07]  /*1c80*/  IMAD.MOV.U32 R27, RZ, RZ, R29 ;  /* 0x000000ffff1b7224 */ /* 0x000fce00078e001d */
.L_x_140:
[----:B------:R-:W-:Y:S05]  /*1c90*/  BSYNC.RECONVERGENT B2 ;  /* 0x0000000000027941 */ /* 0x000fea0003800200 */
.L_x_138:
[----:B------:R-:W3:Y:S04]  /*1ca0*/  LDG.E R11, desc[UR10][R20.64+0x8] ;  /* 0x0000080a140b7981 */ /* 0x000ee8000c1e1900 */
[----:B------:R-:W3:Y:S01]  /*1cb0*/  LDG.E.64.CONSTANT R28, desc[UR10][R18.64+0x10] ;  /* 0x0000100a121c7981 */ /* 0x000ee2000c1e9b00 */
[----:B------:R-:W-:Y:S01]  /*1cc0*/  IADD3 R33, P1, P3, R26, R34, R22 ;  /* 0x000000221a217210 */ /* 0x000fe20007b3e016 */
[----:B------:R-:W-:Y:S03]  /*1cd0*/  BSSY.RECONVERGENT B2, `(.L_x_141) ;  /* 0x000001f000027945 */ /* 0x000fe60003800200 */
[----:B------:R-:W-:Y:S01]  /*1ce0*/  IADD3.X R27, PT, PT, R27, R35, R23, P1, P3 ;  /* 0x000000231b1b7210 */ /* 0x000fe20000fe6417 */
[----:B---3--:R-:W-:-:S02]  /*1cf0*/  IMAD R31, R29, R11, RZ ;  /* 0x0000000b1d1f7224 */ /* 0x008fc400078e02ff */
        /* <DEDUP_REMOVED lines=23> */
.L_x_142:
[----:B------:R-:W-:Y:S01]  /*1e70*/  IMAD.MOV.U32 R12, RZ, RZ, R28 ;  /* 0x000000ffff0c7224 */ /* 0x000fe200078e001c */
[----:B------:R-:W-:-:S07]  /*1e80*/  MOV R24, 0x1ea0 ;  /* 0x00001ea000187802 */ /* 0x000fce0000000f00 */
[----:B--2--5:R-:W-:Y:S05]  /*1e90*/  CALL.REL.NOINC `($__internal_1_$__cuda_sm20_rem_u64) ;  /* 0x0000003000987944 */ /* 0x024fea0003c00000 */
[----:B------:R-:W-:Y:S01]  /*1ea0*/  MOV R22, R12 ;  /* 0x0000000c00167202 */ /* 0x000fe20000000f00 */
[----:B------:R-:W-:-:S07]  /*1eb0*/  IMAD.MOV.U32 R23, RZ, RZ, R29 ;  /* 0x000000ffff177224 */ /* 0x000fce00078e001d */
.L_x_143:
[----:B------:R-:W-:Y:S05]  /*1ec0*/  BSYNC.RECONVERGENT B2 ;  /* 0x0000000000027941 */ /* 0x000fea0003800200 */
.L_x_141:
        /* <DEDUP_REMOVED lines=9> */
[----:B------:R-:W-:Y:S01]  /*1f60*/  IMAD.MOV R11, RZ, RZ, -R25 ;  /* 0x000000ffff0b7224 */ /* 0x000fe200078e0a19 */
[----:B------:R-:W-:Y:S01]  /*1f70*/  ISETP.NE.U32.AND P1, PT, R25, RZ, PT ;  /* 0x000000ff1900720c */ /* 0x000fe20003f25070 */
[----:B------:R-:W-:-:S05]  /*1f80*/  IMAD.MOV.U32 R28, RZ, RZ, RZ ;  /* 0x000000ffff1c7224 */ /* 0x000fca00078e00ff */
[----:B0-----:R-:W0:Y:S02]  /*1f90*/  MUFU.RCP R12, R12 ;  /* 0x0000000c000c7308 */ /* 0x001e240000001000 */
[----:B0-----:R-:W-:-:S06]  /*1fa0*/  IADD3 R29, PT, PT, R12, 0xffffffe, RZ ;  /* 0x0ffffffe0c1d7810 */ /* 0x001fcc0007ffe0ff */
[----:B------:R-:W0:Y:S02]  /*1fb0*/  F2I.FTZ.U32.TRUNC.NTZ R29, R29 ;  /* 0x0000001d001d7305 */ /* 0x000e24000021f000 */
[----:B0-----:R-:W-:-:S04]  /*1fc0*/  IMAD R11, R11, R29, RZ ;  /* 0x0000001d0b0b7224 */ /* 0x001fc800078e02ff */
[----:B------:R-:W-:-:S04]  /*1fd0*/  IMAD.HI.U32 R11, R29, R11, R28 ;  /* 0x0000000b1d0b7227 */ /* 0x000fc800078e001c */
[----:B------:R-:W-:Y:S02]  /*1fe0*/  HFMA2 R29, -RZ, RZ, 0, 0 ;  /* 0x00000000ff1d7431 */ /* 0x000fe400000001ff */
        /* <DEDUP_REMOVED lines=9> */
.L_x_145:
[----:B------:R-:W-:Y:S01]  /*2080*/  IMAD.MOV.U32 R12, RZ, RZ, R30 ;  /* 0x000000ffff0c7224 */ /* 0x000fe200078e001e */
[----:B------:R-:W-:-:S07]  /*2090*/  MOV R24, 0x20b0 ;  /* 0x000020b000187802 */ /* 0x000fce0000000f00 */
[----:B--2--5:R-:W-:Y:S05]  /*20a0*/  CALL.REL.NOINC `($__internal_1_$__cuda_sm20_rem_u64) ;  /* 0x0000003000147944 */ /* 0x024fea0003c00000 */
[----:B------:R-:W-:-:S07]  /*20b0*/  IMAD.MOV.U32 R28, RZ, RZ, R12 ;  /* 0x000000ffff1c7224 */ /* 0x000fce00078e000c */
.L_x_146:
[----:B------:R-:W-:Y:S05]  /*20c0*/  BSYNC.RECONVERGENT B2 ;  /* 0x0000000000027941 */ /* 0x000fea0003800200 */
.L_x_144:
[----:B------:R-:W-:Y:S01]  /*20d0*/  IADD3 R11, PT, PT, R2, 0x7, RZ ;  /* 0x00000007020b7810 */ /* 0x000fe20007ffe0ff */
[----:B------:R-:W-:Y:S01]  /*20e0*/  BSSY.RECONVERGENT B2, `(.L_x_147) ;  /* 0x0000021000027945 */ /* 0x000fe20003800200 */
[----:B------:R-:W-:Y:S02]  /*20f0*/  IADD3 R22, P1, P3, R28, R22, R33 ;  /* 0x000000161c167210 */ /* 0x000fe40007b3e021 */
[----:B------:R-:W-:Y:S02]  /*2100*/  LOP3.LUT R11, R11, 0xf, RZ, 0xc0, !PT ;  /* 0x0000000f0b0b7812 */ /* 0x000fe400078ec0ff */
[----:B------:R-:W-:Y:S02]  /*2110*/  IADD3.X R23, PT, PT, R29, R23, R27, P1, P3 ;  /* 0x000000171d177210 */ /* 0x000fe40000fe641b */
[----:B------:R-:W-:-:S13]  /*2120*/  ISETP.NE.AND P0, PT, R11, 0xf, PT ;  /* 0x0000000f0b00780c */ /* 0x000fda0003f05270 */
[----:B------:R-:W-:Y:S05]  /*2130*/  @P0 BRA `(.L_x_148) ;  /* 0x00000000006c0947 */ /* 0x000fea0003800000 */
        /* <DEDUP_REMOVED lines=9> */
[----:B0-----:R-:W-:Y:S01]  /*21d0*/  MOV R26, RZ ;  /* 0x000000ff001a7202 */ /* 0x001fe20000000f00 */
        /* <DEDUP_REMOVED lines=11> */
.L_x_149:
[----:B------:R-:W-:Y:S01]  /*2290*/  IMAD.MOV.U32 R12, RZ, RZ, R22 ;  /* 0x000000ffff0c7224 */ /* 0x000fe200078e0016 */
[----:B------:R-:W-:Y:S02]  /*22a0*/  MOV R11, R23 ;  /* 0x00000017000b7202 */ /* 0x000fe40000000f00 */
[----:B------:R-:W-:-:S07]  /*22b0*/  MOV R24, 0x22d0 ;  /* 0x000022d000187802 */ /* 0x000fce0000000f00 */
[----:B--2--5:R-:W-:Y:S05]  /*22c0*/  CALL.REL.NOINC `($__internal_1_$__cuda_sm20_rem_u64) ;  /* 0x0000002c008c7944 */ /* 0x024fea0003c00000 */
[----:B------:R-:W-:Y:S02]  /*22d0*/  IMAD.MOV.U32 R22, RZ, RZ, R12 ;  /* 0x000000ffff167224 */ /* 0x000fe400078e000c */
[----:B------:R-:W-:-:S07]  /*22e0*/  IMAD.MOV.U32 R23, RZ, RZ, R29 ;  /* 0x000000ffff177224 */ /* 0x000fce00078e001d */
.L_x_148:
[----:B------:R-:W-:Y:S05]  /*22f0*/  BSYNC.RECONVERGENT B2 ;  /* 0x0000000000027941 */ /* 0x000fea0003800200 */
.L_x_147:
[----:B------:R-:W-:Y:S02]  /*2300*/  IADD3 R20, P0, PT, R20, 0x20, RZ ;  /* 0x0000002014147810 */ /* 0x000fe40007f1e0ff */
[----:B------:R-:W-:Y:S02]  /*2310*/  IADD3 R18, P1, PT, R18, 0x40, RZ ;  /* 0x0000004012127810 */ /* 0x000fe40007f3e0ff */
[----:B------:R-:W-:Y:S01]  /*2320*/  IADD3 R2, PT, PT, R2, 0x8, RZ ;  /* 0x0000000802027810 */ /* 0x000fe20007ffe0ff */
[----:B------:R-:W-:Y:S02]  /*2330*/  IMAD.X R21, RZ, RZ, R21, P0 ;  /* 0x000000ffff157224 */ /* 0x000fe400000e0615 */
[----:B------:R-:W-:Y:S01]  /*2340*/  IMAD.X R19, RZ, RZ, R19, P1 ;  /* 0x000000ffff137224 */ /* 0x000fe200008e0613 */
[----:B------:R-:W-:Y:S07]  /*2350*/  @P2 BRA `(.L_x_150) ;  /* 0xffffffec00282947 */ /* 0x000fee000383ffff */
.L_x_122:
[----:B------:R-:W-:Y:S05]  /*2360*/  BSYNC.RECONVERGENT B1 ;  /* 0x0000000000017941 */ /* 0x000fea0003800200 */
.L_x_121:
[----:B------:R-:W-:-:S13]  /*2370*/  ISETP.NE.AND P0, PT, R5, RZ, PT ;  /* 0x000000ff0500720c */ /* 0x000fda0003f05270 */
[----:B------:R-:W-:Y:S05]  /*2380*/  @!P0 BRA `(.L_x_120) ;  /* 0x0000001400b88947 */ /* 0x000fea0003800000 */
[----:B------:R-:W-:Y:S01]  /*2390*/  ISETP.GE.U32.AND P0, PT, R5, 0x4, PT ;  /* 0x000000040500780c */ /* 0x000fe20003f06070 */
[----:B------:R-:W-:Y:S01]  /*23a0*/  BSSY.RECONVERGENT B1, `(.L_x_151) ;  /* 0x0000091000017945 */ /* 0x000fe20003800200 */
[----:B------:R-:W-:-:S11]  /*23b0*/  LOP3.LUT R0, R13, 0x3, RZ, 0xc0, !PT ;  /* 0x000000030d007812 */ /* 0x000fd600078ec0ff */
[----:B------:R-:W-:Y:S05]  /*23c0*/  @!P0 BRA `(.L_x_152) ;  /* 0x0000000800388947 */ /* 0x000fea0003800000 */
[----:B------:R-:W0:Y:S01]  /*23d0*/  LDCU.64 UR12, c[0x0][0x3b0] ;  /* 0x00007600ff0c77ac */ /* 0x000e220008000a00 */
[----:B------:R-:W-:Y:S01]  /*23e0*/  IADD3 R2, P0, PT, R3, R4, RZ ;  /* 0x0000000403027210 */ /* 0x000fe20007f1e0ff */
[----:B------:R-:W-:-:S03]  /*23f0*/  IMAD.WIDE.U32 R20, R4, 0x4, R16 ;  /* 0x0000000404147825 */ /* 0x000fc600078e0010 */
[----:B------:R-:W-:Y:S02]  /*2400*/  IADD3.X R5, PT, PT, RZ, RZ, RZ, P0, !PT ;  /* 0x000000ffff057210 */ /* 0x000fe400007fe4ff */
[----:B0-----:R-:W-:-:S04]  /*2410*/  LEA R18, P0, R2, UR12, 0x3 ;  /* 0x0000000c02127c11 */ /* 0x001fc8000f8018ff */
[----:B------:R-:W-:Y:S02]  /*2420*/  LEA.HI.X R19, R2, UR13, R5, 0x3, P0 ;  /* 0x0000000d02137c11 */ /* 0x000fe400080f1c05 */
        /* <DEDUP_REMOVED lines=8> */
[----:B-1----:R-:W0:Y:S01]  /*24b0*/  I2F.U32.RP R5, R25 ;  /* 0x0000001900057306 */ /* 0x002e220000209000 */
        /* <DEDUP_REMOVED lines=18> */
.L_x_154:
[----:B------:R-:W-:Y:S02]  /*25e0*/  MOV R12, R28 ;  /* 0x0000001c000c7202 */ /* 0x000fe40000000f00 */
[----:B------:R-:W-:-:S07]  /*25f0*/  MOV R24, 0x2610 ;  /* 0x0000261000187802 */ /* 0x000fce0000000f00 */
[----:B-12--5:R-:W-:Y:S05]  /*2600*/  CALL.REL.NOINC `($__internal_1_$__cuda_sm20_rem_u64) ;  /* 0x0000002800bc7944 */ /* 0x026fea0003c00000 */
[----:B------:R-:W-:-:S07]  /*2610*/  IMAD.MOV.U32 R28, RZ, RZ, R12 ;  /* 0x000000ffff1c7224 */ /* 0x000fce00078e000c */
.L_x_155:
[----:B------:R-:W-:Y:S05]  /*2620*/  BSYNC.RECONVERGENT B2 ;  /* 0x0000000000027941 */ /* 0x000fea0003800200 */
.L_x_153:
[----:B------:R-:W3:Y:S04]  /*2630*/  LDG.E R5, desc[UR10][R20.64+0x4] ;  /* 0x0000040a14057981 */ /* 0x000ee8000c1e1900 */
[----:B------:R-:W3:Y:S01]  /*2640*/  LDG.E.64.CONSTANT R26, desc[UR10][R18.64+0x8] ;  /* 0x0000080a121a7981 */ /* 0x000ee2000c1e9b00 */
[----:B------:R-:W-:Y:S01]  /*2650*/  IADD3 R22, P1, PT, R28, R22, RZ ;  /* 0x000000161c167210 */ /* 0x000fe20007f3e0ff */
[----:B------:R-:W-:Y:S03]  /*2660*/  BSSY.RECONVERGENT B2, `(.L_x_156) ;  /* 0x000001f000027945 */ /* 0x000fe60003800200 */
[----:B------:R-:W-:Y:S01]  /*2670*/  IADD3.X R23, PT, PT, R29, R23, RZ, P1, !PT ;  /* 0x000000171d177210 */ /* 0x000fe20000ffe4ff */
        /* <DEDUP_REMOVED lines=24> */
.L_x_157:
[----:B------:R-:W-:Y:S01]  /*2800*/  IMAD.MOV.U32 R12, RZ, RZ, R26 ;  /* 0x000000ffff0c7224 */ /* 0x000fe200078e001a */
[----:B------:R-:W-:-:S07]  /*2810*/  MOV R24, 0x2830 ;  /* 0x0000283000187802 */ /* 0x000fce0000000f00 */
[----:B--2--5:R-:W-:Y:S05]  /*2820*/  CALL.REL.NOINC `($__internal_1_$__cuda_sm20_rem_u64) ;  /* 0x0000002800347944 */ /* 0x024fea0003c00000 */
[----:B------:R-:W-:Y:S01]  /*2830*/  MOV R32, R12 ;  /* 0x0000000c00207202 */ /* 0x000fe20000000f00 */
[----:B------:R-:W-:-:S07]  /*2840*/  IMAD.MOV.U32 R33, RZ, RZ, R29 ;  /* 0x000000ffff217224 */ /* 0x000fce00078e001d */
.L_x_158:
[----:B------:R-:W-:Y:S05]  /*2850*/  BSYNC.RECONVERGENT B2 ;  /* 0x0000000000027941 */ /* 0x000fea0003800200 */
.L_x_156:
        /* <DEDUP_REMOVED lines=27> */
.L_x_160:
[----:B------:R-:W-:Y:S01]  /*2a10*/  IMAD.MOV.U32 R12, RZ, RZ, R28 ;  /* 0x000000ffff0c7224 */ /* 0x000fe200078e001c */
[----:B------:R-:W-:-:S07]  /*2a20*/  MOV R24, 0x2a40 ;  /* 0x00002a4000187802 */ /* 0x000fce0000000f00 */
[----:B--2--5:R-:W-:Y:S05]  /*2a30*/  CALL.REL.NOINC `($__internal_1_$__cuda_sm20_rem_u64) ;  /* 0x0000002400b07944 */ /* 0x024fea0003c00000 */
[----:B------:R-:W-:-:S07]  /*2a40*/  IMAD.MOV.U32 R28, RZ, RZ, R12 ;  /* 0x000000ffff1c7224 */ /* 0x000fce00078e000c */
.L_x_161:
[----:B------:R-:W-:Y:S05]  /*2a50*/  BSYNC.RECONVERGENT B2 ;  /* 0x0000000000027941 */ /* 0x000fea0003800200 */
.L_x_159:
        /* <DEDUP_REMOVED lines=29> */
.L_x_163:
[----:B------:R-:W-:Y:S01]  /*2c30*/  IMAD.MOV.U32 R12, RZ, RZ, R26 ;  /* 0x000000ffff0c7224 */ /* 0x000fe200078e001a */
[----:B------:R-:W-:-:S07]  /*2c40*/  MOV R24, 0x2c60 ;  /* 0x00002c6000187802 */ /* 0x000fce0000000f00 */
[----:B--2--5:R-:W-:Y:S05]  /*2c50*/  CALL.REL.NOINC `($__internal_1_$__cuda_sm20_rem_u64) ;  /* 0x0000002400287944 */ /* 0x024fea0003c00000 */
[----:B------:R-:W-:-:S07]  /*2c60*/  MOV R28, R12 ;  /* 0x0000000c001c7202 */ /* 0x000fce0000000f00 */
.L_x_164:
[----:B------:R-:W-:Y:S05]  /*2c70*/  BSYNC.RECONVERGENT B2 ;  /* 0x0000000000027941 */ /* 0x000fea0003800200 */
.L_x_162:
[----:B------:R-:W-:Y:S01]  /*2c80*/  IADD3 R22, P0, PT, R28, R22, RZ ;  /* 0x000000161c167210 */ /* 0x000fe20007f1e0ff */
[----:B------:R-:W-:-:S04]  /*2c90*/  VIADD R4, R4, 0x4 ;  /* 0x0000000404047836 */ /* 0x000fc80000000000 */
[----:B------:R-:W-:-:S08]  /*2ca0*/  IMAD.X R23, R29, 0x1, R23, P0 ;  /* 0x000000011d177824 */ /* 0x000fd000000e0617 */
.L_x_152:
[----:B------:R-:W-:Y:S05]  /*2cb0*/  BSYNC.RECONVERGENT B1 ;  /* 0x0000000000017941 */ /* 0x000fea0003800200 */
.L_x_151:
[----:B------:R-:W-:-:S13]  /*2cc0*/  ISETP.NE.AND P0, PT, R0, RZ, PT ;  /* 0x000000ff0000720c */ /* 0x000fda0003f05270 */
[----:B------:R-:W-:Y:S05]  /*2cd0*/  @!P0 BRA `(.L_x_120) ;  /* 0x0000000c00648947 */ /* 0x000fea0003800000 */
[----:B------:R-:W-:Y:S01]  /*2ce0*/  ISETP.NE.AND P0, PT, R0, 0x1, PT ;  /* 0x000000010000780c */ /* 0x000fe20003f05270 */
[----:B------:R-:W-:-:S12]  /*2cf0*/  BSSY.RECONVERGENT B1, `(.L_x_165) ;  /* 0x000008e000017945 */ /* 0x000fd80003800200 */
        /* <DEDUP_REMOVED lines=16> */
[----:B------:R-:W-:Y:S02]  /*2e00*/  HFMA2 R28, -RZ, RZ, 0, 0 ;  /* 0x00000000ff1c7431 */ /* 0x000fe400000001ff */
[----:B------:R-:W-:Y:S01]  /*2e10*/  IMAD.MOV R5, RZ, RZ, -R25 ;  /* 0x000000ffff057224 */ /* 0x000fe200078e0a19 */
[----:B------:R-:W-:-:S04]  /*2e20*/  ISETP.NE.U32.AND P1, PT, R25, RZ, PT ;  /* 0x000000ff1900720c */ /* 0x000fc80003f25070 */
[----:B0-----:R-:W0:Y:S02]  /*2e30*/  MUFU.RCP R2, R2 ;  /* 0x0000000200027308 */ /* 0x001e240000001000 */
[----:B0-----:R-:W-:-:S06]  /*2e40*/  IADD3 R29, PT, PT, R2, 0xffffffe, RZ ;  /* 0x0ffffffe021d7810 */ /* 0x001fcc0007ffe0ff */
[----:B------:R-:W0:Y:S02]  /*2e50*/  F2I.FTZ.U32.TRUNC.NTZ R29, R29 ;  /* 0x0000001d001d7305 */ /* 0x000e24000021f000 */
[----:B0-----:R-:W-:-:S04]  /*2e60*/  IMAD R5, R5, R29, RZ ;  /* 0x0000001d05057224 */ /* 0x001fc800078e02ff */
[----:B------:R-:W-:Y:S01]  /*2e70*/  IMAD.HI.U32 R5, R29, R5, R28 ;  /* 0x000000051d057227 */ /* 0x000fe200078e001c */
[----:B------:R-:W-:-:S05]  /*2e80*/  MOV R29, RZ ;  /* 0x000000ff001d7202 */ /* 0x000fca0000000f00 */
        /* <DEDUP_REMOVED lines=9> */
.L_x_168:
[----:B------:R-:W-:Y:S01]  /*2f20*/  IMAD.MOV.U32 R12, RZ, RZ, R26 ;  /* 0x000000ffff0c7224 */ /* 0x000fe200078e001a */
[----:B------:R-:W-:-:S07]  /*2f30*/  MOV R24, 0x2f50 ;  /* 0x00002f5000187802 */ /* 0x000fce0000000f00 */
[----:B-12--5:R-:W-:Y:S05]  /*2f40*/  CALL.REL.NOINC `($__internal_1_$__cuda_sm20_rem_u64) ;  /* 0x00000020006c7944 */ /* 0x026fea0003c00000 */
[----:B------:R-:W-:-:S07]  /*2f50*/  MOV R28, R12 ;  /* 0x0000000c001c7202 */ /* 0x000fce0000000f00 */
.L_x_169:
[----:B------:R-:W-:Y:S05]  /*2f60*/  BSYNC.RECONVERGENT B2 ;  /* 0x0000000000027941 */ /* 0x000fea0003800200 */
.L_x_167:
[----:B------:R-:W-:Y:S01]  /*2f70*/  LOP3.LUT R0, R4, 0xf, RZ, 0xc0, !PT ;  /* 0x0000000f04007812 */ /* 0x000fe200078ec0ff */
[----:B------:R-:W-:Y:S01]  /*2f80*/  BSSY.RECONVERGENT B2, `(.L_x_170) ;  /* 0x0000020000027945 */ /* 0x000fe20003800200 */
[----:B------:R-:W-:Y:S02]  /*2f90*/  IADD3 R22, P1, PT, R28, R22, RZ ;  /* 0x000000161c167210 */ /* 0x000fe40007f3e0ff */
[----:B------:R-:W-:-:S03]  /*2fa0*/  ISETP.NE.AND P0, PT, R0, 0xf, PT ;  /* 0x0000000f0000780c */ /* 0x000fc60003f05270 */
[----:B------:R-:W-:-:S10]  /*2fb0*/  IMAD.X R23, R29, 0x1, R23, P1 ;  /* 0x000000011d177824 */ /* 0x000fd400008e0617 */
[----:B------:R-:W-:Y:S05]  /*2fc0*/  @P0 BRA `(.L_x_171) ;  /* 0x00000000006c0947 */ /* 0x000fea0003800000 */
        /* <DEDUP_REMOVED lines=21> */
.L_x_172:
[----:B------:R-:W-:Y:S01]  /*3120*/  IMAD.MOV.U32 R12, RZ, RZ, R22 ;  /* 0x000000ffff0c7224 */ /* 0x000fe200078e0016 */
[----:B------:R-:W-:Y:S02]  /*3130*/  MOV R11, R23 ;  /* 0x00000017000b7202 */ /* 0x000fe40000000f00 */
[----:B------:R-:W-:-:S07]  /*3140*/  MOV R24, 0x3160 ;  /* 0x0000316000187802 */ /* 0x000fce0000000f00 */
[----:B--2--5:R-:W-:Y:S05]  /*3150*/  CALL.REL.NOINC `($__internal_1_$__cuda_sm20_rem_u64) ;  /* 0x0000001c00e87944 */ /* 0x024fea0003c00000 */
[----:B------:R-:W-:Y:S01]  /*3160*/  IMAD.MOV.U32 R22, RZ, RZ, R12 ;  /* 0x000000ffff167224 */ /* 0x000fe200078e000c */
[----:B------:R-:W-:-:S07]  /*3170*/  MOV R23, R29 ;  /* 0x0000001d00177202 */ /* 0x000fce0000000f00 */
.L_x_171:
[----:B------:R-:W-:Y:S05]  /*3180*/  BSYNC.RECONVERGENT B2 ;  /* 0x0000000000027941 */ /* 0x000fea0003800200 */
.L_x_170:
        /* <DEDUP_REMOVED lines=27> */
.L_x_174:
[----:B------:R-:W-:Y:S01]  /*3340*/  IMAD.MOV.U32 R12, RZ, RZ, R26 ;  /* 0x000000ffff0c7224 */ /* 0x000fe200078e001a */
[----:B------:R-:W-:-:S07]  /*3350*/  MOV R24, 0x3370 ;  /* 0x0000337000187802 */ /* 0x000fce0000000f00 */
[----:B--2--5:R-:W-:Y:S05]  /*3360*/  CALL.REL.NOINC `($__internal_1_$__cuda_sm20_rem_u64) ;  /* 0x0000001c00647944 */ /* 0x024fea0003c00000 */
[----:B------:R-:W-:-:S07]  /*3370*/  MOV R28, R12 ;  /* 0x0000000c001c7202 */ /* 0x000fce0000000f00 */
.L_x_175:
[----:B------:R-:W-:Y:S05]  /*3380*/  BSYNC.RECONVERGENT B2 ;  /* 0x0000000000027941 */ /* 0x000fea0003800200 */
.L_x_173:
[----:B------:R-:W-:Y:S01]  /*3390*/  VIADD R0, R4, 0x1 ;  /* 0x0000000104007836 */ /* 0x000fe20000000000 */
[----:B------:R-:W-:Y:S01]  /*33a0*/  IADD3 R22, P1, PT, R22, R28, RZ ;  /* 0x0000001c16167210 */ /* 0x000fe20007f3e0ff */
[----:B------:R-:W-:Y:S03]  /*33b0*/  BSSY.RECONVERGENT B2, `(.L_x_176) ;  /* 0x0000020000027945 */ /* 0x000fe60003800200 */
[----:B------:R-:W-:Y:S02]  /*33c0*/  LOP3.LUT R0, R0, 0xf, RZ, 0xc0, !PT ;  /* 0x0000000f00007812 */ /* 0x000fe400078ec0ff */
[----:B------:R-:W-:Y:S02]  /*33d0*/  IADD3.X R23, PT, PT, R23, R29, RZ, P1, !PT ;  /* 0x0000001d17177210 */ /* 0x000fe40000ffe4ff */
[----:B------:R-:W-:-:S13]  /*33e0*/  ISETP.NE.AND P0, PT, R0, 0xf, PT ;  /* 0x0000000f0000780c */ /* 0x000fda0003f05270 */
[----:B------:R-:W-:Y:S05]  /*33f0*/  @P0 BRA `(.L_x_177) ;  /* 0x00000000006c0947 */ /* 0x000fea0003800000 */
        /* <DEDUP_REMOVED lines=19> */
[----:B------:R-:W-:Y:S01]  /*3530*/  @!P1 LOP3.LUT R22, RZ, R25, RZ, 0x33, !PT ;  /* 0x00000019ff169212 */ /* 0x000fe200078e33ff */
[----:B------:R-:W-:Y:S06]  /*3540*/  BRA `(.L_x_177) ;  /* 0x0000000000187947 */ /* 0x000fec0003800000 */
.L_x_178:
[----:B------:R-:W-:Y:S01]  /*3550*/  MOV R12, R22 ;  /* 0x00000016000c7202 */ /* 0x000fe20000000f00 */
[----:B------:R-:W-:Y:S01]  /*3560*/  IMAD.MOV.U32 R11, RZ, RZ, R23 ;  /* 0x000000ffff0b7224 */ /* 0x000fe200078e0017 */
[----:B------:R-:W-:-:S07]  /*3570*/  MOV R24, 0x3590 ;  /* 0x0000359000187802 */ /* 0x000fce0000000f00 */
[----:B--2--5:R-:W-:Y:S05]  /*3580*/  CALL.REL.NOINC `($__internal_1_$__cuda_sm20_rem_u64) ;  /* 0x0000001800dc7944 */ /* 0x024fea0003c00000 */
[----:B------:R-:W-:Y:S01]  /*3590*/  MOV R22, R12 ;  /* 0x0000000c00167202 */ /* 0x000fe20000000f00 */
[----:B------:R-:W-:-:S07]  /*35a0*/  IMAD.MOV.U32 R23, RZ, RZ, R29 ;  /* 0x000000ffff177224 */ /* 0x000fce00078e001d */
.L_x_177:
[----:B------:R-:W-:Y:S05]  /*35b0*/  BSYNC.RECONVERGENT B2 ;  /* 0x0000000000027941 */ /* 0x000fea0003800200 */
.L_x_176:
[----:B------:R-:W-:-:S07]  /*35c0*/  IADD3 R4, PT, PT, R4, 0x2, RZ ;  /* 0x0000000204047810 */ /* 0x000fce0007ffe0ff */
.L_x_166:
[----:B------:R-:W-:Y:S05]  /*35d0*/  BSYNC.RECONVERGENT B1 ;  /* 0x0000000000017941 */ /* 0x000fea0003800200 */
.L_x_165:
[----:B------:R-:W-:-:S04]  /*35e0*/  LOP3.LUT R0, R13, 0x1, RZ, 0xc0, !PT ;  /* 0x000000010d007812 */ /* 0x000fc800078ec0ff */
[----:B------:R-:W-:-:S13]  /*35f0*/  ISETP.NE.U32.AND P0, PT, R0, 0x1, PT ;  /* 0x000000010000780c */ /* 0x000fda0003f05070 */
[----:B------:R-:W-:Y:S05]  /*3600*/  @P0 BRA `(.L_x_120) ;  /* 0x0000000400180947 */ /* 0x000fea0003800000 */
[----:B------:R-:W0:Y:S01]  /*3610*/  LDCU.64 UR12, c[0x0][0x3b0] ;  /* 0x00007600ff0c77ac */ /* 0x000e220008000a00 */
[----:B------:R-:W-:Y:S01]  /*3620*/  IADD3 R3, P0, PT, R3, R4, RZ ;  /* 0x0000000403037210 */ /* 0x000fe20007f1e0ff */
[----:B------:R-:W-:-:S04]  /*3630*/  IMAD.WIDE.U32 R18, R4, 0x4, R16 ;  /* 0x0000000404127825 */ /* 0x000fc800078e0010 */
[----:B------:R-:W-:Y:S02]  /*3640*/  IMAD.X R0, RZ, RZ, RZ, P0 ;  /* 0x000000ffff007224 */ /* 0x000fe400000e06ff */
[----:B------:R-:W3:Y:S01]  /*3650*/  LDG.E R19, desc[UR10][R18.64] ;  /* 0x0000000a12137981 */ /* 0x000ee2000c1e1900 */
[----:B0-----:R-:W-:-:S04]  /*3660*/  LEA R20, P0, R3, UR12, 0x3 ;  /* 0x0000000c03147c11 */ /* 0x001fc8000f8018ff */
[----:B------:R-:W-:-:S05]  /*3670*/  LEA.HI.X R21, R3, UR13, R0, 0x3, P0 ;  /* 0x0000000d03157c11 */ /* 0x000fca00080f1c00 */
[----:B------:R-:W3:Y:S01]  /*3680*/  LDG.E.64.CONSTANT R2, desc[UR10][R20.64] ;  /* 0x0000000a14027981 */ /* 0x000ee2000c1e9b00 */
[----:B------:R-:W-:Y:S01]  /*3690*/  BSSY.RECONVERGENT B1, `(.L_x_179) ;  /* 0x000001d000017945 */ /* 0x000fe20003800200 */
[-C--:B---3--:R-:W-:Y:S02]  /*36a0*/  IMAD R5, R3, R19.reuse, RZ ;  /* 0x0000001303057224 */ /* 0x088fe400078e02ff */
[----:B------:R-:W-:-:S05]  /*36b0*/  IMAD.WIDE.U32 R2, R2, R19, RZ ;  /* 0x0000001302027225 */ /* 0x000fca00078e00ff */
[----:B------:R-:W-:-:S04]  /*36c0*/  IADD3 R11, PT, PT, R3, R5, RZ ;  /* 0x00000005030b7210 */ /* 0x000fc80007ffe0ff */
        /* <DEDUP_REMOVED lines=21> */
.L_x_180:
[----:B------:R-:W-:Y:S02]  /*3820*/  MOV R12, R2 ;  /* 0x00000002000c7202 */ /* 0x000fe40000000f00 */
[----:B------:R-:W-:-:S07]  /*3830*/  MOV R24, 0x3850 ;  /* 0x0000385000187802 */ /* 0x000fce0000000f00 */
[----:B-12--5:R-:W-:Y:S05]  /*3840*/  CALL.REL.NOINC `($__internal_1_$__cuda_sm20_rem_u64) ;  /* 0x00000018002c7944 */ /* 0x026fea0003c00000 */
[----:B------:R-:W-:-:S07]  /*3850*/  IMAD.MOV.U32 R28, RZ, RZ, R12 ;  /* 0x000000ffff1c7224 */ /* 0x000fce00078e000c */
.L_x_181:
[----:B------:R-:W-:Y:S05]  /*3860*/  BSYNC.RECONVERGENT B1 ;  /* 0x0000000000017941 */ /* 0x000fea0003800200 */
.L_x_179:
[----:B------:R-:W-:Y:S02]  /*3870*/  LOP3.LUT R4, R4, 0xf, RZ, 0xc0, !PT ;  /* 0x0000000f04047812 */ /* 0x000fe400078ec0ff */
[----:B------:R-:W-:Y:S02]  /*3880*/  IADD3 R22, P1, PT, R28, R22, RZ ;  /* 0x000000161c167210 */ /* 0x000fe40007f3e0ff */
[----:B------:R-:W-:Y:S02]  /*3890*/  ISETP.NE.AND P0, PT, R4, 0xf, PT ;  /* 0x0000000f0400780c */ /* 0x000fe40003f05270 */
[----:B------:R-:W-:-:S11]  /*38a0*/  IADD3.X R23, PT, PT, R29, R23, RZ, P1, !PT ;  /* 0x000000171d177210 */ /* 0x000fd60000ffe4ff */
        /* <DEDUP_REMOVED lines=22> */
.L_x_182:
[----:B------:R-:W-:Y:S01]  /*3a10*/  MOV R12, R22 ;  /* 0x00000016000c7202 */ /* 0x000fe20000000f00 */
[----:B------:R-:W-:Y:S01]  /*3a20*/  IMAD.MOV.U32 R11, RZ, RZ, R23 ;  /* 0x000000ffff0b7224 */ /* 0x000fe200078e0017 */
[----:B------:R-:W-:-:S07]  /*3a30*/  MOV R24, 0x3a50 ;  /* 0x00003a5000187802 */ /* 0x000fce0000000f00 */
[----:B--2--5:R-:W-:Y:S05]  /*3a40*/  CALL.REL.NOINC `($__internal_1_$__cuda_sm20_rem_u64) ;  /* 0x0000001400ac7944 */ /* 0x024fea0003c00000 */
[----:B------:R-:W-:Y:S01]  /*3a50*/  MOV R22, R12 ;  /* 0x0000000c00167202 */ /* 0x000fe20000000f00 */
[----:B------:R-:W-:-:S07]  /*3a60*/  IMAD.MOV.U32 R23, RZ, RZ, R29 ;  /* 0x000000ffff177224 */ /* 0x000fce00078e001d */
.L_x_120:
[----:B------:R-:W-:Y:S05]  /*3a70*/  BSYNC.RECONVERGENT B0 ;  /* 0x0000000000007941 */ /* 0x000fea0003800200 */
.L_x_119:
[----:B------:R-:W-:Y:S01]  /*3a80*/  ISETP.NE.U32.AND P0, PT, R23, RZ, PT ;  /* 0x000000ff1700720c */ /* 0x000fe20003f05070 */
[----:B------:R-:W-:-:S12]  /*3a90*/  BSSY.RECONVERGENT B0, `(.L_x_183) ;  /* 0x000001a000007945 */ /* 0x000fd80003800200 */
[----:B------:R-:W-:Y:S05]  /*3aa0*/  @P0 BRA `(.L_x_184) ;  /* 0x00000000004c0947 */ /* 0x000fea0003800000 */
[----:B-1----:R-:W0:Y:S01]  /*3ab0*/  I2F.U32.RP R4, R25 ;  /* 0x0000001900047306 */ /* 0x002e220000209000 */
        /* <DEDUP_REMOVED lines=18> */
.L_x_184:
[----:B------:R-:W-:Y:S01]  /*3be0*/  IMAD.MOV.U32 R12, RZ, RZ, R22 ;  /* 0x000000ffff0c7224 */ /* 0x000fe200078e0016 */
[----:B------:R-:W-:Y:S02]  /*3bf0*/  MOV R11, R23 ;  /* 0x00000017000b7202 */ /* 0x000fe40000000f00 */
[----:B------:R-:W-:-:S07]  /*3c00*/  MOV R24, 0x3c20 ;  /* 0x00003c2000187802 */ /* 0x000fce0000000f00 */
[----:B-12--5:R-:W-:Y:S05]  /*3c10*/  CALL.REL.NOINC `($__internal_1_$__cuda_sm20_rem_u64) ;  /* 0x0000001400387944 */ /* 0x026fea0003c00000 */
[----:B------:R-:W-:-:S07]  /*3c20*/  IMAD.MOV.U32 R28, RZ, RZ, R12 ;  /* 0x000000ffff1c7224 */ /* 0x000fce00078e000c */
.L_x_185:
[----:B------:R-:W-:Y:S05]  /*3c30*/  BSYNC.RECONVERGENT B0 ;  /* 0x0000000000007941 */ /* 0x000fea0003800200 */
.L_x_183:
[----:B-----5:R-:W-:Y:S01]  /*3c40*/  ISETP.GE.U32.AND P0, PT, R7, R28, PT ;  /* 0x0000001c0700720c */ /* 0x020fe20003f06070 */
[----:B------:R-:W-:Y:S03]  /*3c50*/  BSSY.RECONVERGENT B0, `(.L_x_186) ;  /* 0x0000021000007945 */ /* 0x000fe60003800200 */
[----:B------:R-:W-:-:S04]  /*3c60*/  ISETP.GE.U32.AND.EX P0, PT, RZ, R29, PT, P0 ;  /* 0x0000001dff00720c */ /* 0x000fc80003f06100 */
[----:B------:R-:W-:-:S04]  /*3c70*/  SEL R3, R25, RZ, !P0 ;  /* 0x000000ff19037207 */ /* 0x000fc80004000000 */
[----:B------:R-:W-:-:S04]  /*3c80*/  IADD3 R3, P0, P1, R3, R7, -R28 ;  /* 0x0000000703037210 */ /* 0x000fc8000791e81c */
[----:B------:R-:W-:Y:S01]  /*3c90*/  IADD3.X R29, PT, PT, RZ, RZ, ~R29, P0, P1 ;  /* 0x000000ffff1d7210 */ /* 0x000fe200007e2c1d */
[----:B--2---:R-:W-:-:S04]  /*3ca0*/  IMAD.WIDE.U32 R2, R3, R6, RZ ;  /* 0x0000000603027225 */ /* 0x004fc800078e00ff */
[----:B------:R-:W-:-:S05]  /*3cb0*/  IMAD R29, R29, R6, RZ ;  /* 0x000000061d1d7224 */ /* 0x000fca00078e02ff */
[----:B------:R-:W-:-:S04]  /*3cc0*/  IADD3 R11, PT, PT, R3, R29, RZ ;  /* 0x0000001d030b7210 */ /* 0x000fc80007ffe0ff */
        /* <DEDUP_REMOVED lines=21> */
.L_x_187:
[----:B------:R-:W-:Y:S02]  /*3e20*/  MOV R12, R2 ;  /* 0x00000002000c7202 */ /* 0x000fe40000000f00 */
[----:B------:R-:W-:-:S07]  /*3e30*/  MOV R24, 0x3e50 ;  /* 0x00003e5000187802 */ /* 0x000fce0000000f00 */
[----:B------:R-:W-:Y:S05]  /*3e40*/  CALL.REL.NOINC `($__internal_1_$__cuda_sm20_rem_u64) ;  /* 0x0000001000ac7944 */ /* 0x000fea0003c00000 */
[----:B------:R-:W-:-:S07]  /*3e50*/  IMAD.MOV.U32 R28, RZ, RZ, R12 ;  /* 0x000000ffff1c7224 */ /* 0x000fce00078e000c */
.L_x_188:
[----:B------:R-:W-:Y:S05]  /*3e60*/  BSYNC.RECONVERGENT B0 ;  /* 0x0000000000007941 */ /* 0x000fea0003800200 */
.L_x_186:
[----:B------:R-:W-:Y:S01]  /*3e70*/  ISETP.NE.U32.AND P0, PT, R28, RZ, PT ;  /* 0x000000ff1c00720c */ /* 0x000fe20003f05070 */
[----:B------:R-:W-:Y:S03]  /*3e80*/  BSSY.RECONVERGENT B0, `(.L_x_189) ;  /* 0x000011f000007945 */ /* 0x000fe60003800200 */
[----:B------:R-:W-:-:S13]  /*3e90*/  ISETP.NE.AND.EX P0, PT, R29, RZ, PT, P0 ;  /* 0x000000ff1d00720c */ /* 0x000fda0003f05300 */
[----:B------:R-:W-:Y:S05]  /*3ea0*/  @!P0 BRA `(.L_x_190) ;  /* 0x0000001000708947 */ /* 0x000fea0003800000 */
[----:B------:R-:W0:Y:S01]  /*3eb0*/  LDC.64 R4, c[0x0][0x3a0] ;  /* 0x0000e800ff047b82 */ /* 0x000e220000000a00 */
[----:B------:R-:W1:Y:S07]  /*3ec0*/  LDCU UR5, c[0x0][0x3d0] ;  /* 0x00007a00ff0577ac */ /* 0x000e6e0008000800 */
[----:B------:R-:W2:Y:S01]  /*3ed0*/  LDC.64 R6, c[0x0][0x3a8] ;  /* 0x0000ea00ff067b82 */ /* 0x000ea20000000a00 */
[----:B0-----:R-:W-:-:S05]  /*3ee0*/  IMAD.WIDE.U32 R4, R9, 0x4, R4 ;  /* 0x0000000409047825 */ /* 0x001fca00078e0004 */
[----:B------:R0:W5:Y:S01]  /*3ef0*/  LDG.E.CONSTANT R0, desc[UR10][R4.64] ;  /* 0x0000000a04007981 */ /* 0x000162000c1e9900 */
[----:B--2---:R-:W-:-:S05]  /*3f00*/  IMAD.WIDE.U32 R6, R9, 0x4, R6 ;  /* 0x0000000409067825 */ /* 0x004fca00078e0006 */
[----:B------:R0:W5:Y:S01]  /*3f10*/  LDG.E.CONSTANT R2, desc[UR10][R6.64] ;  /* 0x0000000a06027981 */ /* 0x000162000c1e9900 */
[----:B-1----:R-:W-:Y:S01]  /*3f20*/  UISETP.GE.U32.AND UP0, UPT, UR5, 0x8, UPT ;  /* 0x000000080500788c */ /* 0x002fe2000bf06070 */
[----:B------:R-:W-:Y:S02]  /*3f30*/  HFMA2 R34, -RZ, RZ, 0, 0 ;  /* 0x00000000ff227431 */ /* 0x000fe400000001ff */
[----:B------:R-:W-:Y:S01]  /*3f40*/  IMAD.MOV.U32 R3, RZ, RZ, RZ ;  /* 0x000000ffff037224 */ /* 0x000fe200078e00ff */
[----:B------:R-:W-:-:S05]  /*3f50*/  UMOV UR5, URZ ;  /* 0x000000ff00057c82 */ /* 0x000fca0008000000 */
[----:B0-----:R-:W-:Y:S05]  /*3f60*/  BRA.U !UP0, `(.L_x_191) ;  /* 0x0000000908387547 */ /* 0x001fea000b800000 */
[----:B------:R-:W-:Y:S01]  /*3f70*/  MOV R34, RZ ;  /* 0x000000ff00227202 */ /* 0x000fe20000000f00 */
[----:B------:R-:W-:-:S07]  /*3f80*/  IMAD.MOV.U32 R3, RZ, RZ, RZ ;  /* 0x000000ffff037224 */ /* 0x000fce00078e00ff */
.L_x_192:
[C---:B-----5:R-:W-:Y:S01]  /*3f90*/  ISETP.GE.U32.AND P5, PT, R3.reuse, R2, PT ;  /* 0x000000020300720c */ /* 0x060fe20003fa6070 */
[----:B------:R-:W-:-:S05]  /*3fa0*/  VIADD R21, R3, 0x1 ;  /* 0x0000000103157836 */ /* 0x000fca0000000000 */
[----:B------:R-:W-:-:S07]  /*3fb0*/  ISETP.GE.U32.AND P0, PT, R21, R2, PT ;  /* 0x000000021500720c */ /* 0x000fce0003f06070 */
[----:B------:R-:W0:Y:S01]  /*3fc0*/  @!P5 LDC.64 R4, c[0x0][0x398] ;  /* 0x0000e600ff04db82 */ /* 0x000e220000000a00 */
[----:B------:R-:W-:Y:S01]  /*3fd0*/  @!P5 IADD3 R7, PT, PT, R0, R3, RZ ;  /* 0x000000030007d210 */ /* 0x000fe20007ffe0ff */
[----:B------:R-:W-:-:S05]  /*3fe0*/  IMAD.WIDE.U32 R18, R3, 0x4, R16 ;  /* 0x0000000403127825 */ /* 0x000fca00078e0010 */
[----:B------:R-:W2:Y:S01]  /*3ff0*/  LDG.E R11, desc[UR10][R18.64] ;  /* 0x0000000a120b7981 */ /* 0x000ea2000c1e1900 */
[----:B------:R-:W1:Y:S01]  /*4000*/  @!P0 LDC.64 R22, c[0x0][0x398] ;  /* 0x0000e600ff168b82 */ /* 0x000e620000000a00 */
[C---:B------:R-:W-:Y:S01]  /*4010*/  IADD3 R35, PT, PT, R3.reuse, 0x3, RZ ;  /* 0x0000000303237810 */ /* 0x040fe20007ffe0ff */
[----:B------:R-:W-:Y:S01]  /*4020*/  VIADD R37, R3, 0x4 ;  /* 0x0000000403257836 */ /* 0x000fe20000000000 */
[----:B------:R-:W3:Y:S01]  /*4030*/  LDG.E R33, desc[UR10][R18.64+0x4] ;  /* 0x0000040a12217981 */ /* 0x000ee2000c1e1900 */
[----:B0-----:R-:W-:-:S03]  /*4040*/  @!P5 IMAD.WIDE.U32 R4, R7, 0x4, R4 ;  /* 0x000000040704d825 */ /* 0x001fc600078e0004 */
[----:B------:R-:W4:Y:S04]  /*4050*/  LDG.E R12, desc[UR10][R18.64+0x10] ;  /* 0x0000100a120c7981 */ /* 0x000f28000c1e1900 */
[----:B------:R-:W4:Y:S04]  /*4060*/  LDG.E R32, desc[UR10][R18.64+0x1c] ;  /* 0x00001c0a12207981 */ /* 0x000f28000c1e1900 */
[----:B------:R0:W2:Y:S01]  /*4070*/  @!P5 LDG.E.CONSTANT R4, desc[UR10][R4.64] ;  /* 0x0000000a0404d981 */ /* 0x0000a2000c1e9900 */
[----:B------:R-:W-:-:S05]  /*4080*/  @!P0 IADD3 R7, PT, PT, R0, R21, RZ ;  /* 0x0000001500078210 */ /* 0x000fca0007ffe0ff */
[----:B-1----:R-:W-:-:S06]  /*4090*/  @!P0 IMAD.WIDE.U32 R22, R7, 0x4, R22 ;  /* 0x0000000407168825 */ /* 0x002fcc00078e0016 */
[----:B------:R1:W3:Y:S01]  /*40a0*/  @!P0 LDG.E.CONSTANT R22, desc[UR10][R22.64] ;  /* 0x0000000a16168981 */ /* 0x0002e2000c1e9900 */
[----:B------:R-:W-:-:S05]  /*40b0*/  VIADD R7, R3, 0x2 ;  /* 0x0000000203077836 */ /* 0x000fca0000000000 */
[-C--:B------:R-:W-:Y:S02]  /*40c0*/  ISETP.GE.U32.AND P1, PT, R7, R2.reuse, PT ;  /* 0x000000020700720c */ /* 0x080fe40003f26070 */
[----:B------:R-:W-:-:S11]  /*40d0*/  ISETP.GE.U32.AND P2, PT, R35, R2, PT ;  /* 0x000000022300720c */ /* 0x000fd60003f46070 */
[----:B------:R-:W1:Y:S01]  /*40e0*/  @!P1 LDC.64 R20, c[0x0][0x398] ;  /* 0x0000e600ff149b82 */ /* 0x000e620000000a00 */
[----:B------:R-:W-:Y:S02]  /*40f0*/  ISETP.GE.U32.AND P3, PT, R37, R2, PT ;  /* 0x000000022500720c */ /* 0x000fe40003f66070 */
[----:B0-----:R-:W-:-:S05]  /*4100*/  @!P1 IADD3 R5, PT, PT, R0, R7, RZ ;  /* 0x0000000700059210 */ /* 0x001fca0007ffe0ff */
[----:B------:R-:W0:Y:S01]  /*4110*/  @!P2 LDC.64 R26, c[0x0][0x398] ;  /* 0x0000e600ff1aab82 */ /* 0x000e220000000a00 */
[----:B-1----:R-:W-:-:S07]  /*4120*/  VIADD R23, R3, 0x5 ;  /* 0x0000000503177836 */ /* 0x002fce0000000000 */
[----:B------:R-:W1:Y:S01]  /*4130*/  @!P3 LDC.64 R30, c[0x0][0x398] ;  /* 0x0000e600ff1ebb82 */ /* 0x000e620000000a00 */
[----:B------:R-:W-:Y:S01]  /*4140*/  @!P1 IMAD.WIDE.U32 R20, R5, 0x4, R20 ;  /* 0x0000000405149825 */ /* 0x000fe200078e0014 */
[----:B------:R-:W-:-:S04]  /*4150*/  ISETP.GE.U32.AND P4, PT, R23, R2, PT ;  /* 0x000000021700720c */ /* 0x000fc80003f86070 */
[----:B------:R1:W4:Y:S01]  /*4160*/  @!P1 LDG.E.CONSTANT R25, desc[UR10][R20.64] ;  /* 0x0000000a14199981 */ /* 0x000322000c1e9900 */
[----:B------:R-:W-:Y:S02]  /*4170*/  @!P2 IADD3 R5, PT, PT, R0, R35, RZ ;  /* 0x000000230005a210 */ /* 0x000fe40007ffe0ff */
[----:B------:R-:W-:-:S03]  /*4180*/  CS2R R6, SRZ ;  /* 0x0000000000067805 */ /* 0x000fc6000001ff00 */
[----:B0-----:R-:W-:Y:S01]  /*4190*/  @!P2 IMAD.WIDE.U32 R26, R5, 0x4, R26 ;  /* 0x00000004051aa825 */ /* 0x001fe200078e001a */
[----:B-1----:R-:W-:-:S03]  /*41a0*/  IADD3 R21, PT, PT, R3, 0x6, RZ ;  /* 0x0000000603157810 */ /* 0x002fc60007ffe0ff */
[----:B------:R-:W-:Y:S01]  /*41b0*/  IMAD.U32 R35, RZ, RZ, UR5 ;  /* 0x00000005ff237e24 */ /* 0x000fe2000f8e00ff */
[----:B------:R0:W4:Y:S01]  /*41c0*/  @!P2 LDG.E.CONSTANT R5, desc[UR10][R26.64] ;  /* 0x0000000a1a05a981 */ /* 0x000122000c1e9900 */
[----:B------:R-:W-:Y:S02]  /*41d0*/  @!P5 IMAD.MOV.U32 R7, RZ, RZ, RZ ;  /* 0x000000ffff07d224 */ /* 0x000fe400078e00ff */
[C---:B------:R-:W-:Y:S02]  /*41e0*/  @!P3 IMAD.IADD R37, R0.reuse, 0x1, R37 ;  /* 0x000000010025b824 */ /* 0x040fe400078e0225 */
[----:B------:R-:W-:Y:S01]  /*41f0*/  IMAD R7, R7, R28, RZ ;  /* 0x0000001c07077224 */ /* 0x000fe200078e02ff */
[----:B0-----:R-:W0:Y:S01]  /*4200*/  @!P4 LDC.64 R26, c[0x0][0x398] ;  /* 0x0000e600ff1acb82 */ /* 0x001e220000000a00 */
[----:B------:R-:W-:Y:S01]  /*4210*/  @!P3 IMAD.WIDE.U32 R30, R37, 0x4, R30 ;  /* 0x00000004251eb825 */ /* 0x000fe200078e001e */
[----:B------:R-:W-:-:S05]  /*4220*/  @!P4 IADD3 R23, PT, PT, R0, R23, RZ ;  /* 0x000000170017c210 */ /* 0x000fca0007ffe0ff */
[----:B0-----:R-:W-:-:S06]  /*4230*/  @!P4 IMAD.WIDE.U32 R26, R23, 0x4, R26 ;  /* 0x00000004171ac825 */ /* 0x001fcc00078e001a */
[----:B------:R-:W4:Y:S04]  /*4240*/  @!P4 LDG.E.CONSTANT R26, desc[UR10][R26.64] ;  /* 0x0000000a1a1ac981 */ /* 0x000f28000c1e9900 */
[----:B------:R-:W4:Y:S01]  /*4250*/  LDG.E R27, desc[UR10][R18.64+0x14] ;  /* 0x0000140a121b7981 */ /* 0x000f22000c1e1900 */
[----:B--2---:R-:W-:-:S03]  /*4260*/  @!P5 MOV R6, R4 ;  /* 0x000000040006d202 */ /* 0x004fc60000000f00 */
[----:B------:R-:W2:Y:S01]  /*4270*/  LDG.E R4, desc[UR10][R18.64+0x8] ;  /* 0x0000080a12047981 */ /* 0x000ea2000c1e1900 */
[----:B------:R-:W-:Y:S01]  /*4280*/  ISETP.GE.U32.AND P5, PT, R21, R2, PT ;  /* 0x000000021500720c */ /* 0x000fe20003fa6070 */
[----:B------:R-:W-:-:S04]  /*4290*/  IMAD.WIDE.U32 R34, R28, R6, R34 ;  /* 0x000000061c227225 */ /* 0x000fc800078e0022 */
[----:B------:R-:W-:Y:S01]  /*42a0*/  IMAD R20, R29, R6, R7 ;  /* 0x000000061d147224 */ /* 0x000fe200078e0207 */
[----:B------:R-:W-:Y:S01]  /*42b0*/  IADD3 R6, P6, PT, R11, R34, RZ ;  /* 0x000000220b067210 */ /* 0x000fe20007fde0ff */
[----:B------:R-:W2:Y:S04]  /*42c0*/  LDG.E R7, desc[UR10][R18.64+0xc] ;  /* 0x00000c0a12077981 */ /* 0x000ea8000c1e1900 */
[----:B------:R0:W2:Y:S01]  /*42d0*/  @!P3 LDG.E.CONSTANT R11, desc[UR10][R30.64] ;  /* 0x0000000a1e0bb981 */ /* 0x0000a2000c1e9900 */
[----:B------:R-:W-:Y:S01]  /*42e0*/  IADD3.X R20, PT, PT, R35, R20, RZ, P6, !PT ;  /* 0x0000001423147210 */ /* 0x000fe200037fe4ff */
[----:B------:R-:W1:Y:S01]  /*42f0*/  @!P5 LDC.64 R36, c[0x0][0x398] ;  /* 0x0000e600ff24db82 */ /* 0x000e620000000a00 */
[----:B0-----:R-:W-:-:S05]  /*4300*/  VIADD R31, R3, 0x7 ;  /* 0x00000007031f7836 */ /* 0x001fca0000000000 */
[----:B------:R-:W-:Y:S02]  /*4310*/  ISETP.GE.U32.AND P6, PT, R31, R2, PT ;  /* 0x000000021f00720c */ /* 0x000fe40003fc6070 */
[----:B------:R-:W-:Y:S02]  /*4320*/  CS2R R34, SRZ ;  /* 0x0000000000227805 */ /* 0x000fe4000001ff00 */
[----:B---3--:R-:W-:Y:S02]  /*4330*/  @!P0 IMAD.MOV.U32 R34, RZ, RZ, R22 ;  /* 0x000000ffff228224 */ /* 0x008fe400078e0016 */
[----:B------:R-:W-:-:S07]  /*4340*/  @!P5 IMAD.IADD R21, R0, 0x1, R21 ;  /* 0x000000010015d824 */ /* 0x000fce00078e0215 */
[----:B------:R-:W0:Y:S01]  /*4350*/  @!P6 LDC.64 R22, c[0x0][0x398] ;  /* 0x0000e600ff16eb82 */ /* 0x000e220000000a00 */
[----:B-1----:R-:W-:-:S05]  /*4360*/  @!P5 IMAD.WIDE.U32 R36, R21, 0x4, R36 ;  /* 0x000000041524d825 */ /* 0x002fca00078e0024 */
[----:B------:R-:W3:Y:S01]  /*4370*/  @!P5 LDG.E.CONSTANT R30, desc[UR10][R36.64] ;  /* 0x0000000a241ed981 */ /* 0x000ee2000c1e9900 */
[----:B------:R-:W-:-:S03]  /*4380*/  @!P6 IMAD.IADD R24, R0, 0x1, R31 ;  /* 0x000000010018e824 */ /* 0x000fc600078e021f */
[----:B------:R-:W3:Y:S01]  /*4390*/  LDG.E R31, desc[UR10][R18.64+0x18] ;  /* 0x0000180a121f7981 */ /* 0x000ee2000c1e1900 */
[----:B0-----:R-:W-:-:S06]  /*43a0*/  @!P6 IMAD.WIDE.U32 R22, R24, 0x4, R22 ;  /* 0x000000041816e825 */ /* 0x001fcc00078e0016 */
[----:B------:R-:W3:Y:S01]  /*43b0*/  @!P6 LDG.E.CONSTANT R22, desc[UR10][R22.64] ;  /* 0x0000000a1616e981 */ /* 0x000ee2000c1e9900 */
[----:B------:R-:W-:Y:S01]  /*43c0*/  HFMA2 R21, -RZ, RZ, 0, 0 ;  /* 0x00000000ff157431 */ /* 0x000fe200000001ff */
[----:B------:R-:W-:-:S05]  /*43d0*/  @!P0 MOV R35, RZ ;  /* 0x000000ff00238202 */ /* 0x000fca0000000f00 */
[----:B------:R-:W-:Y:S02]  /*43e0*/  IMAD R35, R35, R28, RZ ;  /* 0x0000001c23237224 */ /* 0x000fe400078e02ff */
[----:B------:R-:W-:-:S04]  /*43f0*/  IMAD.WIDE.U32 R20, R28, R34, R20 ;  /* 0x000000221c147225 */ /* 0x000fc800078e0014 */
[----:B------:R-:W-:Y:S01]  /*4400*/  IMAD R35, R29, R34, R35 ;  /* 0x000000221d237224 */ /* 0x000fe200078e0223 */
[----:B------:R-:W-:-:S04]  /*4410*/  IADD3 R33, P0, PT, R33, R20, RZ ;  /* 0x0000001421217210 */ /* 0x000fc80007f1e0ff */
[----:B------:R-:W-:Y:S02]  /*4420*/  IADD3.X R24, PT, PT, R21, R35, RZ, P0, !PT ;  /* 0x0000002315187210 */ /* 0x000fe400007fe4ff */
[----:B------:R-:W-:Y:S02]  /*4430*/  CS2R R20, SRZ ;  /* 0x0000000000147805 */ /* 0x000fe4000001ff00 */
[----:B----4-:R-:W-:Y:S01]  /*4440*/  @!P1 IMAD.MOV.U32 R20, RZ, RZ, R25 ;  /* 0x000000ffff149224 */ /* 0x010fe200078e0019 */
[----:B------:R-:W-:Y:S01]  /*4450*/  @!P1 MOV R21, RZ ;  /* 0x000000ff00159202 */ /* 0x000fe20000000f00 */
[----:B------:R-:W-:Y:S02]  /*4460*/  IMAD.MOV.U32 R25, RZ, RZ, RZ ;  /* 0x000000ffff197224 */ /* 0x000fe400078e00ff */
[----:B------:R-:W-:-:S04]  /*4470*/  IMAD.WIDE.U32 R24, R28, R20, R24 ;  /* 0x000000141c187225 */ /* 0x000fc800078e0018 */
[----:B------:R-:W-:-:S04]  /*4480*/  IMAD R21, R21, R28, RZ ;  /* 0x0000001c15157224 */ /* 0x000fc800078e02ff */
[----:B------:R-:W-:Y:S01]  /*4490*/  IMAD R21, R29, R20, R21 ;  /* 0x000000141d157224 */ /* 0x000fe200078e0215 */
[----:B------:R0:W-:Y:S01]  /*44a0*/  STG.E desc[UR10][R18.64], R6 ;  /* 0x0000000612007986 */ /* 0x0001e2000c10190a */
[----:B------:R-:W-:-:S03]  /*44b0*/  IADD3 R3, PT, PT, R3, 0x8, RZ ;  /* 0x0000000803037810 */ /* 0x000fc60007ffe0ff */
[----:B------:R0:W-:Y:S01]  /*44c0*/  STG.E desc[UR10][R18.64+0x4], R33 ;  /* 0x0000042112007986 */ /* 0x0001e2000c10190a */
[----:B--2---:R-:W-:-:S04]  /*44d0*/  IADD3 R35, P0, PT, R4, R24, RZ ;  /* 0x0000001804237210 */ /* 0x004fc80007f1e0ff */
[----:B------:R-:W-:Y:S02]  /*44e0*/  IADD3.X R24, PT, PT, R25, R21, RZ, P0, !PT ;  /* 0x0000001519187210 */ /* 0x000fe400007fe4ff */
[----:B------:R-:W-:Y:S01]  /*44f0*/  CS2R R20, SRZ ;  /* 0x0000000000147805 */ /* 0x000fe2000001ff00 */
[----:B------:R-:W-:Y:S01]  /*4500*/  IMAD.MOV.U32 R25, RZ, RZ, RZ ;  /* 0x000000ffff197224 */ /* 0x000fe200078e00ff */
[----:B------:R-:W-:Y:S01]  /*4510*/  @!P2 MOV R21, RZ ;  /* 0x000000ff0015a202 */ /* 0x000fe20000000f00 */
[----:B------:R-:W-:-:S04]  /*4520*/  @!P2 IMAD.MOV.U32 R20, RZ, RZ, R5 ;  /* 0x000000ffff14a224 */ /* 0x000fc800078e0005 */
[----:B------:R-:W-:-:S04]  /*4530*/  IMAD.WIDE.U32 R24, R28, R20, R24 ;  /* 0x000000141c187225 */ /* 0x000fc800078e0018 */
[----:B------:R-:W-:Y:S01]  /*4540*/  IMAD R5, R21, R28, RZ ;  /* 0x0000001c15057224 */ /* 0x000fe200078e02ff */
[----:B------:R-:W-:-:S03]  /*4550*/  IADD3 R7, P0, PT, R7, R24, RZ ;  /* 0x0000001807077210 */ /* 0x000fc60007f1e0ff */
[----:B------:R-:W-:Y:S01]  /*4560*/  IMAD R21, R29, R20, R5 ;  /* 0x000000141d157224 */ /* 0x000fe200078e0205 */
[----:B------:R-:W-:Y:S02]  /*4570*/  CS2R R4, SRZ ;  /* 0x0000000000047805 */ /* 0x000fe4000001ff00 */
[----:B------:R-:W-:Y:S01]  /*4580*/  @!P3 MOV R5, RZ ;  /* 0x000000ff0005b202 */ /* 0x000fe20000000f00 */
[----:B------:R-:W-:Y:S01]  /*4590*/  @!P3 IMAD.MOV.U32 R4, RZ, RZ, R11 ;  /* 0x000000ffff04b224 */ /* 0x000fe200078e000b */
[----:B------:R-:W-:Y:S01]  /*45a0*/  IADD3.X R24, PT, PT, R25, R21, RZ, P0, !PT ;  /* 0x0000001519187210 */ /* 0x000fe200007fe4ff */
[----:B------:R-:W-:Y:S02]  /*45b0*/  IMAD.MOV.U32 R25, RZ, RZ, RZ ;  /* 0x000000ffff197224 */ /* 0x000fe400078e00ff */
[----:B------:R-:W-:Y:S02]  /*45c0*/  IMAD R5, R5, R28, RZ ;  /* 0x0000001c05057224 */ /* 0x000fe400078e02ff */
[----:B------:R-:W-:-:S04]  /*45d0*/  IMAD.WIDE.U32 R24, R28, R4, R24 ;  /* 0x000000041c187225 */ /* 0x000fc800078e0018 */
[----:B------:R-:W-:Y:S01]  /*45e0*/  IMAD R21, R29, R4, R5 ;  /* 0x000000041d157224 */ /* 0x000fe200078e0205 */
[----:B------:R-:W-:Y:S02]  /*45f0*/  IADD3 R11, P0, PT, R12, R24, RZ ;  /* 0x000000180c0b7210 */ /* 0x000fe40007f1e0ff */
[----:B------:R-:W-:Y:S02]  /*4600*/  CS2R R4, SRZ ;  /* 0x0000000000047805 */ /* 0x000fe4000001ff00 */
[----:B------:R-:W-:Y:S01]  /*4610*/  @!P4 MOV R5, RZ ;  /* 0x000000ff0005c202 */ /* 0x000fe20000000f00 */
[----:B------:R-:W-:Y:S01]  /*4620*/  @!P4 IMAD.MOV.U32 R4, RZ, RZ, R26 ;  /* 0x000000ffff04c224 */ /* 0x000fe200078e001a */
[----:B------:R-:W-:Y:S01]  /*4630*/  IADD3.X R24, PT, PT, R25, R21, RZ, P0, !PT ;  /* 0x0000001519187210 */ /* 0x000fe200007fe4ff */
[----:B------:R-:W-:Y:S02]  /*4640*/  IMAD.MOV.U32 R25, RZ, RZ, RZ ;  /* 0x000000ffff197224 */ /* 0x000fe400078e00ff */
[----:B------:R-:W-:-:S02]  /*4650*/  IMAD R5, R5, R28, RZ ;  /* 0x0000001c05057224 */ /* 0x000fc400078e02ff */
[----:B------:R-:W-:-:S04]  /*4660*/  IMAD.WIDE.U32 R24, R28, R4, R24 ;  /* 0x000000041c187225 */ /* 0x000fc800078e0018 */
[----:B------:R-:W-:Y:S01]  /*4670*/  IMAD R21, R29, R4, R5 ;  /* 0x000000041d157224 */ /* 0x000fe200078e0205 */
[----:B------:R-:W-:Y:S02]  /*4680*/  IADD3 R27, P0, PT, R27, R24, RZ ;  /* 0x000000181b1b7210 */ /* 0x000fe40007f1e0ff */
[----:B------:R-:W-:Y:S02]  /*4690*/  CS2R R4, SRZ ;  /* 0x0000000000047805 */ /* 0x000fe4000001ff00 */
[----:B------:R-:W-:Y:S01]  /*46a0*/  @!P5 MOV R5, RZ ;  /* 0x000000ff0005d202 */ /* 0x000fe20000000f00 */
[----:B---3--:R-:W-:Y:S01]  /*46b0*/  @!P5 IMAD.MOV.U32 R4, RZ, RZ, R30 ;  /* 0x000000ffff04d224 */ /* 0x008fe200078e001e */
[----:B------:R-:W-:Y:S01]  /*46c0*/  IADD3.X R24, PT, PT, R25, R21, RZ, P0, !PT ;  /* 0x0000001519187210 */ /* 0x000fe200007fe4ff */
[----:B------:R-:W-:Y:S02]  /*46d0*/  IMAD.MOV.U32 R25, RZ, RZ, RZ ;  /* 0x000000ffff197224 */ /* 0x000fe400078e00ff */
[----:B------:R-:W-:-:S02]  /*46e0*/  IMAD R5, R5, R28, RZ ;  /* 0x0000001c05057224 */ /* 0x000fc400078e02ff */
[----:B------:R-:W-:-:S04]  /*46f0*/  IMAD.WIDE.U32 R24, R28, R4, R24 ;  /* 0x000000041c187225 */ /* 0x000fc800078e0018 */
[----:B------:R-:W-:Y:S01]  /*4700*/  IMAD R21, R29, R4, R5 ;  /* 0x000000041d157224 */ /* 0x000fe200078e0205 */
[----:B------:R-:W-:Y:S02]  /*4710*/  IADD3 R31, P0, PT, R31, R24, RZ ;  /* 0x000000181f1f7210 */ /* 0x000fe40007f1e0ff */
[----:B------:R-:W-:Y:S02]  /*4720*/  CS2R R4, SRZ ;  /* 0x0000000000047805 */ /* 0x000fe4000001ff00 */
[----:B------:R-:W-:Y:S01]  /*4730*/  IADD3.X R24, PT, PT, R25, R21, RZ, P0, !PT ;  /* 0x0000001519187210 */ /* 0x000fe200007fe4ff */
[----:B------:R-:W-:Y:S02]  /*4740*/  IMAD.MOV.U32 R25, RZ, RZ, RZ ;  /* 0x000000ffff197224 */ /* 0x000fe400078e00ff */
[----:B------:R-:W-:-:S04]  /*4750*/  @!P6 IMAD.MOV.U32 R4, RZ, RZ, R22 ;  /* 0x000000ffff04e224 */ /* 0x000fc800078e0016 */
[----:B------:R-:W-:-:S03]  /*4760*/  IMAD.WIDE.U32 R24, R28, R4, R24 ;  /* 0x000000041c187225 */ /* 0x000fc600078e0018 */
[----:B------:R-:W-:Y:S01]  /*4770*/  IADD3 R21, P1, PT, R32, R24, RZ ;  /* 0x0000001820157210 */ /* 0x000fe20007f3e0ff */
[----:B------:R0:W-:Y:S04]  /*4780*/  STG.E desc[UR10][R18.64+0x8], R35 ;  /* 0x0000082312007986 */ /* 0x0001e8000c10190a */
[----:B------:R0:W-:Y:S04]  /*4790*/  STG.E desc[UR10][R18.64+0xc], R7 ;  /* 0x00000c0712007986 */ /* 0x0001e8000c10190a */
[----:B------:R0:W-:Y:S04]  /*47a0*/  STG.E desc[UR10][R18.64+0x10], R11 ;  /* 0x0000100b12007986 */ /* 0x0001e8000c10190a */
[----:B------:R0:W-:Y:S04]  /*47b0*/  STG.E desc[UR10][R18.64+0x14], R27 ;  /* 0x0000141b12007986 */ /* 0x0001e8000c10190a */
[----:B------:R0:W-:Y:S04]  /*47c0*/  STG.E desc[UR10][R18.64+0x18], R31 ;  /* 0x0000181f12007986 */ /* 0x0001e8000c10190a */
[----:B------:R0:W-:Y:S01]  /*47d0*/  STG.E desc[UR10][R18.64+0x1c], R21 ;  /* 0x00001c1512007986 */ /* 0x0001e2000c10190a */
[----:B------:R-:W-:-:S02]  /*47e0*/  ISETP.NE.AND P0, PT, R3, UR6, PT ;  /* 0x0000000603007c0c */ /* 0x000fc4000bf05270 */
[----:B------:R-:W-:-:S05]  /*47f0*/  @!P6 MOV R5, RZ ;  /* 0x000000ff0005e202 */ /* 0x000fca0000000f00 */
[----:B------:R-:W-:-:S04]  /*4800*/  IMAD R5, R5, R28, RZ ;  /* 0x0000001c05057224 */ /* 0x000fc800078e02ff */
[----:B------:R-:W-:-:S04]  /*4810*/  IMAD R5, R29, R4, R5 ;  /* 0x000000041d057224 */ /* 0x000fc800078e0205 */
[----:B------:R-:W-:Y:S01]  /*4820*/  IMAD.X R34, R25, 0x1, R5, P1 ;  /* 0x0000000119227824 */ /* 0x000fe200008e0605 */
[----:B0-----:R-:W-:Y:S06]  /*4830*/  @P0 BRA `(.L_x_192) ;  /* 0xfffffff400d40947 */ /* 0x001fec000383ffff */
[----:B------:R-:W-:-:S07]  /*4840*/  MOV R3, UR6 ;  /* 0x0000000600037c02 */ /* 0x000fce0008000f00 */
.L_x_191:
        /* <DEDUP_REMOVED lines=12> */
[----:B------:R-:W-:-:S07]  /*4910*/  @!P0 IMAD.IADD R5, R0, 0x1, R3 ;  /* 0x0000000100058824 */ /* 0x000fce00078e0203 */
[----:B------:R-:W1:Y:S01]  /*4920*/  @!P1 LDC.64 R6, c[0x0][0x398] ;  /* 0x0000e600ff069b82 */ /* 0x000e620000000a00 */
[----:B------:R-:W-:Y:S01]  /*4930*/  @!P1 IMAD.IADD R31, R0, 0x1, R31 ;  /* 0x00000001001f9824 */ /* 0x000fe200078e021f */
[----:B------:R-:W-:-:S06]  /*4940*/  IADD3 R33, PT, PT, R3, 0x3, RZ ;  /* 0x0000000303217810 */ /* 0x000fcc0007ffe0ff */
[----:B------:R-:W2:Y:S01]  /*4950*/  @!P2 LDC.64 R22, c[0x0][0x398] ;  /* 0x0000e600ff16ab82 */ /* 0x000ea20000000a00 */
[----:B0-----:R-:W-:-:S05]  /*4960*/  @!P0 IMAD.WIDE.U32 R18, R5, 0x4, R18 ;  /* 0x0000000405128825 */ /* 0x001fca00078e0012 */
[----:B------:R-:W3:Y:S01]  /*4970*/  @!P0 LDG.E.CONSTANT R24, desc[UR10][R18.64] ;  /* 0x0000000a12188981 */ /* 0x000ee2000c1e9900 */
[----:B------:R-:W-:Y:S01]  /*4980*/  IMAD.WIDE.U32 R4, R3, 0x4, R16 ;  /* 0x0000000403047825 */ /* 0x000fe200078e0010 */
[----:B------:R-:W-:-:S04]  /*4990*/  ISETP.GE.U32.AND P3, PT, R33, R2, PT ;  /* 0x000000022100720c */ /* 0x000fc80003f66070 */
[----:B------:R-:W4:Y:S01]  /*49a0*/  LDG.E R25, desc[UR10][R4.64] ;  /* 0x0000000a04197981 */ /* 0x000f22000c1e1900 */
[----:B-1----:R-:W-:Y:S01]  /*49b0*/  @!P1 IMAD.WIDE.U32 R30, R31, 0x4, R6 ;  /* 0x000000041f1e9825 */ /* 0x002fe200078e0006 */
[----:B------:R-:W-:Y:S02]  /*49c0*/  @!P2 IADD3 R27, PT, PT, R0, R27, RZ ;  /* 0x0000001b001ba210 */ /* 0x000fe40007ffe0ff */
[----:B------:R-:W4:Y:S04]  /*49d0*/  LDG.E R19, desc[UR10][R4.64+0x4] ;  /* 0x0000040a04137981 */ /* 0x000f28000c1e1900 */
[----:B------:R-:W4:Y:S01]  /*49e0*/  @!P1 LDG.E.CONSTANT R21, desc[UR10][R30.64] ;  /* 0x0000000a1e159981 */ /* 0x000f22000c1e9900 */
[----:B------:R-:W0:Y:S01]  /*49f0*/  @!P3 LDC.64 R6, c[0x0][0x398] ;  /* 0x0000e600ff06bb82 */ /* 0x000e220000000a00 */
[----:B--2---:R-:W-:-:S02]  /*4a00*/  @!P2 IMAD.WIDE.U32 R26, R27, 0x4, R22 ;  /* 0x000000041b1aa825 */ /* 0x004fc400078e0016 */
[----:B------:R-:W2:Y:S04]  /*4a10*/  LDG.E R12, desc[UR10][R4.64+0x8] ;  /* 0x0000080a040c7981 */ /* 0x000ea8000c1e1900 */
[----:B------:R1:W2:Y:S01]  /*4a20*/  @!P2 LDG.E.CONSTANT R11, desc[UR10][R26.64] ;  /* 0x0000000a1a0ba981 */ /* 0x0002a2000c1e9900 */
[----:B------:R-:W-:-:S03]  /*4a30*/  @!P3 IMAD.IADD R23, R0, 0x1, R33 ;  /* 0x000000010017b824 */ /* 0x000fc600078e0221 */
[----:B------:R-:W2:Y:S01]  /*4a40*/  LDG.E R18, desc[UR10][R4.64+0xc] ;  /* 0x00000c0a04127981 */ /* 0x000ea2000c1e1900 */
[----:B0-----:R-:W-:-:S05]  /*4a50*/  @!P3 IMAD.WIDE.U32 R22, R23, 0x4, R6 ;  /* 0x000000041716b825 */ /* 0x001fca00078e0006 */
[----:B------:R-:W2:Y:S01]  /*4a60*/  @!P3 LDG.E.CONSTANT R20, desc[UR10][R22.64] ;  /* 0x0000000a1614b981 */ /* 0x000ea2000c1e9900 */
[----:B------:R-:W-:Y:S02]  /*4a70*/  CS2R R6, SRZ ;  /* 0x0000000000067805 */ /* 0x000fe4000001ff00 */
[----:B------:R-:W-:Y:S02]  /*4a80*/  MOV R35, UR5 ;  /* 0x0000000500237c02 */ /* 0x000fe40008000f00 */
[----:B------:R-:W-:-:S05]  /*4a90*/  @!P0 MOV R7, RZ ;  /* 0x000000ff00078202 */ /* 0x000fca0000000f00 */
[----:B------:R-:W-:Y:S01]  /*4aa0*/  IMAD R7, R7, R28, RZ ;  /* 0x0000001c07077224 */ /* 0x000fe200078e02ff */
[----:B------:R-:W-:Y:S01]  /*4ab0*/  IADD3 R3, PT, PT, R3, 0x4, RZ ;  /* 0x0000000403037810 */ /* 0x000fe20007ffe0ff */
[----:B---3--:R-:W-:-:S04]  /*4ac0*/  @!P0 IMAD.MOV.U32 R6, RZ, RZ, R24 ;  /* 0x000000ffff068224 */ /* 0x008fc800078e0018 */
[----:B------:R-:W-:-:S04]  /*4ad0*/  IMAD.WIDE.U32 R34, R28, R6, R34 ;  /* 0x000000061c227225 */ /* 0x000fc800078e0022 */
[----:B-1----:R-:W-:Y:S01]  /*4ae0*/  IMAD R27, R29, R6, R7 ;  /* 0x000000061d1b7224 */ /* 0x002fe200078e0207 */
[----:B----4-:R-:W-:Y:S02]  /*4af0*/  IADD3 R25, P0, PT, R25, R34, RZ ;  /* 0x0000002219197210 */ /* 0x010fe40007f1e0ff */
[----:B------:R-:W-:-:S03]  /*4b00*/  CS2R R6, SRZ ;  /* 0x0000000000067805 */ /* 0x000fc6000001ff00 */
[----:B------:R-:W-:Y:S02]  /*4b10*/  IMAD.X R34, R35, 0x1, R27, P0 ;  /* 0x0000000123227824 */ /* 0x000fe400000e061b */
[----:B------:R-:W-:Y:S01]  /*4b20*/  HFMA2 R35, -RZ, RZ, 0, 0 ;  /* 0x00000000ff237431 */ /* 0x000fe200000001ff */
[----:B------:R-:W-:Y:S01]  /*4b30*/  @!P1 MOV R6, R21 ;  /* 0x0000001500069202 */ /* 0x000fe20000000f00 */
        /* <DEDUP_REMOVED lines=8> */
[----:B--2---:R-:W-:Y:S01]  /*4bc0*/  @!P2 MOV R6, R11 ;  /* 0x0000000b0006a202 */ /* 0x004fe20000000f00 */
        /* <DEDUP_REMOVED lines=14> */
[----:B------:R0:W-:Y:S01]  /*4cb0*/  STG.E desc[UR10][R4.64+0xc], R11 ;  /* 0x00000c0b04007986 */ /* 0x0001e2000c10190a */
[----:B------:R-:W-:-:S04]  /*4cc0*/  @!P3 IMAD.MOV.U32 R7, RZ, RZ, RZ ;  /* 0x000000ffff07b224 */ /* 0x000fc800078e00ff */
[----:B------:R-:W-:-:S04]  /*4cd0*/  IMAD R7, R7, R28, RZ ;  /* 0x0000001c07077224 */ /* 0x000fc800078e02ff */
[----:B------:R-:W-:-:S04]  /*4ce0*/  IMAD R7, R29, R6, R7 ;  /* 0x000000061d077224 */ /* 0x000fc800078e0207 */
[----:B0-----:R-:W-:-:S07]  /*4cf0*/  IMAD.X R34, R35, 0x1, R7, P0 ;  /* 0x0000000123227824 */ /* 0x001fce00000e0607 */
.L_x_194:
[----:B------:R-:W-:Y:S05]  /*4d00*/  BRA.U !UP1, `(.L_x_193) ;  /* 0x0000000109cc7547 */ /* 0x000fea000b800000 */
[----:B------:R-:W0:Y:S01]  /*4d10*/  LDCU UR9, c[0x0][0x3d0] ;  /* 0x00007a00ff0977ac */ /* 0x000e220008000800 */
[----:B------:R-:W-:Y:S02]  /*4d20*/  UISETP.NE.AND UP0, UPT, UR8, 0x1, UPT ;  /* 0x000000010800788c */ /* 0x000fe4000bf05270 */
[----:B0-----:R-:W-:-:S07]  /*4d30*/  ULOP3.LUT UP1, URZ, UR9, 0x1, URZ, 0xc0, !UPT ;  /* 0x0000000109ff7892 */ /* 0x001fce000f82c0ff */
[----:B------:R-:W-:Y:S05]  /*4d40*/  BRA.U !UP0, `(.L_x_195) ;  /* 0x00000001088c7547 */ /* 0x000fea000b800000 */
[C---:B-----5:R-:W-:Y:S01]  /*4d50*/  ISETP.GE.U32.AND P1, PT, R3.reuse, R2, PT ;  /* 0x000000020300720c */ /* 0x060fe20003f26070 */
[----:B------:R-:W-:-:S05]  /*4d60*/  VIADD R21, R3, 0x1 ;  /* 0x0000000103157836 */ /* 0x000fca0000000000 */
[----:B------:R-:W-:-:S07]  /*4d70*/  ISETP.GE.U32.AND P0, PT, R21, R2, PT ;  /* 0x000000021500720c */ /* 0x000fce0003f06070 */
[----:B------:R-:W0:Y:S01]  /*4d80*/  @!P1 LDC.64 R4, c[0x0][0x398] ;  /* 0x0000e600ff049b82 */ /* 0x000e220000000a00 */
        /* <DEDUP_REMOVED lines=11> */
[----:B------:R-:W-:Y:S02]  /*4e40*/  MOV R35, UR5 ;  /* 0x0000000500237c02 */ /* 0x000fe40008000f00 */
[----:B------:R-:W-:-:S05]  /*4e50*/  @!P1 MOV R7, RZ ;  /* 0x000000ff00079202 */ /* 0x000fca0000000f00 */
[----:B------:R-:W-:Y:S01]  /*4e60*/  IMAD R7, R7, R28, RZ ;  /* 0x0000001c07077224 */ /* 0x000fe200078e02ff */
[----:B------:R-:W-:Y:S01]  /*4e70*/  IADD3 R3, PT, PT, R3, 0x2, RZ ;  /* 0x0000000203037810 */ /* 0x000fe20007ffe0ff */
[----:B--2---:R-:W-:-:S04]  /*4e80*/  @!P1 IMAD.MOV.U32 R6, RZ, RZ, R18 ;  /* 0x000000ffff069224 */ /* 0x004fc800078e0012 */
        /* <DEDUP_REMOVED lines=15> */
.L_x_195:
[----:B------:R-:W-:Y:S05]  /*4f80*/  BRA.U !UP1, `(.L_x_193) ;  /* 0x00000001092c7547 */ /* 0x000fea000b800000 */
[----:B-----5:R-:W-:Y:S02]  /*4f90*/  ISETP.GE.U32.AND P0, PT, R3, R2, PT ;  /* 0x000000020300720c */ /* 0x020fe40003f06070 */
[----:B0-----:R-:W-:-:S11]  /*4fa0*/  MOV R11, RZ ;  /* 0x000000ff000b7202 */ /* 0x001fd60000000f00 */
[----:B------:R-:W0:Y:S01]  /*4fb0*/  @!P0 LDC.64 R4, c[0x0][0x398] ;  /* 0x0000e600ff048b82 */ /* 0x000e220000000a00 */
[----:B------:R-:W-:-:S04]  /*4fc0*/  @!P0 IMAD.IADD R7, R0, 0x1, R3 ;  /* 0x0000000100078824 */ /* 0x000fc800078e0203 */
[----:B0-----:R-:W-:-:S04]  /*4fd0*/  @!P0 IMAD.WIDE.U32 R4, R7, 0x4, R4 ;  /* 0x0000000407048825 */ /* 0x001fc800078e0004 */
[----:B------:R-:W-:Y:S01]  /*4fe0*/  IMAD.WIDE.U32 R6, R3, 0x4, R16 ;  /* 0x0000000403067825 */ /* 0x000fe200078e0010 */
[----:B------:R-:W2:Y:S04]  /*4ff0*/  @!P0 LDG.E.CONSTANT R11, desc[UR10][R4.64] ;  /* 0x0000000a040b8981 */ /* 0x000ea8000c1e9900 */
[----:B------:R-:W3:Y:S01]  /*5000*/  LDG.E R0, desc[UR10][R6.64] ;  /* 0x0000000a06007981 */ /* 0x000ee2000c1e1900 */
[----:B--2---:R-:W-:-:S04]  /*5010*/  IMAD R11, R28, R11, R34 ;  /* 0x0000000b1c0b7224 */ /* 0x004fc800078e0222 */
[----:B---3--:R-:W-:-:S05]  /*5020*/  IMAD.IADD R11, R0, 0x1, R11 ;  /* 0x00000001000b7824 */ /* 0x008fca00078e020b */
[----:B------:R1:W-:Y:S02]  /*5030*/  STG.E desc[UR10][R6.64], R11 ;  /* 0x0000000b06007986 */ /* 0x0003e4000c10190a */
.L_x_193:
[----:B------:R-:W2:Y:S01]  /*5040*/  LDCU UR5, c[0x0][0x3d0] ;  /* 0x00007a00ff0577ac */ /* 0x000ea20008000800 */
[----:B-----5:R-:W-:-:S04]  /*5050*/  VIADDMNMX.U32 R13, R2, 0x1, R13, !PT ;  /* 0x00000001020d7846 */ /* 0x020fc8000780000d */
[----:B--2---:R-:W-:-:S07]  /*5060*/  VIMNMX.U32 R13, PT, PT, R13, UR5, PT ;  /* 0x000000050d0d7c48 */ /* 0x004fce000bfe0000 */
.L_x_190:
[----:B------:R-:W-:Y:S05]  /*5070*/  BSYNC.RECONVERGENT B0 ;  /* 0x0000000000007941 */ /* 0x000fea0003800200 */
.L_x_189:
[----:B------:R-:W2:Y:S01]  /*5080*/  LDCU UR5, c[0x0][0x3cc] ;  /* 0x00007980ff0577ac */ /* 0x000ea20008000800 */
[----:B------:R-:W-:-:S04]  /*5090*/  IADD3 R9, PT, PT, R9, 0x1, RZ ;  /* 0x0000000109097810 */ /* 0x000fc80007ffe0ff */
[----:B--2---:R-:W-:-:S13]  /*50a0*/  ISETP.NE.AND P0, PT, R9, UR5, PT ;  /* 0x0000000509007c0c */ /* 0x004fda000bf05270 */
[----:B------:R-:W-:Y:S05]  /*50b0*/  @P0 BRA `(.L_x_196) ;  /* 0xffffffbc00400947 */ /* 0x000fea000383ffff */
.L_x_110:
[----:B0123--:R-:W0:Y:S02]  /*50c0*/  LDC.64 R2, c[0x0][0x3c0] ;  /* 0x0000f000ff027b82 */ /* 0x00fe240000000a00 */
[----:B0-----:R-:W-:-:S05]  /*50d0*/  IMAD.WIDE.U32 R2, R15, 0x4, R2 ;  /* 0x000000040f027825 */ /* 0x001fca00078e0002 */
[----:B------:R-:W-:Y:S01]  /*50e0*/  STG.E desc[UR10][R2.64], R13 ;  /* 0x0000000d02007986 */ /* 0x000fe2000c10190a */
[----:B------:R-:W-:Y:S05]  /*50f0*/  EXIT ;  /* 0x000000000000794d */ /* 0x000fea0003800000 */
        .weak           $__internal_1_$__cuda_sm20_rem_u64
        .type           $__internal_1_$__cuda_sm20_rem_u64,@function
        .size           $__internal_1_$__cuda_sm20_rem_u64,(.L_x_293 - $__internal_1_$__cuda_sm20_rem_u64)
$__internal_1_$__cuda_sm20_rem_u64:
[----:B------:R-:W-:Y:S01]  /*5100*/  IMAD.U32 R29, RZ, RZ, UR4 ;  /* 0x00000004ff1d7e24 */ /* 0x000fe2000f8e00ff */
[----:B------:R-:W-:-:S05]  /*5110*/  MOV R28, R25 ;  /* 0x00000019001c7202 */ /* 0x000fca0000000f00 */
[----:B------:R-:W0:Y:S08]  /*5120*/  I2F.U64.RP R29, R28 ;  /* 0x0000001c001d7312 */ /* 0x000e300000309000 */
[----:B0-----:R-:W0:Y:S02]  /*5130*/  MUFU.RCP R30, R29 ;  /* 0x0000001d001e7308 */ /* 0x001e240000001000 */
[----:B0-----:R-:W-:-:S06]  /*5140*/  VIADD R30, R30, 0x1ffffffe ;  /* 0x1ffffffe1e1e7836 */ /* 0x001fcc0000000000 */
[----:B------:R-:W0:Y:S02]  /*5150*/  F2I.U64.TRUNC R30, R30 ;  /* 0x0000001e001e7311 */ /* 0x000e24000020d800 */
[----:B0-----:R-:W-:-:S04]  /*5160*/  IMAD.WIDE.U32 R36, R30, R25, RZ ;  /* 0x000000191e247225 */ /* 0x001fc800078e00ff */
[C---:B------:R-:W-:Y:S01]  /*5170*/  IMAD R26, R30.reuse, UR4, R37 ;  /* 0x000000041e1a7c24 */ /* 0x040fe2000f8e0225 */
        /* <DEDUP_REMOVED lines=13> */
[----:B------:R-:W-:Y:S01]  /*5250*/  IMAD R31, R37, UR4, R29 ;  /* 0x00000004251f7c24 */ /* 0x000fe2000f8e021d */
        /* <DEDUP_REMOVED lines=8> */
[----:B------:R-:W-:Y:S02]  /*52e0*/  IADD3 R28, P3, PT, R29, R28, RZ ;  /* 0x0000001c1d1c7210 */ /* 0x000fe40007f7e0ff */
[----:B------:R-:W-:Y:S01]  /*52f0*/  IADD3.X R26, PT, PT, R31, R26, RZ, P0, !PT ;  /* 0x0000001a1f1a7210 */ /* 0x000fe200007fe4ff */
[----:B------:R-:W-:Y:S02]  /*5300*/  IMAD.MOV.U32 R31, RZ, RZ, RZ ;  /* 0x000000ffff1f7224 */ /* 0x000fe400078e00ff */
[----:B------:R-:W-:Y:S01]  /*5310*/  IMAD.HI.U32 R30, R28, R12, RZ ;  /* 0x0000000c1c1e7227 */ /* 0x000fe200078e00ff */
[----:B------:R-:W-:-:S03]  /*5320*/  IADD3.X R26, PT, PT, RZ, RZ, R26, P3, P1 ;  /* 0x000000ffff1a7210 */ /* 0x000fc60001fe241a */
[----:B------:R-:W-:-:S04]  /*5330*/  IMAD.WIDE.U32 R30, R28, R11, R30 ;  /* 0x0000000b1c1e7225 */ /* 0x000fc800078e001e */
[C---:B------:R-:W-:Y:S02]  /*5340*/  IMAD R28, R26.reuse, R11, RZ ;  /* 0x0000000b1a1c7224 */ /* 0x040fe400078e02ff */
[----:B------:R-:W-:-:S04]  /*5350*/  IMAD.HI.U32 R29, P0, R26, R12, R30 ;  /* 0x0000000c1a1d7227 */ /* 0x000fc8000780001e */
[----:B------:R-:W-:Y:S01]  /*5360*/  IMAD.HI.U32 R26, R26, R11, RZ ;  /* 0x0000000b1a1a7227 */ /* 0x000fe200078e00ff */
[----:B------:R-:W-:-:S04]  /*5370*/  IADD3 R28, P1, PT, R28, R29, RZ ;  /* 0x0000001d1c1c7210 */ /* 0x000fc80007f3e0ff */
[----:B------:R-:W-:Y:S01]  /*5380*/  IADD3.X R26, PT, PT, R26, RZ, RZ, P0, !PT ;  /* 0x000000ff1a1a7210 */ /* 0x000fe200007fe4ff */
[----:B------:R-:W-:-:S04]  /*5390*/  IMAD.WIDE.U32 R30, R28, R25, RZ ;  /* 0x000000191c1e7225 */ /* 0x000fc800078e00ff */
[----:B------:R-:W-:Y:S01]  /*53a0*/  IMAD.X R26, RZ, RZ, R26, P1 ;  /* 0x000000ffff1a7224 */ /* 0x000fe200008e061a */
[----:B------:R-:W-:Y:S01]  /*53b0*/  IADD3 R12, P1, PT, -R30, R12, RZ ;  /* 0x0000000c1e0c7210 */ /* 0x000fe20007f3e1ff */
[----:B------:R-:W-:Y:S02]  /*53c0*/  IMAD R28, R28, UR4, R31 ;  /* 0x000000041c1c7c24 */ /* 0x000fe4000f8e021f */
[----:B------:R-:W-:Y:S02]  /*53d0*/  HFMA2 R31, -RZ, RZ, 0, 0 ;  /* 0x00000000ff1f7431 */ /* 0x000fe400000001ff */
[----:B------:R-:W-:Y:S01]  /*53e0*/  IMAD.MOV.U32 R30, RZ, RZ, R24 ;  /* 0x000000ffff1e7224 */ /* 0x000fe200078e0018 */
[-C--:B------:R-:W-:Y:S01]  /*53f0*/  ISETP.GE.U32.AND P0, PT, R12, R25.reuse, PT ;  /* 0x000000190c00720c */ /* 0x080fe20003f06070 */
[----:B------:R-:W-:-:S05]  /*5400*/  IMAD R26, R26, R25, R28 ;  /* 0x000000191a1a7224 */ /* 0x000fca00078e021c */
[----:B------:R-:W-:Y:S02]  /*5410*/  IADD3.X R11, PT, PT, ~R26, R11, RZ, P1, !PT ;  /* 0x0000000b1a0b7210 */ /* 0x000fe40000ffe5ff */
[-C--:B------:R-:W-:Y:S02]  /*5420*/  IADD3 R29, P1, PT, -R25, R12.reuse, RZ ;  /* 0x0000000c191d7210 */ /* 0x080fe40007f3e1ff */
[C---:B------:R-:W-:Y:S02]  /*5430*/  ISETP.GE.U32.AND.EX P0, PT, R11.reuse, UR4, PT, P0 ;  /* 0x000000040b007c0c */ /* 0x040fe4000bf06100 */
[----:B------:R-:W-:Y:S02]  /*5440*/  IADD3.X R26, PT, PT, R11, ~UR4, RZ, P1, !PT ;  /* 0x800000040b1a7c10 */ /* 0x000fe40008ffe4ff */
[----:B------:R-:W-:Y:S02]  /*5450*/  SEL R12, R29, R12, P0 ;  /* 0x0000000c1d0c7207 */ /* 0x000fe40000000000 */
[----:B------:R-:W-:-:S02]  /*5460*/  SEL R26, R26, R11, P0 ;  /* 0x0000000b1a1a7207 */ /* 0x000fc40000000000 */
[----:B------:R-:W-:Y:S02]  /*5470*/  ISETP.GE.U32.AND P0, PT, R12, R25, PT ;  /* 0x000000190c00720c */ /* 0x000fe40003f06070 */
[C---:B------:R-:W-:Y:S02]  /*5480*/  IADD3 R11, P3, PT, -R25.reuse, R12, RZ ;  /* 0x0000000c190b7210 */ /* 0x040fe40007f7e1ff */
[----:B------:R-:W-:Y:S02]  /*5490*/  ISETP.NE.U32.AND P1, PT, R25, RZ, PT ;  /* 0x000000ff1900720c */ /* 0x000fe40003f25070 */
[C---:B------:R-:W-:Y:S02]  /*54a0*/  ISETP.GE.U32.AND.EX P0, PT, R26.reuse, UR4, PT, P0 ;  /* 0x000000041a007c0c */ /* 0x040fe4000bf06100 */
[----:B------:R-:W-:Y:S02]  /*54b0*/  IADD3.X R29, PT, PT, R26, ~UR4, RZ, P3, !PT ;  /* 0x800000041a1d7c10 */ /* 0x000fe40009ffe4ff */
[----:B------:R-:W-:-:S02]  /*54c0*/  ISETP.NE.AND.EX P1, PT, RZ, UR4, PT, P1 ;  /* 0x00000004ff007c0c */ /* 0x000fc4000bf25310 */
[----:B------:R-:W-:Y:S02]  /*54d0*/  SEL R11, R11, R12, P0 ;  /* 0x0000000c0b0b7207 */ /* 0x000fe40000000000 */
[----:B------:R-:W-:Y:S02]  /*54e0*/  SEL R29, R29, R26, P0 ;  /* 0x0000001a1d1d7207 */ /* 0x000fe40000000000 */
[----:B------:R-:W-:Y:S02]  /*54f0*/  SEL R12, R11, 0xffffffff, P1 ;  /* 0xffffffff0b0c7807 */ /* 0x000fe40000800000 */
[----:B------:R-:W-:Y:S01]  /*5500*/  SEL R29, R29, 0xffffffff, P1 ;  /* 0xffffffff1d1d7807 */ /* 0x000fe20000800000 */
[----:B------:R-:W-:Y:S06]  /*5510*/  RET.REL.NODEC R30 `(crt_reconstruct_shared) ;  /* 0xffffffa81eb87950 */ /* 0x000fec0003c3ffff */
.L_x_197:
        /* <DEDUP_REMOVED lines=14> */
.L_x_293:


//--------------------- .text.crt_reconstruct_full --------------------------
	.section	.text.crt_reconstruct_full,"ax",@progbits
	.align	128
        .global         crt_reconstruct_full
        .type           crt_reconstruct_full,@function
        .size           crt_reconstruct_full,(.L_x_294 - crt_reconstruct_full)
        .other          crt_reconstruct_full,@"STO_CUDA_ENTRY STV_DEFAULT"
crt_reconstruct_full:
.text.crt_reconstruct_full:
        /* <DEDUP_REMOVED lines=8> */
[----:B------:R-:W0:Y:S01]  /*0080*/  LDC.64 R4, c[0x0][0x380] ;  /* 0x0000e000ff047b82 */ /* 0x000e220000000a00 */
[----:B------:R-:W1:Y:S01]  /*0090*/  LDCU UR4, c[0x0][0x3cc] ;  /* 0x00007980ff0477ac */ /* 0x000e620008000800 */
[----:B------:R-:W2:Y:S06]  /*00a0*/  LDCU.64 UR10, c[0x0][0x358] ;  /* 0x00006b00ff0a77ac */ /* 0x000eac0008000a00 */
[----:B------:R-:W3:Y:S08]  /*00b0*/  LDC R3, c[0x0][0x3d0] ;  /* 0x0000f400ff037b82 */ /* 0x000ef00000000800 */
[----:B------:R-:W4:Y:S01]  /*00c0*/  LDC.64 R10, c[0x0][0x3b8] ;  /* 0x0000ee00ff0a7b82 */ /* 0x000f220000000a00 */
[----:B-1----:R-:W-:-:S04]  /*00d0*/  IMAD R2, R0, UR4, RZ ;  /* 0x0000000400027c24 */ /* 0x002fc8000f8e02ff */
[----:B0-----:R-:W-:-:S06]  /*00e0*/  IMAD.WIDE.U32 R4, R2, 0x4, R4 ;  /* 0x0000000402047825 */ /* 0x001fcc00078e0004 */
[----:B--2---:R-:W2:Y:S01]  /*00f0*/  LDG.E.CONSTANT R5, desc[UR10][R4.64] ;  /* 0x0000000a04057981 */ /* 0x004ea2000c1e9900 */
[----:B---3--:R-:W-:Y:S01]  /*0100*/  IMAD R7, R0, R3, RZ ;  /* 0x0000000300077224 */ /* 0x008fe200078e02ff */
[----:B------:R-:W-:-:S03]  /*0110*/  ISETP.GE.U32.AND P0, PT, R3, 0x2, PT ;  /* 0x000000020300780c */ /* 0x000fc60003f06070 */
[----:B----4-:R-:W-:-:S05]  /*0120*/  IMAD.WIDE.U32 R10, R7, 0x4, R10 ;  /* 0x00000004070a7825 */ /* 0x010fca00078e000a */
[----:B--2---:R0:W-:Y:S05]  /*0130*/  STG.E desc[UR10][R10.64], R5 ;  /* 0x000000050a007986 */ /* 0x0041ea000c10190a */
        /* <DEDUP_REMOVED lines=9> */
.L_x_200:
        /* <DEDUP_REMOVED lines=21> */
.L_x_199:
        /* <DEDUP_REMOVED lines=16> */
.L_x_201:
        /* <DEDUP_REMOVED lines=12> */
.L_x_202:
[C---:B---3--:R-:W-:Y:S01]  /*04e0*/  IMAD.WIDE.U32 R4, R9.reuse, 0x4, R10 ;  /* 0x0000000409047825 */ /* 0x048fe200078e000a */
[----:B------:R-:W-:Y:S01]  /*04f0*/  UIADD3 UR4, UPT, UPT, UR4, 0x1, URZ ;  /* 0x0000000104047890 */ /* 0x000fe2000fffe0ff */
[----:B------:R-:W-:-:S03]  /*0500*/  IADD3 R9, PT, PT, R9, 0x1, RZ ;  /* 0x0000000109097810 */ /* 0x000fc60007ffe0ff */
[----:B------:R4:W-:Y:S02]  /*0510*/  STG.E desc[UR10][R4.64], RZ ;  /* 0x000000ff04007986 */ /* 0x0009e4000c10190a */
[----:B------:R-:W-:-:S13]  /*0520*/  ISETP.NE.AND P0, PT, R3, UR4, PT ;  /* 0x0000000403007c0c */ /* 0x000fda000bf05270 */
[----:B----4-:R-:W-:Y:S05]  /*0530*/  @P0 BRA `(.L_x_202) ;  /* 0xfffffffc00e80947 */ /* 0x010fea000383ffff */
.L_x_198:
        /* <DEDUP_REMOVED lines=8> */
[----:B------:R-:W4:Y:S01]  /*05c0*/  LDC.64 R8, c[0x0][0x380] ;  /* 0x0000e000ff087b82 */ /* 0x000f220000000a00 */
[----:B------:R-:W5:Y:S01]  /*05d0*/  LDCU.64 UR8, c[0x0][0x390] ;  /* 0x00007200ff0877ac */ /* 0x000f620008000a00 */
[----:B------:R-:W-:Y:S01]  /*05e0*/  IMAD.MOV.U32 R3, RZ, RZ, 0x1 ;  /* 0x00000001ff037424 */ /* 0x000fe200078e00ff */
[----:B------:R-:W0:Y:S01]  /*05f0*/  LDCU.64 UR6, c[0x0][0x388] ;  /* 0x00007100ff0677ac */ /* 0x000e220008000a00 */
[----:B------:R-:W-:Y:S02]  /*0600*/  UIADD3 UR5, UPT, UPT, -UR5, URZ, URZ ;  /* 0x000000ff05057290 */ /* 0x000fe4000fffe1ff */
[----:B-----5:R-:W-:Y:S02]  /*0610*/  UIADD3 UR8, UP0, UPT, UR8, 0x4, URZ ;  /* 0x0000000408087890 */ /* 0x020fe4000ff1e0ff */
[----:B0-----:R-:W-:Y:S02]  /*0620*/  UIADD3 UR6, UP1, UPT, UR6, 0x4, URZ ;  /* 0x0000000406067890 */ /* 0x001fe4000ff3e0ff */
[----:B------:R-:W-:-:S02]  /*0630*/  UIADD3.X UR9, UPT, UPT, URZ, UR9, URZ, UP0, !UPT ;  /* 0x00000009ff097290 */ /* 0x000fc400087fe4ff */
[----:B------:R-:W-:-:S12]  /*0640*/  UIADD3.X UR7, UPT, UPT, URZ, UR7, URZ, UP1, !UPT ;  /* 0x00000007ff077290 */ /* 0x000fd80008ffe4ff */
.L_x_211:
[----:B------:R-:W-:Y:S01]  /*0650*/  IADD3 R2, PT, PT, R2, 0x1, RZ ;  /* 0x0000000102027810 */ /* 0x000fe20007ffe0ff */
[----:B------:R-:W-:Y:S01]  /*0660*/  IMAD.U32 R16, RZ, RZ, UR6 ;  /* 0x00000006ff107e24 */ /* 0x000fe2000f8e00ff */
[----:B------:R-:W-:Y:S01]  /*0670*/  MOV R6, UR8 ;  /* 0x0000000800067c02 */ /* 0x000fe20008000f00 */
[----:B------:R-:W-:Y:S02]  /*0680*/  IMAD.U32 R17, RZ, RZ, UR7 ;  /* 0x00000007ff117e24 */ /* 0x000fe4000f8e00ff */
[----:B-1234-:R-:W-:-:S03]  /*0690*/  IMAD.WIDE.U32 R4, R2, 0x4, R8 ;  /* 0x0000000402047825 */ /* 0x01efc600078e0008 */
[----:B------:R0:W5:Y:S01]  /*06a0*/  LDG.E.CONSTANT R16, desc[UR10][R16.64] ;  /* 0x0000000a10107981 */ /* 0x000162000c1e9900 */
[----:B------:R-:W-:-:S03]  /*06b0*/  IMAD.U32 R7, RZ, RZ, UR9 ;  /* 0x00000009ff077e24 */ /* 0x000fc6000f8e00ff */
[----:B------:R0:W5:Y:S04]  /*06c0*/  LDG.E.CONSTANT R5, desc[UR10][R4.64] ;  /* 0x0000000a04057981 */ /* 0x000168000c1e9900 */
[----:B------:R0:W5:Y:S01]  /*06d0*/  LDG.E.CONSTANT R6, desc[UR10][R6.64] ;  /* 0x0000000a06067981 */ /* 0x000162000c1e9900 */
[----:B------:R-:W-:Y:S01]  /*06e0*/  ISETP.NE.AND P0, PT, R3, RZ, PT ;  /* 0x000000ff0300720c */ /* 0x000fe20003f05270 */
[----:B------:R-:W-:Y:S01]  /*06f0*/  BSSY.RECONVERGENT B0, `(.L_x_205) ;  /* 0x000001f000007945 */ /* 0x000fe20003800200 */
[----:B------:R-:W-:-:S11]  /*0700*/  IMAD.MOV.U32 R24, RZ, RZ, RZ ;  /* 0x000000ffff187224 */ /* 0x000fd600078e00ff */
[----:B0-----:R-:W-:Y:S05]  /*0710*/  @!P0 BRA `(.L_x_206) ;  /* 0x0000000000708947 */ /* 0x001fea0003800000 */
[----:B------:R-:W0:Y:S01]  /*0720*/  LDC.64 R12, c[0x0][0x3b0] ;  /* 0x0000ec00ff0c7b82 */ /* 0x000e220000000a00 */
[----:B------:R-:W2:Y:S04]  /*0730*/  LDG.E R15, desc[UR10][R10.64] ;  /* 0x0000000a0a0f7981 */ /* 0x000ea8000c1e1900 */
[----:B0-----:R-:W2:Y:S02]  /*0740*/  LDG.E.64.CONSTANT R12, desc[UR10][R12.64] ;  /* 0x0000000a0c0c7981 */ /* 0x001ea4000c1e9b00 */
[-C--:B--2---:R-:W-:Y:S02]  /*0750*/  IMAD R7, R13, R15.reuse, RZ ;  /* 0x0000000f0d077224 */ /* 0x084fe400078e02ff */
[----:B------:R-:W-:-:S05]  /*0760*/  IMAD.WIDE.U32 R14, R12, R15, RZ ;  /* 0x0000000f0c0e7225 */ /* 0x000fca00078e00ff */
[----:B------:R-:W-:-:S04]  /*0770*/  IADD3 R13, PT, PT, R15, R7, RZ ;  /* 0x000000070f0d7210 */ /* 0x000fc80007ffe0ff */
[----:B------:R-:W-:-:S13]  /*0780*/  ISETP.NE.U32.AND P0, PT, R13, RZ, PT ;  /* 0x000000ff0d00720c */ /* 0x000fda0003f05070 */
[----:B------:R-:W-:Y:S05]  /*0790*/  @!P0 BRA `(.L_x_207) ;  /* 0x00000000000c8947 */ /* 0x000fea0003800000 */
[----:B------:R-:W-:-:S07]  /*07a0*/  MOV R4, 0x7c0 ;  /* 0x000007c000047802 */ /* 0x000fce0000000f00 */
[----:B-----5:R-:W-:Y:S05]  /*07b0*/  CALL.REL.NOINC `($__internal_2_$__cuda_sm20_rem_u64) ;  /* 0x0000004800147944 */ /* 0x020fea0003c00000 */
[----:B------:R-:W-:Y:S05]  /*07c0*/  BRA `(.L_x_206) ;  /* 0x0000000000447947 */ /* 0x000fea0003800000 */
.L_x_207:
        /* <DEDUP_REMOVED lines=17> */
.L_x_206:
[----:B------:R-:W-:Y:S05]  /*08e0*/  BSYNC.RECONVERGENT B0 ;  /* 0x0000000000007941 */ /* 0x000fea0003800200 */
.L_x_205:
[----:B-----5:R-:W0:Y:S01]  /*08f0*/  I2F.U32.RP R14, R16 ;  /* 0x00000010000e7306 */ /* 0x020e220000209000 */
[----:B------:R-:W-:Y:S01]  /*0900*/  IMAD.MOV R7, RZ, RZ, -R16 ;  /* 0x000000ffff077224 */ /* 0x000fe200078e0a10 */
[----:B------:R-:W-:Y:S01]  /*0910*/  ISETP.NE.U32.AND P1, PT, R16, RZ, PT ;  /* 0x000000ff1000720c */ /* 0x000fe20003f25070 */
[----:B------:R-:W-:Y:S05]  /*0920*/  BSSY.RECONVERGENT B0, `(.L_x_208) ;  /* 0x0000029000007945 */ /* 0x000fea0003800200 */
[----:B0-----:R-:W0:Y:S02]  /*0930*/  MUFU.RCP R14, R14 ;  /* 0x0000000e000e7308 */ /* 0x001e240000001000 */
[----:B0-----:R-:W-:-:S06]  /*0940*/  VIADD R12, R14, 0xffffffe ;  /* 0x0ffffffe0e0c7836 */ /* 0x001fcc0000000000 */
[----:B------:R0:W1:Y:S02]  /*0950*/  F2I.FTZ.U32.TRUNC.NTZ R13, R12 ;  /* 0x0000000c000d7305 */ /* 0x000064000021f000 */
[----:B0-----:R-:W-:Y:S01]  /*0960*/  MOV R12, RZ ;  /* 0x000000ff000c7202 */ /* 0x001fe20000000f00 */
[----:B-1----:R-:W-:-:S04]  /*0970*/  IMAD R7, R7, R13, RZ ;  /* 0x0000000d07077224 */ /* 0x002fc800078e02ff */
[----:B------:R-:W-:Y:S01]  /*0980*/  IMAD.HI.U32 R17, R13, R7, R12 ;  /* 0x000000070d117227 */ /* 0x000fe200078e000c */
[----:B------:R-:W-:-:S05]  /*0990*/  LOP3.LUT R12, RZ, R16, RZ, 0x33, !PT ;  /* 0x00000010ff0c7212 */ /* 0x000fca00078e33ff */
        /* <DEDUP_REMOVED lines=8> */
[----:B------:R-:W-:-:S04]  /*0a20*/  ISETP.GE.U32.AND P0, PT, R5, R4, PT ;  /* 0x000000040500720c */ /* 0x000fc80003f06070 */
[----:B------:R-:W-:-:S04]  /*0a30*/  ISETP.GE.U32.AND.EX P0, PT, RZ, RZ, PT, P0 ;  /* 0x000000ffff00720c */ /* 0x000fc80003f06100 */
[----:B------:R-:W-:-:S04]  /*0a40*/  SEL R15, R16, RZ, !P0 ;  /* 0x000000ff100f7207 */ /* 0x000fc80004000000 */
[----:B------:R-:W-:-:S04]  /*0a50*/  IADD3 R15, P0, P2, R15, R5, -R4 ;  /* 0x000000050f0f7210 */ /* 0x000fc80007a1e804 */
[----:B------:R-:W-:Y:S01]  /*0a60*/  IADD3.X R5, PT, PT, RZ, -0x1, RZ, P0, P2 ;  /* 0xffffffffff057810 */ /* 0x000fe200007e44ff */
[----:B------:R-:W-:-:S04]  /*0a70*/  IMAD.WIDE.U32 R14, R15, R6, RZ ;  /* 0x000000060f0e7225 */ /* 0x000fc800078e00ff */
        /* <DEDUP_REMOVED lines=15> */
.L_x_209:
[----:B------:R-:W-:-:S07]  /*0b70*/  MOV R4, 0xb90 ;  /* 0x00000b9000047802 */ /* 0x000fce0000000f00 */
[----:B------:R-:W-:Y:S05]  /*0b80*/  CALL.REL.NOINC `($__internal_2_$__cuda_sm20_rem_u64) ;  /* 0x0000004400207944 */ /* 0x000fea0003c00000 */
[----:B------:R-:W-:-:S04]  /*0b90*/  ISETP.NE.U32.AND P0, PT, R24, RZ, PT ;  /* 0x000000ff1800720c */ /* 0x000fc80003f05070 */
[----:B------:R-:W-:-:S13]  /*0ba0*/  ISETP.NE.AND.EX P0, PT, R25, RZ, PT, P0 ;  /* 0x000000ff1900720c */ /* 0x000fda0003f05300 */
.L_x_210:
[----:B------:R-:W-:Y:S05]  /*0bb0*/  BSYNC.RECONVERGENT B0 ;  /* 0x0000000000007941 */ /* 0x000fea0003800200 */
.L_x_208:
[----:B------:R-:W-:Y:S01]  /*0bc0*/  UIADD3 UR8, UP0, UPT, UR8, 0x4, URZ ;  /* 0x0000000408087890 */ /* 0x000fe2000ff1e0ff */
[----:B------:R-:W-:Y:S01]  /*0bd0*/  SEL R3, R3, RZ, !P0 ;  /* 0x000000ff03037207 */ /* 0x000fe20004000000 */
[----:B------:R-:W-:Y:S02]  /*0be0*/  UIADD3 UR5, UPT, UPT, UR5, 0x1, URZ ;  /* 0x0000000105057890 */ /* 0x000fe4000fffe0ff */
[----:B------:R-:W-:Y:S02]  /*0bf0*/  UIADD3.X UR9, UPT, UPT, URZ, UR9, URZ, UP0, !UPT ;  /* 0x00000009ff097290 */ /* 0x000fe400087fe4ff */
[----:B------:R-:W-:Y:S02]  /*0c00*/  UISETP.NE.AND UP0, UPT, UR5, -0x1, UPT ;  /* 0xffffffff0500788c */ /* 0x000fe4000bf05270 */
[----:B------:R-:W-:-:S04]  /*0c10*/  UIADD3 UR6, UP1, UPT, UR6, 0x4, URZ ;  /* 0x0000000406067890 */ /* 0x000fc8000ff3e0ff */
[----:B------:R-:W-:-:S03]  /*0c20*/  UIADD3.X UR7, UPT, UPT, URZ, UR7, URZ, UP1, !UPT ;  /* 0x00000007ff077290 */ /* 0x000fc60008ffe4ff */
[----:B------:R-:W-:Y:S09]  /*0c30*/  BRA.U !UP0, `(.L_x_203) ;  /* 0x0000004108e47547 */ /* 0x000ff2000b800000 */
[----:B------:R-:W-:Y:S05]  /*0c40*/  BRA `(.L_x_211) ;  /* 0xfffffff800807947 */ /* 0x000fea000383ffff */
.L_x_204:
[----:B------:R-:W4:Y:S01]  /*0c50*/  LDC.64 R18, c[0x0][0x3b8] ;  /* 0x0000ee00ff127b82 */ /* 0x000f220000000a00 */
[----:B------:R-:W-:Y:S01]  /*0c60*/  HFMA2 R3, -RZ, RZ, 0, 5.9604644775390625e-08 ;  /* 0x00000001ff037431 */ /* 0x000fe200000001ff */
[----:B------:R-:W-:Y:S02]  /*0c70*/  ULOP3.LUT UR7, UR6, 0x7, URZ, 0xc0, !UPT ;  /* 0x0000000706077892 */ /* 0x000fe4000f8ec0ff */
[----:B------:R-:W-:Y:S02]  /*0c80*/  ULOP3.LUT UR8, UR6, 0x3, URZ, 0xc0, !UPT ;  /* 0x0000000306087892 */ /* 0x000fe4000f8ec0ff */
[----:B------:R-:W-:Y:S01]  /*0c90*/  ULOP3.LUT UR6, UR6, 0xfffffff8, URZ, 0xc0, !UPT ;  /* 0xfffffff806067892 */ /* 0x000fe2000f8ec0ff */
[----:B----4-:R-:W-:-:S04]  /*0ca0*/  IMAD.WIDE.U32 R18, R7, 0x4, R18 ;  /* 0x0000000407127825 */ /* 0x010fc800078e0012 */
[----:B------:R-:W-:Y:S01]  /*0cb0*/  IMAD.MOV.U32 R7, RZ, RZ, 0x1 ;  /* 0x00000001ff077424 */ /* 0x000fe200078e00ff */
[----:B0123--:R-:W-:-:S05]  /*0cc0*/  IADD3 R5, P0, PT, R18, 0x10, RZ ;  /* 0x0000001012057810 */ /* 0x00ffca0007f1e0ff */
[----:B------:R-:W-:-:S08]  /*0cd0*/  IMAD.X R6, RZ, RZ, R19, P0 ;  /* 0x000000ffff067224 */ /* 0x000fd000000e0613 */
.L_x_290:
[----:B0-----:R-:W0:Y:S01]  /*0ce0*/  LDC.64 R10, c[0x0][0x388] ;  /* 0x0000e200ff0a7b82 */ /* 0x001e220000000a00 */
[----:B------:R-:W-:-:S07]  /*0cf0*/  IMAD.IADD R9, R2, 0x1, R7 ;  /* 0x0000000102097824 */ /* 0x000fce00078e0207 */
[----:B-1----:R-:W1:Y:S08]  /*0d00*/  LDC.64 R12, c[0x0][0x390] ;  /* 0x0000e400ff0c7b82 */ /* 0x002e700000000a00 */
[----:B------:R-:W2:Y:S01]  /*0d10*/  LDC.64 R20, c[0x0][0x380] ;  /* 0x0000e000ff147b82 */ /* 0x000ea20000000a00 */
[----:B0-----:R-:W-:-:S05]  /*0d20*/  IMAD.WIDE.U32 R10, R7, 0x4, R10 ;  /* 0x00000004070a7825 */ /* 0x001fca00078e000a */
[----:B------:R0:W5:Y:S01]  /*0d30*/  LDG.E.CONSTANT R16, desc[UR10][R10.64] ;  /* 0x0000000a0a107981 */ /* 0x000162000c1e9900 */
[----:B-1----:R-:W-:-:S05]  /*0d40*/  IMAD.WIDE.U32 R12, R7, 0x4, R12 ;  /* 0x00000004070c7825 */ /* 0x002fca00078e000c */
[----:B------:R0:W5:Y:S01]  /*0d50*/  LDG.E.CONSTANT R8, desc[UR10][R12.64] ;  /* 0x0000000a0c087981 */ /* 0x000162000c1e9900 */
[----:B--2---:R-:W-:-:S05]  /*0d60*/  IMAD.WIDE.U32 R20, R9, 0x4, R20 ;  /* 0x0000000409147825 */ /* 0x004fca00078e0014 */
[----:B------:R0:W5:Y:S01]  /*0d70*/  LDG.E.CONSTANT R9, desc[UR10][R20.64] ;  /* 0x0000000a14097981 */ /* 0x000162000c1e9900 */
[----:B------:R-:W-:Y:S01]  /*0d80*/  ISETP.NE.AND P0, PT, R3, RZ, PT ;  /* 0x000000ff0300720c */ /* 0x000fe20003f05270 */
[----:B------:R-:W-:Y:S01]  /*0d90*/  BSSY.RECONVERGENT B0, `(.L_x_212) ;  /* 0x00002c2000007945 */ /* 0x000fe20003800200 */
[----:B------:R-:W-:Y:S01]  /*0da0*/  MOV R15, RZ ;  /* 0x000000ff000f7202 */ /* 0x000fe20000000f00 */
[----:B------:R-:W-:-:S10]  /*0db0*/  IMAD.MOV.U32 R17, RZ, RZ, RZ ;  /* 0x000000ffff117224 */ /* 0x000fd400078e00ff */
[----:B0-----:R-:W-:Y:S05]  /*0dc0*/  @!P0 BRA `(.L_x_213) ;  /* 0x0000002800f88947 */ /* 0x001fea0003800000 */
[----:B------:R-:W0:Y:S01]  /*0dd0*/  LDCU UR5, c[0x0][0x3d0] ;  /* 0x00007a00ff0577ac */ /* 0x000e220008000800 */
[----:B------:R-:W-:Y:S01]  /*0de0*/  ISETP.GE.U32.AND P0, PT, R3, 0x8, PT ;  /* 0x000000080300780c */ /* 0x000fe20003f06070 */
[----:B------:R-:W-:Y:S01]  /*0df0*/  BSSY.RECONVERGENT B1, `(.L_x_214) ;  /* 0x000014c000017945 */ /* 0x000fe20003800200 */
[----:B------:R-:W-:Y:S01]  /*0e00*/  IMAD.MOV.U32 R15, RZ, RZ, RZ ;  /* 0x000000ffff0f7224 */ /* 0x000fe200078e00ff */
[----:B------:R-:W-:Y:S01]  /*0e10*/  MOV R17, RZ ;  /* 0x000000ff00117202 */ /* 0x000fe20000000f00 */
[----:B------:R-:W-:Y:S02]  /*0e20*/  IMAD.MOV.U32 R21, RZ, RZ, RZ ;  /* 0x000000ffff157224 */ /* 0x000fe400078e00ff */
[----:B0-----:R-:W-:-:S07]  /*0e30*/  IMAD R10, R7, UR5, RZ ;  /* 0x00000005070a7c24 */ /* 0x001fce000f8e02ff */
[----:B------:R-:W-:Y:S05]  /*0e40*/  @!P0 BRA `(.L_x_215) ;  /* 0x0000001400188947 */ /* 0x000fea0003800000 */
[----:B------:R-:W0:Y:S01]  /*0e50*/  LDCU.64 UR12, c[0x0][0x3b0] ;  /* 0x00007600ff0c77ac */ /* 0x000e220008000a00 */
[----:B------:R-:W-:Y:S01]  /*0e60*/  LOP3.LUT R12, R3, 0xfffffff8, RZ, 0xc0, !PT ;  /* 0xfffffff8030c7812 */ /* 0x000fe200078ec0ff */
[----:B------:R-:W-:Y:S01]  /*0e70*/  HFMA2 R17, -RZ, RZ, 0, 0 ;  /* 0x00000000ff117431 */ /* 0x000fe200000001ff */
[----:B------:R-:W-:Y:S01]  /*0e80*/  BSSY.RECONVERGENT B2, `(.L_x_216) ;  /* 0x0000141000027945 */ /* 0x000fe20003800200 */
[----:B------:R-:W-:Y:S01]  /*0e90*/  IMAD.MOV.U32 R15, RZ, RZ, RZ ;  /* 0x000000ffff0f7224 */ /* 0x000fe200078e00ff */
[----:B------:R-:W-:Y:S01]  /*0ea0*/  MOV R23, R6 ;  /* 0x0000000600177202 */ /* 0x000fe20000000f00 */
[----:B------:R-:W-:Y:S02]  /*0eb0*/  IMAD.MOV.U32 R11, RZ, RZ, RZ ;  /* 0x000000ffff0b7224 */ /* 0x000fe400078e00ff */
[----:B------:R-:W-:Y:S02]  /*0ec0*/  IMAD.MOV.U32 R22, RZ, RZ, R5 ;  /* 0x000000ffff167224 */ /* 0x000fe400078e0005 */
[----:B------:R-:W-:Y:S01]  /*0ed0*/  IMAD.MOV R12, RZ, RZ, -R12 ;  /* 0x000000ffff0c7224 */ /* 0x000fe200078e0a0c */
[----:B0-----:R-:W-:-:S04]  /*0ee0*/  LEA R20, P0, R10, UR12, 0x3 ;  /* 0x0000000c0a147c11 */ /* 0x001fc8000f8018ff */
[----:B------:R-:W-:Y:S02]  /*0ef0*/  LEA.HI.X R21, R10, UR13, RZ, 0x3, P0 ;  /* 0x0000000d0a157c11 */ /* 0x000fe400080f1cff */
[----:B------:R-:W-:-:S05]  /*0f00*/  IADD3 R20, P0, PT, R20, 0x20, RZ ;  /* 0x0000002014147810 */ /* 0x000fca0007f1e0ff */
[----:B------:R-:W-:-:S08]  /*0f10*/  IMAD.X R21, RZ, RZ, R21, P0 ;  /* 0x000000ffff157224 */ /* 0x000fd000000e0615 */
.L_x_244:
[----:B------:R-:W2:Y:S04]  /*0f20*/  LDG.E R13, desc[UR10][R22.64+-0x10] ;  /* 0xfffff00a160d7981 */ /* 0x000ea8000c1e1900 */
[----:B------:R-:W2:Y:S01]  /*0f30*/  LDG.E.64.CONSTANT R26, desc[UR10][R20.64+-0x20] ;  /* 0xffffe00a141a7981 */ /* 0x000ea2000c1e9b00 */
[----:B------:R-:W-:Y:S01]  /*0f40*/  IADD3 R12, PT, PT, R12, 0x8, RZ ;  /* 0x000000080c0c7810 */ /* 0x000fe20007ffe0ff */
[----:B------:R-:W-:Y:S03]  /*0f50*/  BSSY.RECONVERGENT B3, `(.L_x_217) ;  /* 0x000001f000037945 */ /* 0x000fe60003800200 */
[----:B------:R-:W-:Y:S01]  /*0f60*/  ISETP.NE.AND P2, PT, R12, RZ, PT ;  /* 0x000000ff0c00720c */ /* 0x000fe20003f45270 */
[----:B--2---:R-:W-:-:S02]  /*0f70*/  IMAD R25, R27, R13, RZ ;  /* 0x0000000d1b197224 */ /* 0x004fc400078e02ff */
        /* <DEDUP_REMOVED lines=23> */
.L_x_218:
[----:B------:R-:W-:Y:S02]  /*10f0*/  MOV R14, R26 ;  /* 0x0000001a000e7202 */ /* 0x000fe40000000f00 */
[----:B------:R-:W-:-:S07]  /*1100*/  MOV R4, 0x1120 ;  /* 0x0000112000047802 */ /* 0x000fce0000000f00 */
[----:B-----5:R-:W-:Y:S05]  /*1110*/  CALL.REL.NOINC `($__internal_2_$__cuda_sm20_rem_u64) ;  /* 0x0000003c00bc7944 */ /* 0x020fea0003c00000 */
[----:B------:R-:W-:Y:S02]  /*1120*/  IMAD.MOV.U32 R30, RZ, RZ, R24 ;  /* 0x000000ffff1e7224 */ /* 0x000fe400078e0018 */
[----:B------:R-:W-:-:S07]  /*1130*/  IMAD.MOV.U32 R31, RZ, RZ, R25 ;  /* 0x000000ffff1f7224 */ /* 0x000fce00078e0019 */
.L_x_219:
[----:B------:R-:W-:Y:S05]  /*1140*/  BSYNC.RECONVERGENT B3 ;  /* 0x0000000000037941 */ /* 0x000fea0003800200 */
.L_x_217:
        /* <DEDUP_REMOVED lines=27> */
.L_x_221:
[----:B------:R-:W-:Y:S01]  /*1300*/  IMAD.MOV.U32 R14, RZ, RZ, R26 ;  /* 0x000000ffff0e7224 */ /* 0x000fe200078e001a */
[----:B------:R-:W-:-:S07]  /*1310*/  MOV R4, 0x1330 ;  /* 0x0000133000047802 */ /* 0x000fce0000000f00 */
[----:B------:R-:W-:Y:S05]  /*1320*/  CALL.REL.NOINC `($__internal_2_$__cuda_sm20_rem_u64) ;  /* 0x0000003c00387944 */ /* 0x000fea0003c00000 */
[----:B------:R-:W-:Y:S01]  /*1330*/  MOV R26, R24 ;  /* 0x00000018001a7202 */ /* 0x000fe20000000f00 */
[----:B------:R-:W-:-:S07]  /*1340*/  IMAD.MOV.U32 R27, RZ, RZ, R25 ;  /* 0x000000ffff1b7224 */ /* 0x000fce00078e0019 */
.L_x_222:
[----:B------:R-:W-:Y:S05]  /*1350*/  BSYNC.RECONVERGENT B3 ;  /* 0x0000000000037941 */ /* 0x000fea0003800200 */
.L_x_220:
        /* <DEDUP_REMOVED lines=29> */
.L_x_224:
[----:B------:R-:W-:Y:S01]  /*1530*/  IMAD.MOV.U32 R14, RZ, RZ, R24 ;  /* 0x000000ffff0e7224 */ /* 0x000fe200078e0018 */
[----:B------:R-:W-:-:S07]  /*1540*/  MOV R4, 0x1560 ;  /* 0x0000156000047802 */ /* 0x000fce0000000f00 */
[----:B------:R-:W-:Y:S05]  /*1550*/  CALL.REL.NOINC `($__internal_2_$__cuda_sm20_rem_u64) ;  /* 0x0000003800ac7944 */ /* 0x000fea0003c00000 */
[----:B------:R-:W-:Y:S01]  /*1560*/  IMAD.MOV.U32 R30, RZ, RZ, R24 ;  /* 0x000000ffff1e7224 */ /* 0x000fe200078e0018 */
[----:B------:R-:W-:-:S07]  /*1570*/  MOV R31, R25 ;  /* 0x00000019001f7202 */ /* 0x000fce0000000f00 */
.L_x_225:
[----:B------:R-:W-:Y:S05]  /*1580*/  BSYNC.RECONVERGENT B3 ;  /* 0x0000000000037941 */ /* 0x000fea0003800200 */
.L_x_223:
        /* <DEDUP_REMOVED lines=27> */
.L_x_227:
[----:B------:R-:W-:Y:S02]  /*1740*/  MOV R14, R26 ;  /* 0x0000001a000e7202 */ /* 0x000fe40000000f00 */
[----:B------:R-:W-:-:S07]  /*1750*/  MOV R4, 0x1770 ;  /* 0x0000177000047802 */ /* 0x000fce0000000f00 */
[----:B------:R-:W-:Y:S05]  /*1760*/  CALL.REL.NOINC `($__internal_2_$__cuda_sm20_rem_u64) ;  /* 0x0000003800287944 */ /* 0x000fea0003c00000 */
[----:B------:R-:W-:Y:S02]  /*1770*/  IMAD.MOV.U32 R26, RZ, RZ, R24 ;  /* 0x000000ffff1a7224 */ /* 0x000fe400078e0018 */
[----:B------:R-:W-:-:S07]  /*1780*/  IMAD.MOV.U32 R27, RZ, RZ, R25 ;  /* 0x000000ffff1b7224 */ /* 0x000fce00078e0019 */
.L_x_228:
[----:B------:R-:W-:Y:S05]  /*1790*/  BSYNC.RECONVERGENT B3 ;  /* 0x0000000000037941 */ /* 0x000fea0003800200 */
.L_x_226:
        /* <DEDUP_REMOVED lines=29> */
.L_x_230:
[----:B------:R-:W-:Y:S01]  /*1970*/  IMAD.MOV.U32 R14, RZ, RZ, R24 ;  /* 0x000000ffff0e7224 */ /* 0x000fe200078e0018 */
[----:B------:R-:W-:-:S07]  /*1980*/  MOV R4, 0x19a0 ;  /* 0x000019a000047802 */ /* 0x000fce0000000f00 */
[----:B------:R-:W-:Y:S05]  /*1990*/  CALL.REL.NOINC `($__internal_2_$__cuda_sm20_rem_u64) ;  /* 0x00000034009c7944 */ /* 0x000fea0003c00000 */
[----:B------:R-:W-:Y:S01]  /*19a0*/  MOV R30, R24 ;  /* 0x00000018001e7202 */ /* 0x000fe20000000f00 */
[----:B------:R-:W-:-:S07]  /*19b0*/  IMAD.MOV.U32 R31, RZ, RZ, R25 ;  /* 0x000000ffff1f7224 */ /* 0x000fce00078e0019 */
.L_x_231:
[----:B------:R-:W-:Y:S05]  /*19c0*/  BSYNC.RECONVERGENT B3 ;  /* 0x0000000000037941 */ /* 0x000fea0003800200 */
.L_x_229:
        /* <DEDUP_REMOVED lines=27> */
.L_x_233:
[----:B------:R-:W-:Y:S01]  /*1b80*/  IMAD.MOV.U32 R14, RZ, RZ, R26 ;  /* 0x000000ffff0e7224 */ /* 0x000fe200078e001a */
[----:B------:R-:W-:-:S07]  /*1b90*/  MOV R4, 0x1bb0 ;  /* 0x00001bb000047802 */ /* 0x000fce0000000f00 */
[----:B------:R-:W-:Y:S05]  /*1ba0*/  CALL.REL.NOINC `($__internal_2_$__cuda_sm20_rem_u64) ;  /* 0x0000003400187944 */ /* 0x000fea0003c00000 */
[----:B------:R-:W-:Y:S01]  /*1bb0*/  IMAD.MOV.U32 R26, RZ, RZ, R24 ;  /* 0x000000ffff1a7224 */ /* 0x000fe200078e0018 */
[----:B------:R-:W-:-:S07]  /*1bc0*/  MOV R27, R25 ;  /* 0x00000019001b7202 */ /* 0x000fce0000000f00 */
.L_x_234:
[----:B------:R-:W-:Y:S05]  /*1bd0*/  BSYNC.RECONVERGENT B3 ;  /* 0x0000000000037941 */ /* 0x000fea0003800200 */
.L_x_232:
        /* <DEDUP_REMOVED lines=29> */
.L_x_236:
[----:B------:R-:W-:Y:S02]  /*1db0*/  MOV R14, R24 ;  /* 0x00000018000e7202 */ /* 0x000fe40000000f00 */
[----:B------:R-:W-:-:S07]  /*1dc0*/  MOV R4, 0x1de0 ;  /* 0x00001de000047802 */ /* 0x000fce0000000f00 */
[----:B------:R-:W-:Y:S05]  /*1dd0*/  CALL.REL.NOINC `($__internal_2_$__cuda_sm20_rem_u64) ;  /* 0x00000030008c7944 */ /* 0x000fea0003c00000 */
[----:B------:R-:W-:Y:S02]  /*1de0*/  IMAD.MOV.U32 R30, RZ, RZ, R24 ;  /* 0x000000ffff1e7224 */ /* 0x000fe400078e0018 */
[----:B------:R-:W-:-:S07]  /*1df0*/  IMAD.MOV.U32 R31, RZ, RZ, R25 ;  /* 0x000000ffff1f7224 */ /* 0x000fce00078e0019 */
.L_x_237:
[----:B------:R-:W-:Y:S05]  /*1e00*/  BSYNC.RECONVERGENT B3 ;  /* 0x0000000000037941 */ /* 0x000fea0003800200 */
.L_x_235:
        /* <DEDUP_REMOVED lines=27> */
.L_x_239:
[----:B------:R-:W-:Y:S01]  /*1fc0*/  IMAD.MOV.U32 R14, RZ, RZ, R26 ;  /* 0x000000ffff0e7224 */ /* 0x000fe200078e001a */
[----:B------:R-:W-:-:S07]  /*1fd0*/  MOV R4, 0x1ff0 ;  /* 0x00001ff000047802 */ /* 0x000fce0000000f00 */
[----:B------:R-:W-:Y:S05]  /*1fe0*/  CALL.REL.NOINC `($__internal_2_$__cuda_sm20_rem_u64) ;  /* 0x0000003000087944 */ /* 0x000fea0003c00000 */
.L_x_240:
[----:B------:R-:W-:Y:S05]  /*1ff0*/  BSYNC.RECONVERGENT B3 ;  /* 0x0000000000037941 */ /* 0x000fea0003800200 */
.L_x_238:
        /* <DEDUP_REMOVED lines=15> */
[----:B0-----:R-:W-:Y:S01]  /*20f0*/  MOV R24, RZ ;  /* 0x000000ff00187202 */ /* 0x001fe20000000f00 */
[----:B-1----:R-:W-:-:S04]  /*2100*/  IMAD R17, R17, R25, RZ ;  /* 0x0000001911117224 */ /* 0x002fc800078e02ff */
        /* <DEDUP_REMOVED lines=11> */
.L_x_243:
[----:B------:R-:W-:Y:S01]  /*21c0*/  IMAD.MOV.U32 R14, RZ, RZ, R15 ;  /* 0x000000ffff0e7224 */ /* 0x000fe200078e000f */
[----:B------:R-:W-:Y:S02]  /*21d0*/  MOV R13, R17 ;  /* 0x00000011000d7202 */ /* 0x000fe40000000f00 */
[----:B------:R-:W-:-:S07]  /*21e0*/  MOV R4, 0x2200 ;  /* 0x0000220000047802 */ /* 0x000fce0000000f00 */
[----:B------:R-:W-:Y:S05]  /*21f0*/  CALL.REL.NOINC `($__internal_2_$__cuda_sm20_rem_u64) ;  /* 0x0000002c00847944 */ /* 0x000fea0003c00000 */
[----:B------:R-:W-:Y:S02]  /*2200*/  IMAD.MOV.U32 R15, RZ, RZ, R24 ;  /* 0x000000ffff0f7224 */ /* 0x000fe400078e0018 */
[----:B------:R-:W-:-:S07]  /*2210*/  IMAD.MOV.U32 R17, RZ, RZ, R25 ;  /* 0x000000ffff117224 */ /* 0x000fce00078e0019 */
.L_x_242:
[----:B------:R-:W-:Y:S05]  /*2220*/  BSYNC.RECONVERGENT B3 ;  /* 0x0000000000037941 */ /* 0x000fea0003800200 */
.L_x_241:
[----:B------:R-:W-:Y:S02]  /*2230*/  IADD3 R22, P0, PT, R22, 0x20, RZ ;  /* 0x0000002016167810 */ /* 0x000fe40007f1e0ff */
[----:B------:R-:W-:Y:S02]  /*2240*/  IADD3 R20, P1, PT, R20, 0x40, RZ ;  /* 0x0000004014147810 */ /* 0x000fe40007f3e0ff */
[----:B------:R-:W-:Y:S01]  /*2250*/  IADD3 R11, PT, PT, R11, 0x8, RZ ;  /* 0x000000080b0b7810 */ /* 0x000fe20007ffe0ff */
[----:B------:R-:W-:Y:S02]  /*2260*/  IMAD.X R23, RZ, RZ, R23, P0 ;  /* 0x000000ffff177224 */ /* 0x000fe400000e0617 */
[----:B------:R-:W-:Y:S01]  /*2270*/  IMAD.X R21, RZ, RZ, R21, P1 ;  /* 0x000000ffff157224 */ /* 0x000fe200008e0615 */
[----:B------:R-:W-:Y:S07]  /*2280*/  @P2 BRA `(.L_x_244) ;  /* 0xffffffec00242947 */ /* 0x000fee000383ffff */
[----:B------:R-:W-:Y:S05]  /*2290*/  BSYNC.RECONVERGENT B2 ;  /* 0x0000000000027941 */ /* 0x000fea0003800200 */
.L_x_216:
[----:B------:R-:W-:-:S07]  /*22a0*/  LOP3.LUT R21, R3, 0xfffffff8, RZ, 0xc0, !PT ;  /* 0xfffffff803157812 */ /* 0x000fce00078ec0ff */
.L_x_215:
[----:B------:R-:W-:Y:S05]  /*22b0*/  BSYNC.RECONVERGENT B1 ;  /* 0x0000000000017941 */ /* 0x000fea0003800200 */
.L_x_214:
[----:B------:R-:W-:-:S13]  /*22c0*/  LOP3.LUT P0, R4, R3, 0x7, RZ, 0xc0, !PT ;  /* 0x0000000703047812 */ /* 0x000fda000780c0ff */
        /* <DEDUP_REMOVED lines=38> */
.L_x_248:
[----:B------:R-:W-:Y:S02]  /*2530*/  MOV R14, R24 ;  /* 0x00000018000e7202 */ /* 0x000fe40000000f00 */
[----:B------:R-:W-:-:S07]  /*2540*/  MOV R4, 0x2560 ;  /* 0x0000256000047802 */ /* 0x000fce0000000f00 */
[----:B-----5:R-:W-:Y:S05]  /*2550*/  CALL.REL.NOINC `($__internal_2_$__cuda_sm20_rem_u64) ;  /* 0x0000002800ac7944 */ /* 0x020fea0003c00000 */
.L_x_249:
[----:B------:R-:W-:Y:S05]  /*2560*/  BSYNC.RECONVERGENT B2 ;  /* 0x0000000000027941 */ /* 0x000fea0003800200 */
.L_x_247:
        /* <DEDUP_REMOVED lines=29> */
.L_x_251:
[----:B------:R-:W-:Y:S01]  /*2740*/  MOV R14, R12 ;  /* 0x0000000c000e7202 */ /* 0x000fe20000000f00 */
[----:B------:R-:W-:Y:S01]  /*2750*/  IMAD.MOV.U32 R13, RZ, RZ, R29 ;  /* 0x000000ffff0d7224 */ /* 0x000fe200078e001d */
[----:B------:R-:W-:-:S07]  /*2760*/  MOV R4, 0x2780 ;  /* 0x0000278000047802 */ /* 0x000fce0000000f00 */
[----:B------:R-:W-:Y:S05]  /*2770*/  CALL.REL.NOINC `($__internal_2_$__cuda_sm20_rem_u64) ;  /* 0x0000002800247944 */ /* 0x000fea0003c00000 */
[----:B------:R-:W-:Y:S01]  /*2780*/  MOV R32, R24 ;  /* 0x0000001800207202 */ /* 0x000fe20000000f00 */
[----:B------:R-:W-:-:S07]  /*2790*/  IMAD.MOV.U32 R33, RZ, RZ, R25 ;  /* 0x000000ffff217224 */ /* 0x000fce00078e0019 */
.L_x_252:
[----:B------:R-:W-:Y:S05]  /*27a0*/  BSYNC.RECONVERGENT B2 ;  /* 0x0000000000027941 */ /* 0x000fea0003800200 */
.L_x_250:
        /* <DEDUP_REMOVED lines=18> */
[----:B------:R-:W-:Y:S01]  /*28d0*/  IMAD.MOV.U32 R25, RZ, RZ, RZ ;  /* 0x000000ffff197224 */ /* 0x000fe200078e00ff */
        /* <DEDUP_REMOVED lines=8> */
.L_x_254:
[----:B------:R-:W-:Y:S02]  /*2960*/  MOV R14, R24 ;  /* 0x00000018000e7202 */ /* 0x000fe40000000f00 */
[----:B------:R-:W-:-:S07]  /*2970*/  MOV R4, 0x2990 ;  /* 0x0000299000047802 */ /* 0x000fce0000000f00 */
[----:B------:R-:W-:Y:S05]  /*2980*/  CALL.REL.NOINC `($__internal_2_$__cuda_sm20_rem_u64) ;  /* 0x0000002400a07944 */ /* 0x000fea0003c00000 */
.L_x_255:
[----:B------:R-:W-:Y:S05]  /*2990*/  BSYNC.RECONVERGENT B2 ;  /* 0x0000000000027941 */ /* 0x000fea0003800200 */
.L_x_253:
        /* <DEDUP_REMOVED lines=29> */
.L_x_257:
[----:B------:R-:W-:Y:S01]  /*2b70*/  IMAD.MOV.U32 R14, RZ, RZ, R12 ;  /* 0x000000ffff0e7224 */ /* 0x000fe200078e000c */
[----:B------:R-:W-:Y:S02]  /*2b80*/  MOV R13, R27 ;  /* 0x0000001b000d7202 */ /* 0x000fe40000000f00 */
[----:B------:R-:W-:-:S07]  /*2b90*/  MOV R4, 0x2bb0 ;  /* 0x00002bb000047802 */ /* 0x000fce0000000f00 */
[----:B------:R-:W-:Y:S05]  /*2ba0*/  CALL.REL.NOINC `($__internal_2_$__cuda_sm20_rem_u64) ;  /* 0x0000002400187944 */ /* 0x000fea0003c00000 */
.L_x_258:
[----:B------:R-:W-:Y:S05]  /*2bb0*/  BSYNC.RECONVERGENT B2 ;  /* 0x0000000000027941 */ /* 0x000fea0003800200 */
.L_x_256:
[----:B------:R-:W-:Y:S01]  /*2bc0*/  IADD3 R15, P0, PT, R24, R15, RZ ;  /* 0x0000000f180f7210 */ /* 0x000fe20007f1e0ff */
[----:B------:R-:W-:-:S03]  /*2bd0*/  VIADD R21, R21, 0x4 ;  /* 0x0000000415157836 */ /* 0x000fc60000000000 */
[----:B------:R-:W-:-:S09]  /*2be0*/  IADD3.X R17, PT, PT, R25, R17, RZ, P0, !PT ;  /* 0x0000001119117210 */ /* 0x000fd200007fe4ff */
.L_x_246:
[----:B------:R-:W-:Y:S05]  /*2bf0*/  BSYNC.RECONVERGENT B1 ;  /* 0x0000000000017941 */ /* 0x000fea0003800200 */
.L_x_245:
[----:B------:R-:W-:-:S13]  /*2c00*/  ISETP.NE.AND P0, PT, R11, RZ, PT ;  /* 0x000000ff0b00720c */ /* 0x000fda0003f05270 */
        /* <DEDUP_REMOVED lines=37> */
.L_x_262:
[----:B------:R-:W-:Y:S01]  /*2e60*/  MOV R14, R12 ;  /* 0x0000000c000e7202 */ /* 0x000fe20000000f00 */
[----:B------:R-:W-:Y:S01]  /*2e70*/  IMAD.MOV.U32 R13, RZ, RZ, R25 ;  /* 0x000000ffff0d7224 */ /* 0x000fe200078e0019 */
[----:B------:R-:W-:-:S07]  /*2e80*/  MOV R4, 0x2ea0 ;  /* 0x00002ea000047802 */ /* 0x000fce0000000f00 */
[----:B-----5:R-:W-:Y:S05]  /*2e90*/  CALL.REL.NOINC `($__internal_2_$__cuda_sm20_rem_u64) ;  /* 0x00000020005c7944 */ /* 0x020fea0003c00000 */
.L_x_263:
[----:B------:R-:W-:Y:S05]  /*2ea0*/  BSYNC.RECONVERGENT B2 ;  /* 0x0000000000027941 */ /* 0x000fea0003800200 */
.L_x_261:
[----:B------:R-:W-:Y:S01]  /*2eb0*/  LOP3.LUT R4, R21, 0xf, RZ, 0xc0, !PT ;  /* 0x0000000f15047812 */ /* 0x000fe200078ec0ff */
[----:B------:R-:W-:Y:S01]  /*2ec0*/  BSSY.RECONVERGENT B2, `(.L_x_264) ;  /* 0x0000020000027945 */ /* 0x000fe20003800200 */
[----:B------:R-:W-:Y:S02]  /*2ed0*/  IADD3 R15, P1, PT, R24, R15, RZ ;  /* 0x0000000f180f7210 */ /* 0x000fe40007f3e0ff */
[----:B------:R-:W-:Y:S02]  /*2ee0*/  ISETP.NE.AND P0, PT, R4, 0xf, PT ;  /* 0x0000000f0400780c */ /* 0x000fe40003f05270 */
[----:B------:R-:W-:-:S11]  /*2ef0*/  IADD3.X R17, PT, PT, R25, R17, RZ, P1, !PT ;  /* 0x0000001119117210 */ /* 0x000fd60000ffe4ff */
[----:B------:R-:W-:Y:S05]  /*2f00*/  @P0 BRA `(.L_x_265) ;  /* 0x00000000006c0947 */ /* 0x000fea0003800000 */
        /* <DEDUP_REMOVED lines=21> */
.L_x_266:
[----:B------:R-:W-:Y:S01]  /*3060*/  MOV R14, R15 ;  /* 0x0000000f000e7202 */ /* 0x000fe20000000f00 */
[----:B------:R-:W-:Y:S01]  /*3070*/  IMAD.MOV.U32 R13, RZ, RZ, R17 ;  /* 0x000000ffff0d7224 */ /* 0x000fe200078e0011 */
[----:B------:R-:W-:-:S07]  /*3080*/  MOV R4, 0x30a0 ;  /* 0x000030a000047802 */ /* 0x000fce0000000f00 */
[----:B------:R-:W-:Y:S05]  /*3090*/  CALL.REL.NOINC `($__internal_2_$__cuda_sm20_rem_u64) ;  /* 0x0000001c00dc7944 */ /* 0x000fea0003c00000 */
[----:B------:R-:W-:Y:S01]  /*30a0*/  MOV R15, R24 ;  /* 0x00000018000f7202 */ /* 0x000fe20000000f00 */
[----:B------:R-:W-:-:S07]  /*30b0*/  IMAD.MOV.U32 R17, RZ, RZ, R25 ;  /* 0x000000ffff117224 */ /* 0x000fce00078e0019 */
.L_x_265:
[----:B------:R-:W-:Y:S05]  /*30c0*/  BSYNC.RECONVERGENT B2 ;  /* 0x0000000000027941 */ /* 0x000fea0003800200 */
.L_x_264:
        /* <DEDUP_REMOVED lines=27> */
.L_x_268:
[----:B------:R-:W-:Y:S01]  /*3280*/  MOV R14, R12 ;  /* 0x0000000c000e7202 */ /* 0x000fe20000000f00 */
[----:B------:R-:W-:Y:S01]  /*3290*/  IMAD.MOV.U32 R13, RZ, RZ, R11 ;  /* 0x000000ffff0d7224 */ /* 0x000fe200078e000b */
[----:B------:R-:W-:-:S07]  /*32a0*/  MOV R4, 0x32c0 ;  /* 0x000032c000047802 */ /* 0x000fce0000000f00 */
[----:B------:R-:W-:Y:S05]  /*32b0*/  CALL.REL.NOINC `($__internal_2_$__cuda_sm20_rem_u64) ;  /* 0x0000001c00547944 */ /* 0x000fea0003c00000 */
.L_x_269:
[----:B------:R-:W-:Y:S05]  /*32c0*/  BSYNC.RECONVERGENT B2 ;  /* 0x0000000000027941 */ /* 0x000fea0003800200 */
.L_x_267:
[----:B------:R-:W-:Y:S01]  /*32d0*/  IADD3 R4, PT, PT, R21, 0x1, RZ ;  /* 0x0000000115047810 */ /* 0x000fe20007ffe0ff */
[----:B------:R-:W-:Y:S01]  /*32e0*/  BSSY.RECONVERGENT B2, `(.L_x_270) ;  /* 0x0000021000027945 */ /* 0x000fe20003800200 */
[----:B------:R-:W-:Y:S02]  /*32f0*/  IADD3 R15, P1, PT, R15, R24, RZ ;  /* 0x000000180f0f7210 */ /* 0x000fe40007f3e0ff */
[----:B------:R-:W-:-:S03]  /*3300*/  LOP3.LUT R4, R4, 0xf, RZ, 0xc0, !PT ;  /* 0x0000000f04047812 */ /* 0x000fc600078ec0ff */
[----:B------:R-:W-:Y:S01]  /*3310*/  IMAD.X R17, R17, 0x1, R25, P1 ;  /* 0x0000000111117824 */ /* 0x000fe200008e0619 */
[----:B------:R-:W-:-:S13]  /*3320*/  ISETP.NE.AND P0, PT, R4, 0xf, PT ;  /* 0x0000000f0400780c */ /* 0x000fda0003f05270 */
        /* <DEDUP_REMOVED lines=22> */
.L_x_272:
[----:B------:R-:W-:Y:S01]  /*3490*/  IMAD.MOV.U32 R14, RZ, RZ, R15 ;  /* 0x000000ffff0e7224 */ /* 0x000fe200078e000f */
[----:B------:R-:W-:Y:S02]  /*34a0*/  MOV R13, R17 ;  /* 0x00000011000d7202 */ /* 0x000fe40000000f00 */
[----:B------:R-:W-:-:S07]  /*34b0*/  MOV R4, 0x34d0 ;  /* 0x000034d000047802 */ /* 0x000fce0000000f00 */
[----:B------:R-:W-:Y:S05]  /*34c0*/  CALL.REL.NOINC `($__internal_2_$__cuda_sm20_rem_u64) ;  /* 0x0000001800d07944 */ /* 0x000fea0003c00000 */
[----:B------:R-:W-:Y:S01]  /*34d0*/  IMAD.MOV.U32 R15, RZ, RZ, R24 ;  /* 0x000000ffff0f7224 */ /* 0x000fe200078e0018 */
[----:B------:R-:W-:-:S07]  /*34e0*/  MOV R17, R25 ;  /* 0x0000001900117202 */ /* 0x000fce0000000f00 */
.L_x_271:
[----:B------:R-:W-:Y:S05]  /*34f0*/  BSYNC.RECONVERGENT B2 ;  /* 0x0000000000027941 */ /* 0x000fea0003800200 */
.L_x_270:
[----:B------:R-:W-:-:S07]  /*3500*/  VIADD R21, R21, 0x2 ;  /* 0x0000000215157836 */ /* 0x000fce0000000000 */
.L_x_260:
[----:B------:R-:W-:Y:S05]  /*3510*/  BSYNC.RECONVERGENT B1 ;  /* 0x0000000000017941 */ /* 0x000fea0003800200 */
.L_x_259:
[----:B------:R-:W-:-:S04]  /*3520*/  LOP3.LUT R4, R3, 0x1, RZ, 0xc0, !PT ;  /* 0x0000000103047812 */ /* 0x000fc800078ec0ff */
[----:B------:R-:W-:-:S13]  /*3530*/  ISETP.NE.U32.AND P0, PT, R4, 0x1, PT ;  /* 0x000000010400780c */ /* 0x000fda0003f05070 */
[----:B------:R-:W-:Y:S05]  /*3540*/  @P0 BRA `(.L_x_213) ;  /* 0x0000000400180947 */ /* 0x000fea0003800000 */
[----:B------:R-:W0:Y:S01]  /*3550*/  LDCU.64 UR12, c[0x0][0x3b0] ;  /* 0x00007600ff0c77ac */ /* 0x000e220008000a00 */
[----:B------:R-:W-:Y:S01]  /*3560*/  IADD3 R10, P0, PT, R10, R21, RZ ;  /* 0x000000150a0a7210 */ /* 0x000fe20007f1e0ff */
[----:B------:R-:W-:-:S03]  /*3570*/  IMAD.WIDE.U32 R12, R21, 0x4, R18 ;  /* 0x00000004150c7825 */ /* 0x000fc600078e0012 */
[----:B------:R-:W-:-:S03]  /*3580*/  IADD3.X R11, PT, PT, RZ, RZ, RZ, P0, !PT ;  /* 0x000000ffff0b7210 */ /* 0x000fc600007fe4ff */
[----:B------:R-:W2:Y:S01]  /*3590*/  LDG.E R13, desc[UR10][R12.64] ;  /* 0x0000000a0c0d7981 */ /* 0x000ea2000c1e1900 */
[----:B0-----:R-:W-:-:S04]  /*35a0*/  LEA R22, P0, R10, UR12, 0x3 ;  /* 0x0000000c0a167c11 */ /* 0x001fc8000f8018ff */
[----:B------:R-:W-:-:S05]  /*35b0*/  LEA.HI.X R23, R10, UR13, R11, 0x3, P0 ;  /* 0x0000000d0a177c11 */ /* 0x000fca00080f1c0b */
        /* <DEDUP_REMOVED lines=26> */
.L_x_274:
[----:B------:R-:W-:Y:S01]  /*3760*/  IMAD.MOV.U32 R14, RZ, RZ, R10 ;  /* 0x000000ffff0e7224 */ /* 0x000fe200078e000a */
[----:B------:R-:W-:Y:S02]  /*3770*/  MOV R13, R25 ;  /* 0x00000019000d7202 */ /* 0x000fe40000000f00 */
[----:B------:R-:W-:-:S07]  /*3780*/  MOV R4, 0x37a0 ;  /* 0x000037a000047802 */ /* 0x000fce0000000f00 */
[----:B-----5:R-:W-:Y:S05]  /*3790*/  CALL.REL.NOINC `($__internal_2_$__cuda_sm20_rem_u64) ;  /* 0x00000018001c7944 */ /* 0x020fea0003c00000 */
.L_x_275:
[----:B------:R-:W-:Y:S05]  /*37a0*/  BSYNC.RECONVERGENT B1 ;  /* 0x0000000000017941 */ /* 0x000fea0003800200 */
.L_x_273:
[----:B------:R-:W-:Y:S02]  /*37b0*/  LOP3.LUT R21, R21, 0xf, RZ, 0xc0, !PT ;  /* 0x0000000f15157812 */ /* 0x000fe400078ec0ff */
        /* <DEDUP_REMOVED lines=25> */
.L_x_276:
[----:B------:R-:W-:Y:S01]  /*3950*/  IMAD.MOV.U32 R14, RZ, RZ, R15 ;  /* 0x000000ffff0e7224 */ /* 0x000fe200078e000f */
[----:B------:R-:W-:Y:S02]  /*3960*/  MOV R13, R17 ;  /* 0x00000011000d7202 */ /* 0x000fe40000000f00 */
[----:B------:R-:W-:-:S07]  /*3970*/  MOV R4, 0x3990 ;  /* 0x0000399000047802 */ /* 0x000fce0000000f00 */
[----:B------:R-:W-:Y:S05]  /*3980*/  CALL.REL.NOINC `($__internal_2_$__cuda_sm20_rem_u64) ;  /* 0x0000001400a07944 */ /* 0x000fea0003c00000 */
[----:B------:R-:W-:Y:S01]  /*3990*/  IMAD.MOV.U32 R15, RZ, RZ, R24 ;  /* 0x000000ffff0f7224 */ /* 0x000fe200078e0018 */
[----:B------:R-:W-:-:S07]  /*39a0*/  MOV R17, R25 ;  /* 0x0000001900117202 */ /* 0x000fce0000000f00 */
.L_x_213:
[----:B------:R-:W-:Y:S05]  /*39b0*/  BSYNC.RECONVERGENT B0 ;  /* 0x0000000000007941 */ /* 0x000fea0003800200 */
.L_x_212:
[----:B------:R-:W-:Y:S01]  /*39c0*/  ISETP.NE.U32.AND P0, PT, R17, RZ, PT ;  /* 0x000000ff1100720c */ /* 0x000fe20003f05070 */
[----:B------:R-:W-:-:S12]  /*39d0*/  BSSY.RECONVERGENT B0, `(.L_x_277) ;  /* 0x0000019000007945 */ /* 0x000fd80003800200 */
        /* <DEDUP_REMOVED lines=20> */
.L_x_278:
[----:B------:R-:W-:Y:S01]  /*3b20*/  MOV R14, R15 ;  /* 0x0000000f000e7202 */ /* 0x000fe20000000f00 */
[----:B------:R-:W-:Y:S01]  /*3b30*/  IMAD.MOV.U32 R13, RZ, RZ, R17 ;  /* 0x000000ffff0d7224 */ /* 0x000fe200078e0011 */
[----:B------:R-:W-:-:S07]  /*3b40*/  MOV R4, 0x3b60 ;  /* 0x00003b6000047802 */ /* 0x000fce0000000f00 */
[----:B-----5:R-:W-:Y:S05]  /*3b50*/  CALL.REL.NOINC `($__internal_2_$__cuda_sm20_rem_u64) ;  /* 0x00000014002c7944 */ /* 0x020fea0003c00000 */
.L_x_279:
[----:B------:R-:W-:Y:S05]  /*3b60*/  BSYNC.RECONVERGENT B0 ;  /* 0x0000000000007941 */ /* 0x000fea0003800200 */
.L_x_277:
[----:B------:R-:W-:Y:S01]  /*3b70*/  ISETP.GE.U32.AND P0, PT, R9, R24, PT ;  /* 0x000000180900720c */ /* 0x000fe20003f06070 */
[----:B------:R-:W-:Y:S03]  /*3b80*/  BSSY.RECONVERGENT B0, `(.L_x_280) ;  /* 0x000001f000007945 */ /* 0x000fe60003800200 */
[----:B------:R-:W-:-:S04]  /*3b90*/  ISETP.GE.U32.AND.EX P0, PT, RZ, R25, PT, P0 ;  /* 0x00000019ff00720c */ /* 0x000fc80003f06100 */
[----:B------:R-:W-:-:S04]  /*3ba0*/  SEL R15, R16, RZ, !P0 ;  /* 0x000000ff100f7207 */ /* 0x000fc80004000000 */
[----:B------:R-:W-:-:S04]  /*3bb0*/  IADD3 R15, P0, P1, R15, R9, -R24 ;  /* 0x000000090f0f7210 */ /* 0x000fc8000791e818 */
[----:B------:R-:W-:Y:S01]  /*3bc0*/  IADD3.X R25, PT, PT, RZ, RZ, ~R25, P0, P1 ;  /* 0x000000ffff197210 */ /* 0x000fe200007e2c19 */
[----:B------:R-:W-:-:S04]  /*3bd0*/  IMAD.WIDE.U32 R14, R15, R8, RZ ;  /* 0x000000080f0e7225 */ /* 0x000fc800078e00ff */
        /* <DEDUP_REMOVED lines=23> */
.L_x_281:
[----:B------:R-:W-:-:S07]  /*3d50*/  MOV R4, 0x3d70 ;  /* 0x00003d7000047802 */ /* 0x000fce0000000f00 */
[----:B------:R-:W-:Y:S05]  /*3d60*/  CALL.REL.NOINC `($__internal_2_$__cuda_sm20_rem_u64) ;  /* 0x0000001000a87944 */ /* 0x000fea0003c00000 */
.L_x_282:
[----:B------:R-:W-:Y:S05]  /*3d70*/  BSYNC.RECONVERGENT B0 ;  /* 0x0000000000007941 */ /* 0x000fea0003800200 */
.L_x_280:
        /* <DEDUP_REMOVED lines=18> */
.L_x_286:
        /* <DEDUP_REMOVED lines=8> */
[----:B------:R-:W-:Y:S02]  /*3f20*/  VIADD R16, R9, 0x4 ;  /* 0x0000000409107836 */ /* 0x000fe40000000000 */
[----:B------:R-:W3:Y:S01]  /*3f30*/  LDG.E R33, desc[UR10][R14.64+0x4] ;  /* 0x0000040a0e217981 */ /* 0x000ee2000c1e1900 */
[----:B0-----:R-:W-:-:S03]  /*3f40*/  @!P5 IMAD.WIDE.U32 R10, R13, 0x4, R10 ;  /* 0x000000040d0ad825 */ /* 0x001fc600078e000a */
[----:B------:R-:W4:Y:S04]  /*3f50*/  LDG.E R32, desc[UR10][R14.64+0x1c] ;  /* 0x00001c0a0e207981 */ /* 0x000f28000c1e1900 */
[----:B------:R0:W2:Y:S01]  /*3f60*/  @!P5 LDG.E.CONSTANT R10, desc[UR10][R10.64] ;  /* 0x0000000a0a0ad981 */ /* 0x0000a2000c1e9900 */
[----:B------:R-:W-:-:S05]  /*3f70*/  @!P0 IADD3 R13, PT, PT, R4, R17, RZ ;  /* 0x00000011040d8210 */ /* 0x000fca0007ffe0ff */
[----:B-1----:R-:W-:-:S06]  /*3f80*/  @!P0 IMAD.WIDE.U32 R20, R13, 0x4, R20 ;  /* 0x000000040d148825 */ /* 0x002fcc00078e0014 */
[----:B------:R1:W3:Y:S01]  /*3f90*/  @!P0 LDG.E.CONSTANT R20, desc[UR10][R20.64] ;  /* 0x0000000a14148981 */ /* 0x0002e2000c1e9900 */
[----:B------:R-:W-:-:S05]  /*3fa0*/  VIADD R13, R9, 0x2 ;  /* 0x00000002090d7836 */ /* 0x000fca0000000000 */
[----:B------:R-:W-:Y:S02]  /*3fb0*/  ISETP.GE.U32.AND P1, PT, R13, R8, PT ;  /* 0x000000080d00720c */ /* 0x000fe40003f26070 */
[----:B------:R-:W-:-:S04]  /*3fc0*/  IADD3 R17, PT, PT, R9, 0x3, RZ ;  /* 0x0000000309117810 */ /* 0x000fc80007ffe0ff */
[----:B------:R-:W-:-:S07]  /*3fd0*/  ISETP.GE.U32.AND P2, PT, R17, R8, PT ;  /* 0x000000081100720c */ /* 0x000fce0003f46070 */
[----:B------:R-:W1:Y:S01]  /*3fe0*/  @!P1 LDC.64 R22, c[0x0][0x398] ;  /* 0x0000e600ff169b82 */ /* 0x000e620000000a00 */
[----:B------:R-:W-:Y:S02]  /*3ff0*/  ISETP.GE.U32.AND P3, PT, R16, R8, PT ;  /* 0x000000081000720c */ /* 0x000fe40003f66070 */
[----:B0-----:R-:W-:-:S05]  /*4000*/  @!P1 IADD3 R11, PT, PT, R4, R13, RZ ;  /* 0x0000000d040b9210 */ /* 0x001fca0007ffe0ff */
[----:B------:R-:W0:Y:S01]  /*4010*/  @!P2 LDC.64 R34, c[0x0][0x398] ;  /* 0x0000e600ff22ab82 */ /* 0x000e220000000a00 */
[----:B-1----:R-:W-:-:S07]  /*4020*/  VIADD R21, R9, 0x5 ;  /* 0x0000000509157836 */ /* 0x002fce0000000000 */
[----:B------:R-:W1:Y:S01]  /*4030*/  @!P3 LDC.64 R26, c[0x0][0x398] ;  /* 0x0000e600ff1abb82 */ /* 0x000e620000000a00 */
[----:B------:R-:W-:Y:S01]  /*4040*/  @!P1 IMAD.WIDE.U32 R22, R11, 0x4, R22 ;  /* 0x000000040b169825 */ /* 0x000fe200078e0016 */
[----:B------:R-:W-:-:S05]  /*4050*/  ISETP.GE.U32.AND P4, PT, R21, R8, PT ;  /* 0x000000081500720c */ /* 0x000fca0003f86070 */
[----:B------:R-:W4:Y:S01]  /*4060*/  @!P1 LDG.E.CONSTANT R23, desc[UR10][R22.64] ;  /* 0x0000000a16179981 */ /* 0x000f22000c1e9900 */
[----:B------:R-:W-:Y:S02]  /*4070*/  CS2R R12, SRZ ;  /* 0x00000000000c7805 */ /* 0x000fe4000001ff00 */
[C---:B------:R-:W-:Y:S01]  /*4080*/  @!P2 IADD3 R11, PT, PT, R4.reuse, R17, RZ ;  /* 0x00000011040ba210 */ /* 0x040fe20007ffe0ff */
[----:B------:R-:W-:Y:S02]  /*4090*/  IMAD.U32 R31, RZ, RZ, UR5 ;  /* 0x00000005ff1f7e24 */ /* 0x000fe4000f8e00ff */
[----:B------:R-:W-:Y:S01]  /*40a0*/  @!P5 IMAD.MOV.U32 R13, RZ, RZ, RZ ;  /* 0x000000ffff0dd224 */ /* 0x000fe200078e00ff */
[----:B------:R-:W-:Y:S01]  /*40b0*/  IADD3 R17, PT, PT, R9, 0x6, RZ ;  /* 0x0000000609117810 */ /* 0x000fe20007ffe0ff */
[----:B0-----:R-:W-:Y:S01]  /*40c0*/  @!P2 IMAD.WIDE.U32 R34, R11, 0x4, R34 ;  /* 0x000000040b22a825 */ /* 0x001fe200078e0022 */
[----:B------:R-:W0:Y:S03]  /*40d0*/  @!P4 LDC.64 R28, c[0x0][0x398] ;  /* 0x0000e600ff1ccb82 */ /* 0x000e260000000a00 */
[----:B------:R-:W-:Y:S01]  /*40e0*/  IMAD R13, R13, R24, RZ ;  /* 0x000000180d0d7224 */ /* 0x000fe200078e02ff */
[----:B------:R1:W4:Y:S01]  /*40f0*/  @!P2 LDG.E.CONSTANT R11, desc[UR10][R34.64] ;  /* 0x0000000a220ba981 */ /* 0x000322000c1e9900 */
[----:B------:R-:W-:-:S04]  /*4100*/  @!P3 IMAD.IADD R16, R4, 0x1, R16 ;  /* 0x000000010410b824 */ /* 0x000fc800078e0210 */
[----:B-1----:R-:W-:Y:S01]  /*4110*/  @!P3 IMAD.WIDE.U32 R26, R16, 0x4, R26 ;  /* 0x00000004101ab825 */ /* 0x002fe200078e001a */
[----:B------:R-:W-:-:S05]  /*4120*/  @!P4 IADD3 R21, PT, PT, R4, R21, RZ ;  /* 0x000000150415c210 */ /* 0x000fca0007ffe0ff */
[----:B------:R-:W4:Y:S01]  /*4130*/  @!P3 LDG.E.CONSTANT R26, desc[UR10][R26.64] ;  /* 0x0000000a1a1ab981 */ /* 0x000f22000c1e9900 */
[----:B------:R-:W-:Y:S01]  /*4140*/  CS2R R34, SRZ ;  /* 0x0000000000227805 */ /* 0x000fe2000001ff00 */
[----:B0-----:R-:W-:Y:S02]  /*4150*/  @!P4 IMAD.WIDE.U32 R28, R21, 0x4, R28 ;  /* 0x00000004151cc825 */ /* 0x001fe400078e001c */
[----:B------:R-:W4:Y:S04]  /*4160*/  LDG.E R27, desc[UR10][R14.64+0x10] ;  /* 0x0000100a0e1b7981 */ /* 0x000f28000c1e1900 */
        /* <DEDUP_REMOVED lines=8> */
[----:B------:R-:W2:Y:S03]  /*41f0*/  LDG.E R13, desc[UR10][R14.64+0xc] ;  /* 0x00000c0a0e0d7981 */ /* 0x000ea6000c1e1900 */
[----:B------:R-:W-:Y:S01]  /*4200*/  IADD3.X R16, PT, PT, R31, R22, RZ, P6, !PT ;  /* 0x000000161f107210 */ /* 0x000fe200037fe4ff */
[----:B------:R-:W-:Y:S02]  /*4210*/  VIADD R31, R9, 0x7 ;  /* 0x00000007091f7836 */ /* 0x000fe40000000000 */
[----:B------:R-:W0:Y:S03]  /*4220*/  @!P5 LDC.64 R36, c[0x0][0x398] ;  /* 0x0000e600ff24db82 */ /* 0x000e260000000a00 */
[----:B------:R-:W-:Y:S01]  /*4230*/  ISETP.GE.U32.AND P6, PT, R31, R8, PT ;  /* 0x000000081f00720c */ /* 0x000fe20003fc6070 */
[----:B---3--:R-:W-:-:S02]  /*4240*/  @!P0 IMAD.MOV.U32 R34, RZ, RZ, R20 ;  /* 0x000000ffff228224 */ /* 0x008fc400078e0014 */
[----:B------:R-:W-:-:S10]  /*4250*/  @!P5 IMAD.IADD R17, R4, 0x1, R17 ;  /* 0x000000010411d824 */ /* 0x000fd400078e0211 */
[----:B------:R-:W1:Y:S01]  /*4260*/  @!P6 LDC.64 R20, c[0x0][0x398] ;  /* 0x0000e600ff14eb82 */ /* 0x000e620000000a00 */
[----:B0-----:R-:W-:-:S05]  /*4270*/  @!P5 IMAD.WIDE.U32 R36, R17, 0x4, R36 ;  /* 0x000000041124d825 */ /* 0x001fca00078e0024 */
[----:B------:R-:W3:Y:S01]  /*4280*/  @!P5 LDG.E.CONSTANT R30, desc[UR10][R36.64] ;  /* 0x0000000a241ed981 */ /* 0x000ee2000c1e9900 */
[----:B------:R-:W-:-:S03]  /*4290*/  @!P6 IMAD.IADD R22, R4, 0x1, R31 ;  /* 0x000000010416e824 */ /* 0x000fc600078e021f */
[----:B------:R-:W3:Y:S01]  /*42a0*/  LDG.E R31, desc[UR10][R14.64+0x18] ;  /* 0x0000180a0e1f7981 */ /* 0x000ee2000c1e1900 */
[----:B-1----:R-:W-:-:S06]  /*42b0*/  @!P6 IMAD.WIDE.U32 R20, R22, 0x4, R20 ;  /* 0x000000041614e825 */ /* 0x002fcc00078e0014 */
        /* <DEDUP_REMOVED lines=56> */
[----:B------:R-:W-:Y:S01]  /*4640*/  @!P6 IMAD.MOV.U32 R10, RZ, RZ, R20 ;  /* 0x000000ffff0ae224 */ /* 0x000fe200078e0014 */
[----:B------:R-:W-:Y:S01]  /*4650*/  IADD3.X R22, PT, PT, R23, R17, RZ, P0, !PT ;  /* 0x0000001117167210 */ /* 0x000fe200007fe4ff */
[----:B------:R-:W-:-:S04]  /*4660*/  IMAD.MOV.U32 R23, RZ, RZ, RZ ;  /* 0x000000ffff177224 */ /* 0x000fc800078e00ff */
        /* <DEDUP_REMOVED lines=15> */
.L_x_285:
        /* <DEDUP_REMOVED lines=33> */
[----:B------:R0:W2:Y:S01]  /*4970*/  @!P3 LDG.E.CONSTANT R20, desc[UR10][R22.64] ;  /* 0x0000000a1614b981 */ /* 0x0000a2000c1e9900 */
        /* <DEDUP_REMOVED lines=25> */
[----:B0-----:R-:W-:Y:S01]  /*4b10*/  IMAD R23, R25, R12, R13 ;  /* 0x0000000c19177224 */ /* 0x001fe200078e020d */
        /* <DEDUP_REMOVED lines=15> */
.L_x_288:
        /* <DEDUP_REMOVED lines=40> */
.L_x_289:
[----:B------:R-:W-:Y:S05]  /*4e90*/  BRA.U !UP1, `(.L_x_287) ;  /* 0x00000001092c7547 */ /* 0x000fea000b800000 */
[----:B-----5:R-:W-:Y:S02]  /*4ea0*/  ISETP.GE.U32.AND P0, PT, R9, R8, PT ;  /* 0x000000080900720c */ /* 0x020fe40003f06070 */
[----:B------:R-:W-:-:S11]  /*4eb0*/  MOV R15, RZ ;  /* 0x000000ff000f7202 */ /* 0x000fd60000000f00 */
[----:B0-----:R-:W0:Y:S01]  /*4ec0*/  @!P0 LDC.64 R10, c[0x0][0x398] ;  /* 0x0000e600ff0a8b82 */ /* 0x001e220000000a00 */
        /* <DEDUP_REMOVED lines=8> */
.L_x_287:
[----:B------:R-:W2:Y:S01]  /*4f50*/  LDCU UR5, c[0x0][0x3d0] ;  /* 0x00007a00ff0577ac */ /* 0x000ea20008000800 */
[----:B-----5:R-:W-:-:S04]  /*4f60*/  VIADDMNMX.U32 R3, R8, 0x1, R3, !PT ;  /* 0x0000000108037846 */ /* 0x020fc80007800003 */
[----:B--2---:R-:W-:-:S07]  /*4f70*/  VIMNMX.U32 R3, PT, PT, R3, UR5, PT ;  /* 0x0000000503037c48 */ /* 0x004fce000bfe0000 */
.L_x_284:
[----:B------:R-:W-:Y:S05]  /*4f80*/  BSYNC.RECONVERGENT B0 ;  /* 0x0000000000007941 */ /* 0x000fea0003800200 */
.L_x_283:
[----:B------:R-:W2:Y:S01]  /*4f90*/  LDCU UR5, c[0x0][0x3cc] ;  /* 0x00007980ff0577ac */ /* 0x000ea20008000800 */
[----:B------:R-:W-:-:S04]  /*4fa0*/  IADD3 R7, PT, PT, R7, 0x1, RZ ;  /* 0x0000000107077810 */ /* 0x000fc80007ffe0ff */
[----:B--2---:R-:W-:-:S13]  /*4fb0*/  ISETP.NE.AND P0, PT, R7, UR5, PT ;  /* 0x0000000507007c0c */ /* 0x004fda000bf05270 */
[----:B------:R-:W-:Y:S05]  /*4fc0*/  @P0 BRA `(.L_x_290) ;  /* 0xffffffbc00440947 */ /* 0x000fea000383ffff */
.L_x_203:
[----:B0123--:R-:W0:Y:S02]  /*4fd0*/  LDC.64 R4, c[0x0][0x3c0] ;  /* 0x0000f000ff047b82 */ /* 0x00fe240000000a00 */
[----:B0-----:R-:W-:-:S05]  /*4fe0*/  IMAD.WIDE.U32 R4, R0, 0x4, R4 ;  /* 0x0000000400047825 */ /* 0x001fca00078e0004 */
[----:B------:R-:W-:Y:S01]  /*4ff0*/  STG.E desc[UR10][R4.64], R3 ;  /* 0x0000000304007986 */ /* 0x000fe2000c10190a */
[----:B------:R-:W-:Y:S05]  /*5000*/  EXIT ;  /* 0x000000000000794d */ /* 0x000fea0003800000 */
        .weak           $__internal_2_$__cuda_sm20_rem_u64
        .type           $__internal_2_$__cuda_sm20_rem_u64,@function
        .size           $__internal_2_$__cuda_sm20_rem_u64,(.L_x_294 - $__internal_2_$__cuda_sm20_rem_u64)
$__internal_2_$__cuda_sm20_rem_u64:
[----:B------:R-:W-:Y:S01]  /*5010*/  MOV R28, R16 ;  /* 0x00000010001c7202 */ /* 0x000fe20000000f00 */
[----:B------:R-:W-:-:S05]  /*5020*/  IMAD.U32 R29, RZ, RZ, UR4 ;  /* 0x00000004ff1d7e24 */ /* 0x000fca000f8e00ff */
[----:B------:R0:W1:Y:S02]  /*5030*/  I2F.U64.RP R28, R28 ;  /* 0x0000001c001c7312 */ /* 0x0000640000309000 */
[----:B0-----:R-:W-:-:S06]  /*5040*/  IMAD.MOV.U32 R29, RZ, RZ, RZ ;  /* 0x000000ffff1d7224 */ /* 0x001fcc00078e00ff */
[----:B-1----:R-:W0:Y:S02]  /*5050*/  MUFU.RCP R27, R28 ;  /* 0x0000001c001b7308 */ /* 0x002e240000001000 */
        /* <DEDUP_REMOVED lines=23> */
[C---:B------:R-:W-:Y:S02]  /*51d0*/  IMAD R24, R25.reuse, R28, RZ ;  /* 0x0000001c19187224 */ /* 0x040fe400078e02ff */
[----:B------:R-:W-:-:S04]  /*51e0*/  IMAD.HI.U32 R27, P1, R25, R26, R34 ;  /* 0x0000001a191b7227 */ /* 0x000fc80007820022 */
[----:B------:R-:W-:Y:S01]  /*51f0*/  IMAD.HI.U32 R28, R25, R28, RZ ;  /* 0x0000001c191c7227 */ /* 0x000fe200078e00ff */
[----:B------:R-:W-:-:S04]  /*5200*/  IADD3 R24, P3, PT, R24, R27, RZ ;  /* 0x0000001b18187210 */ /* 0x000fc80007f7e0ff */
[----:B------:R-:W-:Y:S01]  /*5210*/  IADD3.X R26, PT, PT, R28, R25, RZ, P0, !PT ;  /* 0x000000191c1a7210 */ /* 0x000fe200007fe4ff */
[----:B------:R-:W-:-:S03]  /*5220*/  IMAD.HI.U32 R28, R24, R14, RZ ;  /* 0x0000000e181c7227 */ /* 0x000fc600078e00ff */
[----:B------:R-:W-:Y:S01]  /*5230*/  IADD3.X R26, PT, PT, RZ, RZ, R26, P3, P1 ;  /* 0x000000ffff1a7210 */ /* 0x000fe20001fe241a */
[----:B------:R-:W-:-:S04]  /*5240*/  IMAD.WIDE.U32 R28, R24, R13, R28 ;  /* 0x0000000d181c7225 */ /* 0x000fc800078e001c */
[C---:B------:R-:W-:Y:S02]  /*5250*/  IMAD R24, R26.reuse, R13, RZ ;  /* 0x0000000d1a187224 */ /* 0x040fe400078e02ff */
[----:B------:R-:W-:-:S04]  /*5260*/  IMAD.HI.U32 R25, P0, R26, R14, R28 ;  /* 0x0000000e1a197227 */ /* 0x000fc8000780001c */
[----:B------:R-:W-:Y:S01]  /*5270*/  IMAD.HI.U32 R26, R26, R13, RZ ;  /* 0x0000000d1a1a7227 */ /* 0x000fe200078e00ff */
[----:B------:R-:W-:-:S04]  /*5280*/  IADD3 R25, P1, PT, R24, R25, RZ ;  /* 0x0000001918197210 */ /* 0x000fc80007f3e0ff */
[----:B------:R-:W-:Y:S01]  /*5290*/  IADD3.X R26, PT, PT, R26, RZ, RZ, P0, !PT ;  /* 0x000000ff1a1a7210 */ /* 0x000fe200007fe4ff */
[----:B------:R-:W-:-:S04]  /*52a0*/  IMAD.WIDE.U32 R28, R25, R16, RZ ;  /* 0x00000010191c7225 */ /* 0x000fc800078e00ff */
[----:B------:R-:W-:Y:S02]  /*52b0*/  IMAD.X R27, RZ, RZ, R26, P1 ;  /* 0x000000ffff1b7224 */ /* 0x000fe400008e061a */
[----:B------:R-:W-:Y:S01]  /*52c0*/  IMAD R25, R25, UR4, R29 ;  /* 0x0000000419197c24 */ /* 0x000fe2000f8e021d */
[----:B------:R-:W-:Y:S01]  /*52d0*/  IADD3 R29, P1, PT, -R28, R14, RZ ;  /* 0x0000000e1c1d7210 */ /* 0x000fe20007f3e1ff */
[----:B------:R-:W-:Y:S02]  /*52e0*/  IMAD.MOV.U32 R26, RZ, RZ, R4 ;  /* 0x000000ffff1a7224 */ /* 0x000fe400078e0004 */
[-C--:B------:R-:W-:Y:S01]  /*52f0*/  IMAD R14, R27, R16.reuse, R25 ;  /* 0x000000101b0e7224 */ /* 0x080fe200078e0219 */
[----:B------:R-:W-:Y:S01]  /*5300*/  ISETP.GE.U32.AND P0, PT, R29, R16, PT ;  /* 0x000000101d00720c */ /* 0x000fe20003f06070 */
[----:B------:R-:W-:-:S03]  /*5310*/  HFMA2 R27, -RZ, RZ, 0, 0 ;  /* 0x00000000ff1b7431 */ /* 0x000fc600000001ff */
        /* <DEDUP_REMOVED lines=16> */
[----:B------:R-:W-:Y:S06]  /*5420*/  RET.REL.NODEC R26 `(crt_reconstruct_full) ;  /* 0xffffffa81af47950 */ /* 0x000fec0003c3ffff */
.L_x_291:
        /* <DEDUP_REMOVED lines=13> */
.L_x_294:


//--------------------- .nv.shared.reserved.0     --------------------------
	.section	.nv.shared.reserved.0,"aw",@nobits
	.weak		__nv_reservedSMEM_offset_0_alias
	.size		__nv_reservedSMEM_offset_0_alias, 0, 64
	.other		__nv_reservedSMEM_offset_0_alias,@"STO_CUDA_RESERVED_SHARED STV_DEFAULT"
__nv_reservedSMEM_offset_0_alias:
	.zero		0
	.zero		64


//--------------------- .nv.shared.crt_reconstruct_shared --------------------------
	.section	.nv.shared.crt_reconstruct_shared,"aw",@nobits
	.sectionflags	@""
	.align	4
.nv.shared.crt_reconstruct_shared:
	.zero		3072


//--------------------- .nv.constant0.crt_reconstruct_warp --------------------------
	.section	.nv.constant0.crt_reconstruct_warp,"a",@progbits
	.sectionflags	@""
	.align	4
.nv.constant0.crt_reconstruct_warp:
	.zero		980


//--------------------- .nv.constant0.crt_to_signed --------------------------
	.section	.nv.constant0.crt_to_signed,"a",@progbits
	.sectionflags	@""
	.align	4
.nv.constant0.crt_to_signed:
	.zero		944


//--------------------- .nv.constant0.crt_reconstruct_shared --------------------------
	.section	.nv.constant0.crt_reconstruct_shared,"a",@progbits
	.sectionflags	@""
	.align	4
.nv.constant0.crt_reconstruct_shared:
	.zero		980


//--------------------- .nv.constant0.crt_reconstruct_full --------------------------
	.section	.nv.constant0.crt_reconstruct_full,"a",@progbits
	.sectionflags	@""
	.align	4
.nv.constant0.crt_reconstruct_full:
	.zero		980


//--------------------- SYMBOLS --------------------------

	.type		.nv.reservedSmem.offset0,@object
	.size		.nv.reservedSmem.offset0,0x4
	.type		.nv.reservedSmem.cap,@object
	.size		.nv.reservedSmem.cap,0x4
